	.target	sm_100a

	.elftype	@"ET_EXEC"


//--------------------- .note.nv.tkinfo           --------------------------
	.section	.note.nv.tkinfo,"",@"SHT_NOTE"
	.sectionflags	@"SHF_NOTE_NV_TKINFO"
	.tkinfo
        /*0018*/ 	.word	0x00000002
        /*0030*/ 	.string	""
        /*0030*/ 	.string	"ptxas"
        /*0030*/ 	.string	"Cuda compilation tools, release 13.0, V13.0.88"
        /*0030*/ 	.string	"Build cuda_13.0.r13.0/compiler.36424714_0"
        /*0030*/ 	.string	"-arch sm_100a -m 64 "



//--------------------- .note.nv.cuinfo           --------------------------
	.section	.note.nv.cuinfo,"",@"SHT_NOTE"
	.sectionflags	@"SHF_NOTE_NV_CUINFO"
        /*0018*/ 	.short	0x0002
        /*001a*/ 	.short	0x0064
        /*001c*/ 	.short	0x0082
	.zero		2


//--------------------- .nv.info                  --------------------------
	.section	.nv.info,"",@"SHT_CUDA_INFO"
	.align	4


	//----- nvinfo : EIATTR_REGCOUNT
	.align		4
        /*0000*/ 	.byte	0x04, 0x2f
        /*0002*/ 	.short	(.L_19 - .L_18)
	.align		4
.L_18:
        /*0004*/ 	.word	index@(_ZN7cutlass13device_kernelINS_4gemm6kernel13GemmUniversalIN4cute5tupleIJiiiiEEENS1_10collective13CollectiveMmaINS1_46MainloopSm100TmaUmmaWarpSpecializedBlockScaledILi8ELi2ELi2ENS5_IJNS4_1CILi4EEENSA_ILi1EEESC_EEEEENS5_IJNSA_ILi128EEENSA_ILi64EEENSA_ILi256EEEEEENS5_IJNS_12float_e2m1_tENS_13float_ue8m0_tEEEENS5_IJNS5_IJlSC_lEEENS4_6LayoutINS5_IJNS5_IJNS5_IJNSA_ILi32EEESB_EEEiEEESQ_NS5_IJSC_iEEEEEENS5_IJNS5_IJNS5_IJNSA_ILi16EEESB_EEEiEEENS5_IJNS5_IJNSA_ILi0EEESC_EEENSA_ILi512EEEEEENS5_IJSW_iEEEEEEEEEEESL_S13_NS4_8TiledMMAINS4_8MMA_AtomIJNS4_17SM100_MMA_MXF4_SSISJ_SJ_fSK_Li128ELi64ELi32ELNS4_4UMMA5MajorE0ELS18_0ELNS17_7ScaleInE0ELS19_0EEEEEENSN_INS5_IJSC_SC_SC_EEENS5_IJSW_SW_SW_EEEEENS5_IJNS4_10UnderscoreES1F_S1F_EEEEENS5_IJNS4_13SM90_TMA_LOADES1I_EEENS5_IJNS4_14ComposedLayoutINS4_7SwizzleILi3ELi4ELi3EEENS4_18smem_ptr_flag_bitsILi4EEENSN_INS5_IJNSA_ILi8EEESH_EEENS5_IJSH_SC_EEEEEEENSN_INS5_IJNS5_IJNS5_IJSP_SC_EEENS5_IJSO_NSA_ILi2EEEEEEEEESC_NS5_IJS1V_S1V_EEEEEENS5_IJNS5_IJNS5_IJSU_SY_EEESX_EEESW_NS5_IJS1V_SY_EEEEEEEEEEEvNS4_8identityENS5_IJNS4_23SM90_TMA_LOAD_MULTICASTES27_EEES25_vS26_EENS_8epilogue10collective18CollectiveEpilogueINS2A_23Sm100TmaWarpSpecializedILi3ELi2ELi16ELb1ELb0EEEJNS5_IJSG_SG_SH_EEENS5_IJNSN_ISG_SC_EENSN_INS5_IJST_S1V_EEENS5_IJSC_SO_EEEEEEEENS_10bfloat16_tESM_S2L_SM_NS2A_6fusion15FusionCallbacksIS2E_NS2M_17LinearCombinationIS2L_fS2L_fLNS_15FloatRoundStyleE2EEES2F_S2K_JEEENS4_5SM1004TMEM4LOAD26SM100_TMEM_LOAD_32dp32b16xES1I_NS1K_INS1L_ILi1ELi4ELi3EEENS1N_ILi16EEENSN_INS5_IJS1P_ST_EEENS5_IJST_SC_EEEEEEENS4_39AutoVectorizingCopyWithAssumedAlignmentILi128EEENS4_14SM90_TMA_STOREES31_S33_S33_EEEvvEEEEvNT_6ParamsE)
        /*0008*/ 	.word	0x00000074


	//----- nvinfo : EIATTR_FRAME_SIZE
	.align		4
.L_19:
        /*000c*/ 	.byte	0x04, 0x11
        /*000e*/ 	.short	(.L_21 - .L_20)
	.align		4
.L_20:
        /*0010*/ 	.word	index@($__internal_2_$__cuda_sm10x_tcgen05_guardrail_trap_unallocated_columns_being_dealloced)
        /*0014*/ 	.word	0x00000000


	//----- nvinfo : EIATTR_FRAME_SIZE
	.align		4
.L_21:
        /*0018*/ 	.byte	0x04, 0x11
        /*001a*/ 	.short	(.L_23 - .L_22)
	.align		4
.L_22:
        /*001c*/ 	.word	index@($__internal_1_$__cuda_sm10x_tcgen05_guardrail_trap_phase_invalid_during_alloc)
        /*0020*/ 	.word	0x00000000


	//----- nvinfo : EIATTR_FRAME_SIZE
	.align		4
.L_23:
        /*0024*/ 	.byte	0x04, 0x11
        /*0026*/ 	.short	(.L_25 - .L_24)
	.align		4
.L_24:
        /*0028*/ 	.word	index@($__internal_0_$__cuda_sm10x_tcgen05_guardrail_trap_col_being_dealloced_not_returned_by_alloc)
        /*002c*/ 	.word	0x00000000


	//----- nvinfo : EIATTR_FRAME_SIZE
	.align		4
.L_25:
        /*0030*/ 	.byte	0x04, 0x11
        /*0032*/ 	.short	(.L_27 - .L_26)
	.align		4
.L_26:
        /*0034*/ 	.word	index@(_ZN7cutlass13device_kernelINS_4gemm6kernel13GemmUniversalIN4cute5tupleIJiiiiEEENS1_10collective13CollectiveMmaINS1_46MainloopSm100TmaUmmaWarpSpecializedBlockScaledILi8ELi2ELi2ENS5_IJNS4_1CILi4EEENSA_ILi1EEESC_EEEEENS5_IJNSA_ILi128EEENSA_ILi64EEENSA_ILi256EEEEEENS5_IJNS_12float_e2m1_tENS_13float_ue8m0_tEEEENS5_IJNS5_IJlSC_lEEENS4_6LayoutINS5_IJNS5_IJNS5_IJNSA_ILi32EEESB_EEEiEEESQ_NS5_IJSC_iEEEEEENS5_IJNS5_IJNS5_IJNSA_ILi16EEESB_EEEiEEENS5_IJNS5_IJNSA_ILi0EEESC_EEENSA_ILi512EEEEEENS5_IJSW_iEEEEEEEEEEESL_S13_NS4_8TiledMMAINS4_8MMA_AtomIJNS4_17SM100_MMA_MXF4_SSISJ_SJ_fSK_Li128ELi64ELi32ELNS4_4UMMA5MajorE0ELS18_0ELNS17_7ScaleInE0ELS19_0EEEEEENSN_INS5_IJSC_SC_SC_EEENS5_IJSW_SW_SW_EEEEENS5_IJNS4_10UnderscoreES1F_S1F_EEEEENS5_IJNS4_13SM90_TMA_LOADES1I_EEENS5_IJNS4_14ComposedLayoutINS4_7SwizzleILi3ELi4ELi3EEENS4_18smem_ptr_flag_bitsILi4EEENSN_INS5_IJNSA_ILi8EEESH_EEENS5_IJSH_SC_EEEEEEENSN_INS5_IJNS5_IJNS5_IJSP_SC_EEENS5_IJSO_NSA_ILi2EEEEEEEEESC_NS5_IJS1V_S1V_EEEEEENS5_IJNS5_IJNS5_IJSU_SY_EEESX_EEESW_NS5_IJS1V_SY_EEEEEEEEEEEvNS4_8identityENS5_IJNS4_23SM90_TMA_LOAD_MULTICASTES27_EEES25_vS26_EENS_8epilogue10collective18CollectiveEpilogueINS2A_23Sm100TmaWarpSpecializedILi3ELi2ELi16ELb1ELb0EEEJNS5_IJSG_SG_SH_EEENS5_IJNSN_ISG_SC_EENSN_INS5_IJST_S1V_EEENS5_IJSC_SO_EEEEEEEENS_10bfloat16_tESM_S2L_SM_NS2A_6fusion15FusionCallbacksIS2E_NS2M_17LinearCombinationIS2L_fS2L_fLNS_15FloatRoundStyleE2EEES2F_S2K_JEEENS4_5SM1004TMEM4LOAD26SM100_TMEM_LOAD_32dp32b16xES1I_NS1K_INS1L_ILi1ELi4ELi3EEENS1N_ILi16EEENSN_INS5_IJS1P_ST_EEENS5_IJST_SC_EEEEEEENS4_39AutoVectorizingCopyWithAssumedAlignmentILi128EEENS4_14SM90_TMA_STOREES31_S33_S33_EEEvvEEEEvNT_6ParamsE)
        /*0038*/ 	.word	0x00000000


	//----- nvinfo : EIATTR_MIN_STACK_SIZE
	.align		4
.L_27:
        /*003c*/ 	.byte	0x04, 0x12
        /*003e*/ 	.short	(.L_29 - .L_28)
	.align		4
.L_28:
        /*0040*/ 	.word	index@(_ZN7cutlass13device_kernelINS_4gemm6kernel13GemmUniversalIN4cute5tupleIJiiiiEEENS1_10collective13CollectiveMmaINS1_46MainloopSm100TmaUmmaWarpSpecializedBlockScaledILi8ELi2ELi2ENS5_IJNS4_1CILi4EEENSA_ILi1EEESC_EEEEENS5_IJNSA_ILi128EEENSA_ILi64EEENSA_ILi256EEEEEENS5_IJNS_12float_e2m1_tENS_13float_ue8m0_tEEEENS5_IJNS5_IJlSC_lEEENS4_6LayoutINS5_IJNS5_IJNS5_IJNSA_ILi32EEESB_EEEiEEESQ_NS5_IJSC_iEEEEEENS5_IJNS5_IJNS5_IJNSA_ILi16EEESB_EEEiEEENS5_IJNS5_IJNSA_ILi0EEESC_EEENSA_ILi512EEEEEENS5_IJSW_iEEEEEEEEEEESL_S13_NS4_8TiledMMAINS4_8MMA_AtomIJNS4_17SM100_MMA_MXF4_SSISJ_SJ_fSK_Li128ELi64ELi32ELNS4_4UMMA5MajorE0ELS18_0ELNS17_7ScaleInE0ELS19_0EEEEEENSN_INS5_IJSC_SC_SC_EEENS5_IJSW_SW_SW_EEEEENS5_IJNS4_10UnderscoreES1F_S1F_EEEEENS5_IJNS4_13SM90_TMA_LOADES1I_EEENS5_IJNS4_14ComposedLayoutINS4_7SwizzleILi3ELi4ELi3EEENS4_18smem_ptr_flag_bitsILi4EEENSN_INS5_IJNSA_ILi8EEESH_EEENS5_IJSH_SC_EEEEEEENSN_INS5_IJNS5_IJNS5_IJSP_SC_EEENS5_IJSO_NSA_ILi2EEEEEEEEESC_NS5_IJS1V_S1V_EEEEEENS5_IJNS5_IJNS5_IJSU_SY_EEESX_EEESW_NS5_IJS1V_SY_EEEEEEEEEEEvNS4_8identityENS5_IJNS4_23SM90_TMA_LOAD_MULTICASTES27_EEES25_vS26_EENS_8epilogue10collective18CollectiveEpilogueINS2A_23Sm100TmaWarpSpecializedILi3ELi2ELi16ELb1ELb0EEEJNS5_IJSG_SG_SH_EEENS5_IJNSN_ISG_SC_EENSN_INS5_IJST_S1V_EEENS5_IJSC_SO_EEEEEEEENS_10bfloat16_tESM_S2L_SM_NS2A_6fusion15FusionCallbacksIS2E_NS2M_17LinearCombinationIS2L_fS2L_fLNS_15FloatRoundStyleE2EEES2F_S2K_JEEENS4_5SM1004TMEM4LOAD26SM100_TMEM_LOAD_32dp32b16xES1I_NS1K_INS1L_ILi1ELi4ELi3EEENS1N_ILi16EEENSN_INS5_IJS1P_ST_EEENS5_IJST_SC_EEEEEEENS4_39AutoVectorizingCopyWithAssumedAlignmentILi128EEENS4_14SM90_TMA_STOREES31_S33_S33_EEEvvEEEEvNT_6ParamsE)
        /*0044*/ 	.word	0x00000000
.L_29:


//--------------------- .nv.compat                --------------------------
	.section	.nv.compat,"",@"SHT_CUDA_COMPAT_INFO"
	.align	4
        /*0000*/ 	.byte	0x02, 0x09, 0x01, 0x00, 0x02, 0x02, 0x02, 0x00, 0x02, 0x05, 0x05, 0x00, 0x03, 0x07, 0x01, 0x01
        /*0010*/ 	.byte	0x02, 0x03, 0x01, 0x00, 0x02, 0x06, 0x01, 0x00, 0x04, 0x0b, 0x08, 0x00, 0x09, 0x00, 0x00, 0x00
        /*0020*/ 	.byte	0x00, 0x00, 0x00, 0x00


//--------------------- .nv.info._ZN7cutlass13device_kernelINS_4gemm6kernel13GemmUniversalIN4cute5tupleIJiiiiEEENS1_10collective13CollectiveMmaINS1_46MainloopSm100TmaUmmaWarpSpecializedBlockScaledILi8ELi2ELi2ENS5_IJNS4_1CILi4EEENSA_ILi1EEESC_EEEEENS5_IJNSA_ILi128EEENSA_ILi64EEENSA_ILi256EEEEEENS5_IJNS_12float_e2m1_tENS_13float_ue8m0_tEEEENS5_IJNS5_IJlSC_lEEENS4_6LayoutINS5_IJNS5_IJNS5_IJNSA_ILi32EEESB_EEEiEEESQ_NS5_IJSC_iEEEEEENS5_IJNS5_IJNS5_IJNSA_ILi16EEESB_EEEiEEENS5_IJNS5_IJNSA_ILi0EEESC_EEENSA_ILi512EEEEEENS5_IJSW_iEEEEEEEEEEESL_S13_NS4_8TiledMMAINS4_8MMA_AtomIJNS4_17SM100_MMA_MXF4_SSISJ_SJ_fSK_Li128ELi64ELi32ELNS4_4UMMA5MajorE0ELS18_0ELNS17_7ScaleInE0ELS19_0EEEEEENSN_INS5_IJSC_SC_SC_EEENS5_IJSW_SW_SW_EEEEENS5_IJNS4_10UnderscoreES1F_S1F_EEEEENS5_IJNS4_13SM90_TMA_LOADES1I_EEENS5_IJNS4_14ComposedLayoutINS4_7SwizzleILi3ELi4ELi3EEENS4_18smem_ptr_flag_bitsILi4EEENSN_INS5_IJNSA_ILi8EEESH_EEENS5_IJSH_SC_EEEEEEENSN_INS5_IJNS5_IJNS5_IJSP_SC_EEENS5_IJSO_NSA_ILi2EEEEEEEEESC_NS5_IJS1V_S1V_EEEEEENS5_IJNS5_IJNS5_IJSU_SY_EEESX_EEESW_NS5_IJS1V_SY_EEEEEEEEEEEvNS4_8identityENS5_IJNS4_23SM90_TMA_LOAD_MULTICASTES27_EEES25_vS26_EENS_8epilogue10collective18CollectiveEpilogueINS2A_23Sm100TmaWarpSpecializedILi3ELi2ELi16ELb1ELb0EEEJNS5_IJSG_SG_SH_EEENS5_IJNSN_ISG_SC_EENSN_INS5_IJST_S1V_EEENS5_IJSC_SO_EEEEEEEENS_10bfloat16_tESM_S2L_SM_NS2A_6fusion15FusionCallbacksIS2E_NS2M_17LinearCombinationIS2L_fS2L_fLNS_15FloatRoundStyleE2EEES2F_S2K_JEEENS4_5SM1004TMEM4LOAD26SM100_TMEM_LOAD_32dp32b16xES1I_NS1K_INS1L_ILi1ELi4ELi3EEENS1N_ILi16EEENSN_INS5_IJS1P_ST_EEENS5_IJST_SC_EEEEEEENS4_39AutoVectorizingCopyWithAssumedAlignmentILi128EEENS4_14SM90_TMA_STOREES31_S33_S33_EEEvvEEEEvNT_6ParamsE --------------------------
	.section	.nv.info._ZN7cutlass13device_kernelINS_4gemm6kernel13GemmUniversalIN4cute5tupleIJiiiiEEENS1_10collective13CollectiveMmaINS1_46MainloopSm100TmaUmmaWarpSpecializedBlockScaledILi8ELi2ELi2ENS5_IJNS4_1CILi4EEENSA_ILi1EEESC_EEEEENS5_IJNSA_ILi128EEENSA_ILi64EEENSA_ILi256EEEEEENS5_IJNS_12float_e2m1_tENS_13float_ue8m0_tEEEENS5_IJNS5_IJlSC_lEEENS4_6LayoutINS5_IJNS5_IJNS5_IJNSA_ILi32EEESB_EEEiEEESQ_NS5_IJSC_iEEEEEENS5_IJNS5_IJNS5_IJNSA_ILi16EEESB_EEEiEEENS5_IJNS5_IJNSA_ILi0EEESC_EEENSA_ILi512EEEEEENS5_IJSW_iEEEEEEEEEEESL_S13_NS4_8TiledMMAINS4_8MMA_AtomIJNS4_17SM100_MMA_MXF4_SSISJ_SJ_fSK_Li128ELi64ELi32ELNS4_4UMMA5MajorE0ELS18_0ELNS17_7ScaleInE0ELS19_0EEEEEENSN_INS5_IJSC_SC_SC_EEENS5_IJSW_SW_SW_EEEEENS5_IJNS4_10UnderscoreES1F_S1F_EEEEENS5_IJNS4_13SM90_TMA_LOADES1I_EEENS5_IJNS4_14ComposedLayoutINS4_7SwizzleILi3ELi4ELi3EEENS4_18smem_ptr_flag_bitsILi4EEENSN_INS5_IJNSA_ILi8EEESH_EEENS5_IJSH_SC_EEEEEEENSN_INS5_IJNS5_IJNS5_IJSP_SC_EEENS5_IJSO_NSA_ILi2EEEEEEEEESC_NS5_IJS1V_S1V_EEEEEENS5_IJNS5_IJNS5_IJSU_SY_EEESX_EEESW_NS5_IJS1V_SY_EEEEEEEEEEEvNS4_8identityENS5_IJNS4_23SM90_TMA_LOAD_MULTICASTES27_EEES25_vS26_EENS_8epilogue10collective18CollectiveEpilogueINS2A_23Sm100TmaWarpSpecializedILi3ELi2ELi16ELb1ELb0EEEJNS5_IJSG_SG_SH_EEENS5_IJNSN_ISG_SC_EENSN_INS5_IJST_S1V_EEENS5_IJSC_SO_EEEEEEEENS_10bfloat16_tESM_S2L_SM_NS2A_6fusion15FusionCallbacksIS2E_NS2M_17LinearCombinationIS2L_fS2L_fLNS_15FloatRoundStyleE2EEES2F_S2K_JEEENS4_5SM1004TMEM4LOAD26SM100_TMEM_LOAD_32dp32b16xES1I_NS1K_INS1L_ILi1ELi4ELi3EEENS1N_ILi16EEENSN_INS5_IJS1P_ST_EEENS5_IJST_SC_EEEEEEENS4_39AutoVectorizingCopyWithAssumedAlignmentILi128EEENS4_14SM90_TMA_STOREES31_S33_S33_EEEvvEEEEvNT_6ParamsE,"",@"SHT_CUDA_INFO"
	.sectionflags	@""
	.align	4


	//----- nvinfo : EIATTR_CUDA_API_VERSION
	.align		4
        /*0000*/ 	.byte	0x04, 0x37
        /*0002*/ 	.short	(.L_31 - .L_30)
.L_30:
        /*0004*/ 	.word	0x00000082


	//----- nvinfo : EIATTR_KPARAM_INFO
	.align		4
.L_31:
        /*0008*/ 	.byte	0x04, 0x17
        /*000a*/ 	.short	(.L_33 - .L_32)
.L_32:
        /*000c*/ 	.word	0x00000000
        /*0010*/ 	.short	0x0000
        /*0012*/ 	.short	0x0000
        /*0014*/ 	.byte	0x00, 0xf0, 0x01, 0x30


	//----- nvinfo : EIATTR_AT_ENTRY_FRAGMENTS
	.align		4
.L_33:
        /*0018*/ 	.byte	0x04, 0x4f
        /*001a*/ 	.short	(.L_35 - .L_34)


	//   ....[0]....
.L_34:
        /*001c*/ 	.word	0x00000006


	//----- nvinfo : EIATTR_RESERVED_SMEM_USED
	.align		4
.L_35:
        /*0020*/ 	.byte	0x01, 0x41
	.zero		2


	//----- nvinfo : EIATTR_SPARSE_MMA_MASK
	.align		4
        /*0024*/ 	.byte	0x03, 0x50
        /*0026*/ 	.short	0x0000


	//----- nvinfo : EIATTR_TCGEN05_1CTA_USED
	.align		4
        /*0028*/ 	.byte	0x01, 0x51
	.zero		2


	//----- nvinfo : EIATTR_MAXREG_COUNT
	.align		4
        /*002c*/ 	.byte	0x03, 0x1b
        /*002e*/ 	.short	0x00ff


	//----- nvinfo : EIATTR_NUM_BARRIERS
	.align		4
        /*0030*/ 	.byte	0x02, 0x4c
        /*0032*/ 	.byte	0x07
	.zero		1


	//----- nvinfo : EIATTR_EXTERNS
	.align		4
        /*0034*/ 	.byte	0x04, 0x0f
        /*0036*/ 	.short	(.L_37 - .L_36)


	//   ....[0]....
	.align		4
.L_36:
        /*0038*/ 	.word	index@(__assertfail)


	//----- nvinfo : EIATTR_MERCURY_ISA_VERSION
	.align		4
.L_37:
        /*003c*/ 	.byte	0x03, 0x5f
        /*003e*/ 	.short	0x0101


	//----- nvinfo : EIATTR_INT_WARP_WIDE_INSTR_OFFSETS
	.align		4
        /*0040*/ 	.byte	0x04, 0x31
        /*0042*/ 	.short	(.L_39 - .L_38)


	//   ....[0]....
.L_38:
        /*0044*/ 	.word	0x00004a90


	//   ....[1]....
        /*0048*/ 	.word	0x00004ac0


	//   ....[2]....
        /*004c*/ 	.word	0x00004ae0


	//   ....[3]....
        /*0050*/ 	.word	0x00005660


	//   ....[4]....
        /*0054*/ 	.word	0x000057b0


	//   ....[5]....
        /*0058*/ 	.word	0x00005860


	//   ....[6]....
        /*005c*/ 	.word	0x000058c0


	//   ....[7]....
        /*0060*/ 	.word	0x00005a00


	//   ....[8]....
        /*0064*/ 	.word	0x00005ae0


	//   ....[9]....
        /*0068*/ 	.word	0x00005b40


	//   ....[10]....
        /*006c*/ 	.word	0x00005cb0


	//   ....[11]....
        /*0070*/ 	.word	0x00005d70


	//   ....[12]....
        /*0074*/ 	.word	0x00005e30


	//   ....[13]....
        /*0078*/ 	.word	0x00005f80


	//   ....[14]....
        /*007c*/ 	.word	0x00006030


	//----- nvinfo : EIATTR_COOP_GROUP_MASK_REGIDS
	.align		4
.L_39:
        /*0080*/ 	.byte	0x04, 0x29
        /*0082*/ 	.short	(.L_41 - .L_40)


	//   ....[0]....
.L_40:
        /*0084*/ 	.word	0xffffffff


	//   ....[1]....
        /*0088*/ 	.word	0xffffffff


	//   ....[2]....
        /*008c*/ 	.word	0xffffffff


	//   ....[3]....
        /*0090*/ 	.word	0xffffffff


	//   ....[4]....
        /*0094*/ 	.word	0xffffffff


	//   ....[5]....
        /*0098*/ 	.word	0xffffffff


	//   ....[6]....
        /*009c*/ 	.word	0xffffffff


	//   ....[7]....
        /*00a0*/ 	.word	0xffffffff


	//   ....[8]....
        /*00a4*/ 	.word	0xffffffff


	//   ....[9]....
        /*00a8*/ 	.word	0xffffffff


	//   ....[10]....
        /*00ac*/ 	.word	0xffffffff


	//   ....[11]....
        /*00b0*/ 	.word	0xffffffff


	//   ....[12]....
        /*00b4*/ 	.word	0xffffffff


	//   ....[13]....
        /*00b8*/ 	.word	0xffffffff


	//----- nvinfo : EIATTR_COOP_GROUP_INSTR_OFFSETS
	.align		4
.L_41:
        /*00bc*/ 	.byte	0x04, 0x28
        /*00be*/ 	.short	(.L_43 - .L_42)


	//   ....[0]....
.L_42:
        /*00c0*/ 	.word	0x00000080


	//   ....[1]....
        /*00c4*/ 	.word	0x00000550


	//   ....[2]....
        /*00c8*/ 	.word	0x00000790


	//   ....[3]....
        /*00cc*/ 	.word	0x00000910


	//   ....[4]....
        /*00d0*/ 	.word	0x00000a10


	//   ....[5]....
        /*00d4*/ 	.word	0x00000b80


	//   ....[6]....
        /*00d8*/ 	.word	0x00000ce0


	//   ....[7]....
        /*00dc*/ 	.word	0x00000ea0


	//   ....[8]....
        /*00e0*/ 	.word	0x00002420


	//   ....[9]....
        /*00e4*/ 	.word	0x00003520


	//   ....[10]....
        /*00e8*/ 	.word	0x00003730


	//   ....[11]....
        /*00ec*/ 	.word	0x00003760


	//   ....[12]....
        /*00f0*/ 	.word	0x00004970


	//   ....[13]....
        /*00f4*/ 	.word	0x00004ba0


	//----- nvinfo : EIATTR_VRC_CTA_INIT_COUNT
	.align		4
.L_43:
        /*00f8*/ 	.byte	0x02, 0x4a
        /*00fa*/ 	.byte	0x80
	.zero		1


	//----- nvinfo : EIATTR_SYSCALL_OFFSETS
	.align		4
        /*00fc*/ 	.byte	0x04, 0x46
        /*00fe*/ 	.short	(.L_45 - .L_44)


	//   ....[0]....
.L_44:
        /*0100*/ 	.word	0x00006d20


	//   ....[1]....
        /*0104*/ 	.word	0x00006e10


	//   ....[2]....
        /*0108*/ 	.word	0x000077f0


	//   ....[3]....
        /*010c*/ 	.word	0x00007960


	//   ....[4]....
        /*0110*/ 	.word	0x00008740


	//   ....[5]....
        /*0114*/ 	.word	0x000088b0


	//   ....[6]....
        /*0118*/ 	.word	0x00009720


	//   ....[7]....
        /*011c*/ 	.word	0x00009890


	//   ....[8]....
        /*0120*/ 	.word	0x0000a6a0


	//   ....[9]....
        /*0124*/ 	.word	0x0000a810


	//----- nvinfo : EIATTR_MBARRIER_INSTR_OFFSETS
	.align		4
.L_45:
        /*0128*/ 	.byte	0x04, 0x39
        /*012a*/ 	.short	(.L_47 - .L_46)


	//   ....[0]....
.L_46:
        /*012c*/ 	.word	0x00000670
        /*0130*/ 	.word	0x000000ff
        /*0134*/ 	.word	0x00000000
        /*0138*/ 	.short	0x0100
        /*013a*/ 	.byte	0x04
	.zero		1


	//   ....[1]....
        /*013c*/ 	.word	0x00000680
        /*0140*/ 	.word	0x000000ff
        /*0144*/ 	.word	0x00000040
        /*0148*/ 	.short	0x0100
        /*014a*/ 	.byte	0x04
	.zero		1


	//   ....[2]....
        /*014c*/ 	.word	0x00000690
        /*0150*/ 	.word	0x000000ff
        /*0154*/ 	.word	0x00000008
        /*0158*/ 	.short	0x0100
        /*015a*/ 	.byte	0x04
	.zero		1


	//   ....[3]....
        /*015c*/ 	.word	0x000006a0
        /*0160*/ 	.word	0x000000ff
        /*0164*/ 	.word	0x00000048
        /*0168*/ 	.short	0x0100
        /*016a*/ 	.byte	0x04
	.zero		1


	//   ....[4]....
        /*016c*/ 	.word	0x000006b0
        /*0170*/ 	.word	0x000000ff
        /*0174*/ 	.word	0x00000010
        /*0178*/ 	.short	0x0100
        /*017a*/ 	.byte	0x04
	.zero		1


	//   ....[5]....
        /*017c*/ 	.word	0x000006c0
        /*0180*/ 	.word	0x000000ff
        /*0184*/ 	.word	0x00000050
        /*0188*/ 	.short	0x0100
        /*018a*/ 	.byte	0x04
	.zero		1


	//   ....[6]....
        /*018c*/ 	.word	0x000006d0
        /*0190*/ 	.word	0x000000ff
        /*0194*/ 	.word	0x00000018
        /*0198*/ 	.short	0x0100
        /*019a*/ 	.byte	0x04
	.zero		1


	//   ....[7]....
        /*019c*/ 	.word	0x000006e0
        /*01a0*/ 	.word	0x000000ff
        /*01a4*/ 	.word	0x00000058
        /*01a8*/ 	.short	0x0100
        /*01aa*/ 	.byte	0x04
	.zero		1


	//   ....[8]....
        /*01ac*/ 	.word	0x000006f0
        /*01b0*/ 	.word	0x000000ff
        /*01b4*/ 	.word	0x00000020
        /*01b8*/ 	.short	0x0100
        /*01ba*/ 	.byte	0x04
	.zero		1


	//   ....[9]....
        /*01bc*/ 	.word	0x00000700
        /*01c0*/ 	.word	0x000000ff
        /*01c4*/ 	.word	0x00000060
        /*01c8*/ 	.short	0x0100
        /*01ca*/ 	.byte	0x04
	.zero		1


	//   ....[10]....
        /*01cc*/ 	.word	0x00000710
        /*01d0*/ 	.word	0x000000ff
        /*01d4*/ 	.word	0x00000028
        /*01d8*/ 	.short	0x0100
        /*01da*/ 	.byte	0x04
	.zero		1


	//   ....[11]....
        /*01dc*/ 	.word	0x00000720
        /*01e0*/ 	.word	0x000000ff
        /*01e4*/ 	.word	0x00000068
        /*01e8*/ 	.short	0x0100
        /*01ea*/ 	.byte	0x04
	.zero		1


	//   ....[12]....
        /*01ec*/ 	.word	0x00000730
        /*01f0*/ 	.word	0x000000ff
        /*01f4*/ 	.word	0x00000030
        /*01f8*/ 	.short	0x0100
        /*01fa*/ 	.byte	0x04
	.zero		1


	//   ....[13]....
        /*01fc*/ 	.word	0x00000740
        /*0200*/ 	.word	0x000000ff
        /*0204*/ 	.word	0x00000070
        /*0208*/ 	.short	0x0100
        /*020a*/ 	.byte	0x04
	.zero		1


	//   ....[14]....
        /*020c*/ 	.word	0x00000750
        /*0210*/ 	.word	0x000000ff
        /*0214*/ 	.word	0x00000038
        /*0218*/ 	.short	0x0100
        /*021a*/ 	.byte	0x04
	.zero		1


	//   ....[15]....
        /*021c*/ 	.word	0x00000760
        /*0220*/ 	.word	0x000000ff
        /*0224*/ 	.word	0x00000078
        /*0228*/ 	.short	0x0100
        /*022a*/ 	.byte	0x04
	.zero		1


	//   ....[16]....
        /*022c*/ 	.word	0x000008a0
        /*0230*/ 	.word	0x000000ff
        /*0234*/ 	.word	0x00000080
        /*0238*/ 	.short	0x0100
        /*023a*/ 	.byte	0x04
	.zero		1


	//   ....[17]....
        /*023c*/ 	.word	0x000008b0
        /*0240*/ 	.word	0x000000ff
        /*0244*/ 	.word	0x00000098
        /*0248*/ 	.short	0x0100
        /*024a*/ 	.byte	0x04
	.zero		1


	//   ....[18]....
        /*024c*/ 	.word	0x000008c0
        /*0250*/ 	.word	0x000000ff
        /*0254*/ 	.word	0x00000088
        /*0258*/ 	.short	0x0100
        /*025a*/ 	.byte	0x04
	.zero		1


	//   ....[19]....
        /*025c*/ 	.word	0x000008d0
        /*0260*/ 	.word	0x000000ff
        /*0264*/ 	.word	0x000000a0
        /*0268*/ 	.short	0x0100
        /*026a*/ 	.byte	0x04
	.zero		1


	//   ....[20]....
        /*026c*/ 	.word	0x000008e0
        /*0270*/ 	.word	0x000000ff
        /*0274*/ 	.word	0x00000090
        /*0278*/ 	.short	0x0100
        /*027a*/ 	.byte	0x04
	.zero		1


	//   ....[21]....
        /*027c*/ 	.word	0x000008f0
        /*0280*/ 	.word	0x000000ff
        /*0284*/ 	.word	0x000000a8
        /*0288*/ 	.short	0x0100
        /*028a*/ 	.byte	0x04
	.zero		1


	//   ....[22]....
        /*028c*/ 	.word	0x000009e0
        /*0290*/ 	.word	0x000000ff
        /*0294*/ 	.word	0x000000b0
        /*0298*/ 	.short	0x0100
        /*029a*/ 	.byte	0x06
	.zero		1


	//   ....[23]....
        /*029c*/ 	.word	0x000009f0
        /*02a0*/ 	.word	0x000000ff
        /*02a4*/ 	.word	0x000000b8
        /*02a8*/ 	.short	0x0100
        /*02aa*/ 	.byte	0x06
	.zero		1


	//   ....[24]....
        /*02ac*/ 	.word	0x00000b30
        /*02b0*/ 	.word	0x000000ff
        /*02b4*/ 	.word	0x000000c0
        /*02b8*/ 	.short	0x0100
        /*02ba*/ 	.byte	0x06
	.zero		1


	//   ....[25]....
        /*02bc*/ 	.word	0x00000b40
        /*02c0*/ 	.word	0x000000ff
        /*02c4*/ 	.word	0x000000d0
        /*02c8*/ 	.short	0x0100
        /*02ca*/ 	.byte	0x06
	.zero		1


	//   ....[26]....
        /*02cc*/ 	.word	0x00000b50
        /*02d0*/ 	.word	0x000000ff
        /*02d4*/ 	.word	0x000000c8
        /*02d8*/ 	.short	0x0100
        /*02da*/ 	.byte	0x06
	.zero		1


	//   ....[27]....
        /*02dc*/ 	.word	0x00000b60
        /*02e0*/ 	.word	0x000000ff
        /*02e4*/ 	.word	0x000000d8
        /*02e8*/ 	.short	0x0100
        /*02ea*/ 	.byte	0x06
	.zero		1


	//   ....[28]....
        /*02ec*/ 	.word	0x00000c90
        /*02f0*/ 	.word	0x000000ff
        /*02f4*/ 	.word	0x000000e0
        /*02f8*/ 	.short	0x0100
        /*02fa*/ 	.byte	0x04
	.zero		1


	//   ....[29]....
        /*02fc*/ 	.word	0x00000ca0
        /*0300*/ 	.word	0x000000ff
        /*0304*/ 	.word	0x000000f0
        /*0308*/ 	.short	0x0100
        /*030a*/ 	.byte	0x04
	.zero		1


	//   ....[30]....
        /*030c*/ 	.word	0x00000cb0
        /*0310*/ 	.word	0x000000ff
        /*0314*/ 	.word	0x000000e8
        /*0318*/ 	.short	0x0100
        /*031a*/ 	.byte	0x04
	.zero		1


	//   ....[31]....
        /*031c*/ 	.word	0x00000cc0
        /*0320*/ 	.word	0x000000ff
        /*0324*/ 	.word	0x000000f8
        /*0328*/ 	.short	0x0100
        /*032a*/ 	.byte	0x04
	.zero		1


	//   ....[32]....
        /*032c*/ 	.word	0x00000db0
        /*0330*/ 	.word	0x000000ff
        /*0334*/ 	.word	0x00000100
        /*0338*/ 	.short	0x0100
        /*033a*/ 	.byte	0x04
	.zero		1


	//   ....[33]....
        /*033c*/ 	.word	0x00000dc0
        /*0340*/ 	.word	0x000000ff
        /*0344*/ 	.word	0x00000110
        /*0348*/ 	.short	0x0100
        /*034a*/ 	.byte	0x04
	.zero		1


	//   ....[34]....
        /*034c*/ 	.word	0x00000dd0
        /*0350*/ 	.word	0x000000ff
        /*0354*/ 	.word	0x00000108
        /*0358*/ 	.short	0x0100
        /*035a*/ 	.byte	0x04
	.zero		1


	//   ....[35]....
        /*035c*/ 	.word	0x00000de0
        /*0360*/ 	.word	0x000000ff
        /*0364*/ 	.word	0x00000118
        /*0368*/ 	.short	0x0100
        /*036a*/ 	.byte	0x04
	.zero		1


	//   ....[36]....
        /*036c*/ 	.word	0x000019e0
        /*0370*/ 	.word	0x00000000
        /*0374*/ 	.word	0x00000110
        /*0378*/ 	.short	0x010a
        /*037a*/ 	.byte	0xff
	.zero		1


	//   ....[37]....
        /*037c*/ 	.word	0x00001a10
        /*0380*/ 	.word	0x00000000
        /*0384*/ 	.word	0x00000100
        /*0388*/ 	.short	0x0101
        /*038a*/ 	.byte	0xff
	.zero		1


	//   ....[38]....
        /*038c*/ 	.word	0x00001af0
        /*0390*/ 	.word	0x000000ff
        /*0394*/ 	.word	0x00000040
        /*0398*/ 	.short	0x010a
        /*039a*/ 	.byte	0x04
	.zero		1


	//   ....[39]....
        /*039c*/ 	.word	0x00001b80
        /*03a0*/ 	.word	0x000000ff
        /*03a4*/ 	.word	0x00000040
        /*03a8*/ 	.short	0x010a
        /*03aa*/ 	.byte	0x21
	.zero		1


	//   ....[40]....
        /*03ac*/ 	.word	0x00001cc0
        /*03b0*/ 	.word	0x000000ff
        /*03b4*/ 	.word	0x00000040
        /*03b8*/ 	.short	0x010a
        /*03ba*/ 	.byte	0x05
	.zero		1


	//   ....[41]....
        /*03bc*/ 	.word	0x00001f90
        /*03c0*/ 	.word	0x000000ff
        /*03c4*/ 	.word	0x000000b8
        /*03c8*/ 	.short	0x0101
        /*03ca*/ 	.byte	0x06
	.zero		1


	//   ....[42]....
        /*03cc*/ 	.word	0x00001fb0
        /*03d0*/ 	.word	0x000000ff
        /*03d4*/ 	.word	0x00000040
        /*03d8*/ 	.short	0x010a
        /*03da*/ 	.byte	0x04
	.zero		1


	//   ....[43]....
        /*03dc*/ 	.word	0x00002030
        /*03e0*/ 	.word	0x000000ff
        /*03e4*/ 	.word	0x00000040
        /*03e8*/ 	.short	0x010a
        /*03ea*/ 	.byte	0x21
	.zero		1


	//   ....[44]....
        /*03ec*/ 	.word	0x00002170
        /*03f0*/ 	.word	0x000000ff
        /*03f4*/ 	.word	0x00000040
        /*03f8*/ 	.short	0x010a
        /*03fa*/ 	.byte	0x04
	.zero		1


	//   ....[45]....
        /*03fc*/ 	.word	0x00002450
        /*0400*/ 	.word	0x00000003
        /*0404*/ 	.word	0x000000c0
        /*0408*/ 	.short	0x010a
        /*040a*/ 	.byte	0xff
	.zero		1


	//   ....[46]....
        /*040c*/ 	.word	0x000025a0
        /*0410*/ 	.word	0x00000000
        /*0414*/ 	.word	0x00000000
        /*0418*/ 	.short	0x0101
        /*041a*/ 	.byte	0xff
	.zero		1


	//   ....[47]....
        /*041c*/ 	.word	0x00002b60
        /*0420*/ 	.word	0x000000ff
        /*0424*/ 	.word	0x00000000
        /*0428*/ 	.short	0x010a
        /*042a*/ 	.byte	0x04
	.zero		1


	//   ....[48]....
        /*042c*/ 	.word	0x00002bf0
        /*0430*/ 	.word	0x000000ff
        /*0434*/ 	.word	0x00000000
        /*0438*/ 	.short	0x010a
        /*043a*/ 	.byte	0x05
	.zero		1


	//   ....[49]....
        /*043c*/ 	.word	0x00002c80
        /*0440*/ 	.word	0x000000ff
        /*0444*/ 	.word	0x00000000
        /*0448*/ 	.short	0x010a
        /*044a*/ 	.byte	0x05
	.zero		1


	//   ....[50]....
        /*044c*/ 	.word	0x00002d10
        /*0450*/ 	.word	0x000000ff
        /*0454*/ 	.word	0x00000000
        /*0458*/ 	.short	0x010a
        /*045a*/ 	.byte	0x05
	.zero		1


	//   ....[51]....
        /*045c*/ 	.word	0x00002da0
        /*0460*/ 	.word	0x000000ff
        /*0464*/ 	.word	0x00000000
        /*0468*/ 	.short	0x010a
        /*046a*/ 	.byte	0x05
	.zero		1


	//   ....[52]....
        /*046c*/ 	.word	0x00002e30
        /*0470*/ 	.word	0x000000ff
        /*0474*/ 	.word	0x00000000
        /*0478*/ 	.short	0x010a
        /*047a*/ 	.byte	0x05
	.zero		1


	//   ....[53]....
        /*047c*/ 	.word	0x00002ec0
        /*0480*/ 	.word	0x000000ff
        /*0484*/ 	.word	0x00000000
        /*0488*/ 	.short	0x010a
        /*048a*/ 	.byte	0x05
	.zero		1


	//   ....[54]....
        /*048c*/ 	.word	0x00002f60
        /*0490*/ 	.word	0x00000000
        /*0494*/ 	.word	0x00000000
        /*0498*/ 	.short	0x010a
        /*049a*/ 	.byte	0xff
	.zero		1


	//   ....[55]....
        /*049c*/ 	.word	0x00003080
        /*04a0*/ 	.word	0x00000002
        /*04a4*/ 	.word	0x00000100
        /*04a8*/ 	.short	0x010a
        /*04aa*/ 	.byte	0xff
	.zero		1


	//   ....[56]....
        /*04ac*/ 	.word	0x000030f0
        /*04b0*/ 	.word	0x00000002
        /*04b4*/ 	.word	0x00000000
        /*04b8*/ 	.short	0x0101
        /*04ba*/ 	.byte	0xff
	.zero		1


	//   ....[57]....
        /*04bc*/ 	.word	0x00003110
        /*04c0*/ 	.word	0x000000ff
        /*04c4*/ 	.word	0x000000d0
        /*04c8*/ 	.short	0x010a
        /*04ca*/ 	.byte	0x04
	.zero		1


	//   ....[58]....
        /*04cc*/ 	.word	0x00003230
        /*04d0*/ 	.word	0x00000002
        /*04d4*/ 	.word	0x000000c0
        /*04d8*/ 	.short	0x010a
        /*04da*/ 	.byte	0xff
	.zero		1


	//   ....[59]....
        /*04dc*/ 	.word	0x00003330
        /*04e0*/ 	.word	0x00000002
        /*04e4*/ 	.word	0x00000000
        /*04e8*/ 	.short	0x0101
        /*04ea*/ 	.byte	0xff
	.zero		1


	//   ....[60]....
        /*04ec*/ 	.word	0x000033c0
        /*04f0*/ 	.word	0x000000ff
        /*04f4*/ 	.word	0x000000d0
        /*04f8*/ 	.short	0x0106
        /*04fa*/ 	.byte	0x04
	.zero		1


	//   ....[61]....
        /*04fc*/ 	.word	0x000033e0
        /*0500*/ 	.word	0x000000ff
        /*0504*/ 	.word	0x000000d0
        /*0508*/ 	.short	0x010a
        /*050a*/ 	.byte	0x04
	.zero		1


	//   ....[62]....
        /*050c*/ 	.word	0x00003470
        /*0510*/ 	.word	0x000000ff
        /*0514*/ 	.word	0x000000d0
        /*0518*/ 	.short	0x0106
        /*051a*/ 	.byte	0x07
	.zero		1


	//   ....[63]....
        /*051c*/ 	.word	0x000034b0
        /*0520*/ 	.word	0x00000000
        /*0524*/ 	.word	0x000000d0
        /*0528*/ 	.short	0x010a
        /*052a*/ 	.byte	0xff
	.zero		1


	//   ....[64]....
        /*052c*/ 	.word	0x00003b20
        /*0530*/ 	.word	0x00000002
        /*0534*/ 	.word	0x000000c0
        /*0538*/ 	.short	0x010a
        /*053a*/ 	.byte	0xff
	.zero		1


	//   ....[65]....
        /*053c*/ 	.word	0x00003c40
        /*0540*/ 	.word	0x00000000
        /*0544*/ 	.word	0x00000000
        /*0548*/ 	.short	0x0101
        /*054a*/ 	.byte	0xff
	.zero		1


	//   ....[66]....
        /*054c*/ 	.word	0x00004170
        /*0550*/ 	.word	0x000000ff
        /*0554*/ 	.word	0x00000000
        /*0558*/ 	.short	0x010a
        /*055a*/ 	.byte	0x04
	.zero		1


	//   ....[67]....
        /*055c*/ 	.word	0x000041c0
        /*0560*/ 	.word	0x000000ff
        /*0564*/ 	.word	0x000000f0
        /*0568*/ 	.short	0x010a
        /*056a*/ 	.byte	0x3b
	.zero		1


	//   ....[68]....
        /*056c*/ 	.word	0x00004400
        /*0570*/ 	.word	0x000000ff
        /*0574*/ 	.word	0x00000000
        /*0578*/ 	.short	0x010a
        /*057a*/ 	.byte	0x07
	.zero		1


	//   ....[69]....
        /*057c*/ 	.word	0x00004530
        /*0580*/ 	.word	0x000000ff
        /*0584*/ 	.word	0x00000000
        /*0588*/ 	.short	0x010a
        /*058a*/ 	.byte	0x04
	.zero		1


	//   ....[70]....
        /*058c*/ 	.word	0x000048c0
        /*0590*/ 	.word	0x000000ff
        /*0594*/ 	.word	0x00000000
        /*0598*/ 	.short	0x010a
        /*059a*/ 	.byte	0x04
	.zero		1


	//   ....[71]....
        /*059c*/ 	.word	0x00004950
        /*05a0*/ 	.word	0x000000ff
        /*05a4*/ 	.word	0x00000000
        /*05a8*/ 	.short	0x010a
        /*05aa*/ 	.byte	0x04
	.zero		1


	//   ....[72]....
        /*05ac*/ 	.word	0x00004e30
        /*05b0*/ 	.word	0x00000008
        /*05b4*/ 	.word	0x000000c0
        /*05b8*/ 	.short	0x010a
        /*05ba*/ 	.byte	0xff
	.zero		1


	//   ....[73]....
        /*05bc*/ 	.word	0x00004fa0
        /*05c0*/ 	.word	0x00000000
        /*05c4*/ 	.word	0x00000000
        /*05c8*/ 	.short	0x0101
        /*05ca*/ 	.byte	0xff
	.zero		1


	//   ....[74]....
        /*05cc*/ 	.word	0x00005470
        /*05d0*/ 	.word	0x000000ff
        /*05d4*/ 	.word	0x000000b8
        /*05d8*/ 	.short	0x010a
        /*05da*/ 	.byte	0x15
	.zero		1


	//   ....[75]....
        /*05dc*/ 	.word	0x00005640
        /*05e0*/ 	.word	0x000000ff
        /*05e4*/ 	.word	0x00000098
        /*05e8*/ 	.short	0x010a
        /*05ea*/ 	.byte	0x04
	.zero		1


	//   ....[76]....
        /*05ec*/ 	.word	0x00005880
        /*05f0*/ 	.word	0x000000ff
        /*05f4*/ 	.word	0x00000080
        /*05f8*/ 	.short	0x010b
        /*05fa*/ 	.byte	0x04
	.zero		1


	//   ....[77]....
        /*05fc*/ 	.word	0x00005890
        /*0600*/ 	.word	0x000000ff
        /*0604*/ 	.word	0x00000000
        /*0608*/ 	.short	0x0101
        /*060a*/ 	.byte	0x07
	.zero		1


	//   ....[78]....
        /*060c*/ 	.word	0x000058a0
        /*0610*/ 	.word	0x000000ff
        /*0614*/ 	.word	0x00000098
        /*0618*/ 	.short	0x010a
        /*061a*/ 	.byte	0x05
	.zero		1


	//   ....[79]....
        /*061c*/ 	.word	0x00005b00
        /*0620*/ 	.word	0x000000ff
        /*0624*/ 	.word	0x00000080
        /*0628*/ 	.short	0x010b
        /*062a*/ 	.byte	0x05
	.zero		1


	//   ....[80]....
        /*062c*/ 	.word	0x00005b10
        /*0630*/ 	.word	0x000000ff
        /*0634*/ 	.word	0x00000000
        /*0638*/ 	.short	0x0101
        /*063a*/ 	.byte	0x07
	.zero		1


	//   ....[81]....
        /*063c*/ 	.word	0x00005b20
        /*0640*/ 	.word	0x000000ff
        /*0644*/ 	.word	0x00000098
        /*0648*/ 	.short	0x010a
        /*064a*/ 	.byte	0x04
	.zero		1


	//   ....[82]....
        /*064c*/ 	.word	0x00005d90
        /*0650*/ 	.word	0x000000ff
        /*0654*/ 	.word	0x00000080
        /*0658*/ 	.short	0x010b
        /*065a*/ 	.byte	0x04
	.zero		1


	//   ....[83]....
        /*065c*/ 	.word	0x00005da0
        /*0660*/ 	.word	0x000000ff
        /*0664*/ 	.word	0x00000000
        /*0668*/ 	.short	0x0101
        /*066a*/ 	.byte	0x07
	.zero		1


	//   ....[84]....
        /*066c*/ 	.word	0x00005db0
        /*0670*/ 	.word	0x000000ff
        /*0674*/ 	.word	0x00000098
        /*0678*/ 	.short	0x010a
        /*067a*/ 	.byte	0x05
	.zero		1


	//   ....[85]....
        /*067c*/ 	.word	0x00006050
        /*0680*/ 	.word	0x000000ff
        /*0684*/ 	.word	0x00000080
        /*0688*/ 	.short	0x010b
        /*068a*/ 	.byte	0x05
	.zero		1


	//   ....[86]....
        /*068c*/ 	.word	0x00006060
        /*0690*/ 	.word	0x000000ff
        /*0694*/ 	.word	0x00000000
        /*0698*/ 	.short	0x0101
        /*069a*/ 	.byte	0x04
	.zero		1


	//   ....[87]....
        /*069c*/ 	.word	0x000060d0
        /*06a0*/ 	.word	0x000000ff
        /*06a4*/ 	.word	0x00000000
        /*06a8*/ 	.short	0x010a
        /*06aa*/ 	.byte	0x04
	.zero		1


	//   ....[88]....
        /*06ac*/ 	.word	0x00006160
        /*06b0*/ 	.word	0x000000ff
        /*06b4*/ 	.word	0x00000000
        /*06b8*/ 	.short	0x010a
        /*06ba*/ 	.byte	0x05
	.zero		1


	//   ....[89]....
        /*06bc*/ 	.word	0x00006200
        /*06c0*/ 	.word	0x00000000
        /*06c4*/ 	.word	0x00000000
        /*06c8*/ 	.short	0x010a
        /*06ca*/ 	.byte	0xff
	.zero		1


	//   ....[90]....
        /*06cc*/ 	.word	0x00006570
        /*06d0*/ 	.word	0x00000000
        /*06d4*/ 	.word	0x000000c0
        /*06d8*/ 	.short	0x010a
        /*06da*/ 	.byte	0xff
	.zero		1


	//   ....[91]....
        /*06dc*/ 	.word	0x00006640
        /*06e0*/ 	.word	0x00000000
        /*06e4*/ 	.word	0x00000000
        /*06e8*/ 	.short	0x0101
        /*06ea*/ 	.byte	0xff
	.zero		1


	//   ....[92]....
        /*06ec*/ 	.word	0x00007300
        /*06f0*/ 	.word	0x00000000
        /*06f4*/ 	.word	0x00000080
        /*06f8*/ 	.short	0x010a
        /*06fa*/ 	.byte	0xff
	.zero		1


	//   ....[93]....
        /*06fc*/ 	.word	0x00007370
        /*0700*/ 	.word	0x00000068
        /*0704*/ 	.word	0x000000e0
        /*0708*/ 	.short	0x010a
        /*070a*/ 	.byte	0xff
	.zero		1


	//   ....[94]....
        /*070c*/ 	.word	0x00007460
        /*0710*/ 	.word	0x00000000
        /*0714*/ 	.word	0x00000080
        /*0718*/ 	.short	0x010a
        /*071a*/ 	.byte	0xff
	.zero		1


	//   ....[95]....
        /*071c*/ 	.word	0x00007580
        /*0720*/ 	.word	0x00000068
        /*0724*/ 	.word	0x000000e0
        /*0728*/ 	.short	0x010a
        /*072a*/ 	.byte	0xff
	.zero		1


	//   ....[96]....
        /*072c*/ 	.word	0x00008400
        /*0730*/ 	.word	0x00000000
        /*0734*/ 	.word	0x00000000
        /*0738*/ 	.short	0x0101
        /*073a*/ 	.byte	0xff
	.zero		1


	//   ....[97]....
        /*073c*/ 	.word	0x00008410
        /*0740*/ 	.word	0x00000014
        /*0744*/ 	.word	0x00000080
        /*0748*/ 	.short	0x010a
        /*074a*/ 	.byte	0xff
	.zero		1


	//   ....[98]....
        /*074c*/ 	.word	0x000084d0
        /*0750*/ 	.word	0x00000014
        /*0754*/ 	.word	0x00000080
        /*0758*/ 	.short	0x010a
        /*075a*/ 	.byte	0xff
	.zero		1


	//   ....[99]....
        /*075c*/ 	.word	0x000093b0
        /*0760*/ 	.word	0x0000002e
        /*0764*/ 	.word	0x00000000
        /*0768*/ 	.short	0x0101
        /*076a*/ 	.byte	0xff
	.zero		1


	//   ....[100]....
        /*076c*/ 	.word	0x000093f0
        /*0770*/ 	.word	0x00000015
        /*0774*/ 	.word	0x00000080
        /*0778*/ 	.short	0x010a
        /*077a*/ 	.byte	0xff
	.zero		1


	//   ....[101]....
        /*077c*/ 	.word	0x000094c0
        /*0780*/ 	.word	0x00000015
        /*0784*/ 	.word	0x00000080
        /*0788*/ 	.short	0x010a
        /*078a*/ 	.byte	0xff
	.zero		1


	//   ....[102]....
        /*078c*/ 	.word	0x0000a3b0
        /*0790*/ 	.word	0x0000002e
        /*0794*/ 	.word	0x00000000
        /*0798*/ 	.short	0x0101
        /*079a*/ 	.byte	0xff
	.zero		1


	//   ....[103]....
        /*079c*/ 	.word	0x0000a3d0
        /*07a0*/ 	.word	0x00000002
        /*07a4*/ 	.word	0x00000080
        /*07a8*/ 	.short	0x010a
        /*07aa*/ 	.byte	0xff
	.zero		1


	//   ....[104]....
        /*07ac*/ 	.word	0x0000a480
        /*07b0*/ 	.word	0x00000002
        /*07b4*/ 	.word	0x00000080
        /*07b8*/ 	.short	0x010a
        /*07ba*/ 	.byte	0xff
	.zero		1


	//   ....[105]....
        /*07bc*/ 	.word	0x0000ad20
        /*07c0*/ 	.word	0x000000ff
        /*07c4*/ 	.word	0x00000000
        /*07c8*/ 	.short	0x0101
        /*07ca*/ 	.byte	0x04
	.zero		1


	//   ....[106]....
        /*07cc*/ 	.word	0x0000b380
        /*07d0*/ 	.word	0x00000000
        /*07d4*/ 	.word	0x00000000
        /*07d8*/ 	.short	0x0101
        /*07da*/ 	.byte	0xff
	.zero		1


	//   ....[107]....
        /*07dc*/ 	.word	0x0000b630
        /*07e0*/ 	.word	0x000000ff
        /*07e4*/ 	.word	0x00000000
        /*07e8*/ 	.short	0x0101
        /*07ea*/ 	.byte	0x04
	.zero		1


	//   ....[108]....
        /*07ec*/ 	.word	0x0000b650
        /*07f0*/ 	.word	0x00000000
        /*07f4*/ 	.word	0x00000110
        /*07f8*/ 	.short	0x010a
        /*07fa*/ 	.byte	0xff
	.zero		1


	//   ....[109]....
        /*07fc*/ 	.word	0x0000b6b0
        /*0800*/ 	.word	0x00000000
        /*0804*/ 	.word	0x00000040
        /*0808*/ 	.short	0x010a
        /*080a*/ 	.byte	0xff
	.zero		1


	//   ....[110]....
        /*080c*/ 	.word	0x0000b710
        /*0810*/ 	.word	0x00000000
        /*0814*/ 	.word	0x00000040
        /*0818*/ 	.short	0x010a
        /*081a*/ 	.byte	0xff
	.zero		1


	//   ....[111]....
        /*081c*/ 	.word	0x0000b760
        /*0820*/ 	.word	0x00000003
        /*0824*/ 	.word	0x000000c0
        /*0828*/ 	.short	0x010a
        /*082a*/ 	.byte	0xff
	.zero		1


	//   ....[112]....
        /*082c*/ 	.word	0x0000b7c0
        /*0830*/ 	.word	0x00000000
        /*0834*/ 	.word	0x00000000
        /*0838*/ 	.short	0x010a
        /*083a*/ 	.byte	0xff
	.zero		1


	//   ....[113]....
        /*083c*/ 	.word	0x0000b820
        /*0840*/ 	.word	0x00000000
        /*0844*/ 	.word	0x00000000
        /*0848*/ 	.short	0x010a
        /*084a*/ 	.byte	0xff
	.zero		1


	//   ....[114]....
        /*084c*/ 	.word	0x0000b880
        /*0850*/ 	.word	0x00000000
        /*0854*/ 	.word	0x00000000
        /*0858*/ 	.short	0x010a
        /*085a*/ 	.byte	0xff
	.zero		1


	//   ....[115]....
        /*085c*/ 	.word	0x0000b8e0
        /*0860*/ 	.word	0x00000000
        /*0864*/ 	.word	0x00000000
        /*0868*/ 	.short	0x010a
        /*086a*/ 	.byte	0xff
	.zero		1


	//   ....[116]....
        /*086c*/ 	.word	0x0000b940
        /*0870*/ 	.word	0x00000000
        /*0874*/ 	.word	0x00000000
        /*0878*/ 	.short	0x010a
        /*087a*/ 	.byte	0xff
	.zero		1


	//   ....[117]....
        /*087c*/ 	.word	0x0000b9a0
        /*0880*/ 	.word	0x00000000
        /*0884*/ 	.word	0x00000000
        /*0888*/ 	.short	0x010a
        /*088a*/ 	.byte	0xff
	.zero		1


	//   ....[118]....
        /*088c*/ 	.word	0x0000ba00
        /*0890*/ 	.word	0x00000000
        /*0894*/ 	.word	0x00000000
        /*0898*/ 	.short	0x010a
        /*089a*/ 	.byte	0xff
	.zero		1


	//   ....[119]....
        /*089c*/ 	.word	0x0000ba50
        /*08a0*/ 	.word	0x00000002
        /*08a4*/ 	.word	0x00000100
        /*08a8*/ 	.short	0x010a
        /*08aa*/ 	.byte	0xff
	.zero		1


	//   ....[120]....
        /*08ac*/ 	.word	0x0000bab0
        /*08b0*/ 	.word	0x00000002
        /*08b4*/ 	.word	0x000000d0
        /*08b8*/ 	.short	0x010a
        /*08ba*/ 	.byte	0xff
	.zero		1


	//   ....[121]....
        /*08bc*/ 	.word	0x0000bb00
        /*08c0*/ 	.word	0x00000002
        /*08c4*/ 	.word	0x000000c0
        /*08c8*/ 	.short	0x010a
        /*08ca*/ 	.byte	0xff
	.zero		1


	//   ....[122]....
        /*08cc*/ 	.word	0x0000bb60
        /*08d0*/ 	.word	0x00000000
        /*08d4*/ 	.word	0x000000d0
        /*08d8*/ 	.short	0x010a
        /*08da*/ 	.byte	0xff
	.zero		1


	//   ....[123]....
        /*08dc*/ 	.word	0x0000bbb0
        /*08e0*/ 	.word	0x00000002
        /*08e4*/ 	.word	0x000000c0
        /*08e8*/ 	.short	0x010a
        /*08ea*/ 	.byte	0xff
	.zero		1


	//   ....[124]....
        /*08ec*/ 	.word	0x0000bc10
        /*08f0*/ 	.word	0x00000000
        /*08f4*/ 	.word	0x000000f0
        /*08f8*/ 	.short	0x010a
        /*08fa*/ 	.byte	0xff
	.zero		1


	//   ....[125]....
        /*08fc*/ 	.word	0x0000bc70
        /*0900*/ 	.word	0x00000000
        /*0904*/ 	.word	0x00000000
        /*0908*/ 	.short	0x010a
        /*090a*/ 	.byte	0xff
	.zero		1


	//   ....[126]....
        /*090c*/ 	.word	0x0000bcd0
        /*0910*/ 	.word	0x00000000
        /*0914*/ 	.word	0x00000000
        /*0918*/ 	.short	0x010a
        /*091a*/ 	.byte	0xff
	.zero		1


	//   ....[127]....
        /*091c*/ 	.word	0x0000bd30
        /*0920*/ 	.word	0x00000000
        /*0924*/ 	.word	0x00000000
        /*0928*/ 	.short	0x010a
        /*092a*/ 	.byte	0xff
	.zero		1


	//   ....[128]....
        /*092c*/ 	.word	0x0000bd80
        /*0930*/ 	.word	0x00000008
        /*0934*/ 	.word	0x000000c0
        /*0938*/ 	.short	0x010a
        /*093a*/ 	.byte	0xff
	.zero		1


	//   ....[129]....
        /*093c*/ 	.word	0x0000bde0
        /*0940*/ 	.word	0x00000000
        /*0944*/ 	.word	0x000000b8
        /*0948*/ 	.short	0x010a
        /*094a*/ 	.byte	0xff
	.zero		1


	//   ....[130]....
        /*094c*/ 	.word	0x0000be40
        /*0950*/ 	.word	0x00000000
        /*0954*/ 	.word	0x00000098
        /*0958*/ 	.short	0x010a
        /*095a*/ 	.byte	0xff
	.zero		1


	//   ....[131]....
        /*095c*/ 	.word	0x0000bea0
        /*0960*/ 	.word	0x00000000
        /*0964*/ 	.word	0x00000098
        /*0968*/ 	.short	0x010a
        /*096a*/ 	.byte	0xff
	.zero		1


	//   ....[132]....
        /*096c*/ 	.word	0x0000bf00
        /*0970*/ 	.word	0x00000000
        /*0974*/ 	.word	0x00000098
        /*0978*/ 	.short	0x010a
        /*097a*/ 	.byte	0xff
	.zero		1


	//   ....[133]....
        /*097c*/ 	.word	0x0000bf60
        /*0980*/ 	.word	0x00000002
        /*0984*/ 	.word	0x00000098
        /*0988*/ 	.short	0x010a
        /*098a*/ 	.byte	0xff
	.zero		1


	//   ....[134]....
        /*098c*/ 	.word	0x0000bfc0
        /*0990*/ 	.word	0x00000000
        /*0994*/ 	.word	0x00000000
        /*0998*/ 	.short	0x010a
        /*099a*/ 	.byte	0xff
	.zero		1


	//   ....[135]....
        /*099c*/ 	.word	0x0000c020
        /*09a0*/ 	.word	0x00000000
        /*09a4*/ 	.word	0x00000000
        /*09a8*/ 	.short	0x010a
        /*09aa*/ 	.byte	0xff
	.zero		1


	//   ....[136]....
        /*09ac*/ 	.word	0x0000c070
        /*09b0*/ 	.word	0x00000000
        /*09b4*/ 	.word	0x000000c0
        /*09b8*/ 	.short	0x010a
        /*09ba*/ 	.byte	0xff
	.zero		1


	//   ....[137]....
        /*09bc*/ 	.word	0x0000c0c0
        /*09c0*/ 	.word	0x00000000
        /*09c4*/ 	.word	0x00000080
        /*09c8*/ 	.short	0x010a
        /*09ca*/ 	.byte	0xff
	.zero		1


	//   ....[138]....
        /*09cc*/ 	.word	0x0000c110
        /*09d0*/ 	.word	0x00000068
        /*09d4*/ 	.word	0x000000e0
        /*09d8*/ 	.short	0x010a
        /*09da*/ 	.byte	0xff
	.zero		1


	//   ....[139]....
        /*09dc*/ 	.word	0x0000c160
        /*09e0*/ 	.word	0x00000014
        /*09e4*/ 	.word	0x00000080
        /*09e8*/ 	.short	0x010a
        /*09ea*/ 	.byte	0xff
	.zero		1


	//   ....[140]....
        /*09ec*/ 	.word	0x0000c1b0
        /*09f0*/ 	.word	0x00000015
        /*09f4*/ 	.word	0x00000080
        /*09f8*/ 	.short	0x010a
        /*09fa*/ 	.byte	0xff
	.zero		1


	//   ....[141]....
        /*09fc*/ 	.word	0x0000c200
        /*0a00*/ 	.word	0x00000002
        /*0a04*/ 	.word	0x00000080
        /*0a08*/ 	.short	0x010a
        /*0a0a*/ 	.byte	0xff
	.zero		1


	//----- nvinfo : EIATTR_NUM_MBARRIERS
	.align		4
.L_47:
        /*0a0c*/ 	.byte	0x03, 0x38
        /*0a0e*/ 	.short	0x0024


	//----- nvinfo : EIATTR_EXIT_INSTR_OFFSETS
	.align		4
        /*0a10*/ 	.byte	0x04, 0x1c
        /*0a12*/ 	.short	(.L_49 - .L_48)


	//   ....[0]....
.L_48:
        /*0a14*/ 	.word	0x00002f90


	//   ....[1]....
        /*0a18*/ 	.word	0x00003480


	//   ....[2]....
        /*0a1c*/ 	.word	0x000034e0


	//   ....[3]....
        /*0a20*/ 	.word	0x00004bb0


	//   ....[4]....
        /*0a24*/ 	.word	0x00006230


	//   ....[5]....
        /*0a28*/ 	.word	0x00006270


	//   ....[6]....
        /*0a2c*/ 	.word	0x0000b520


	//   ....[7]....
        /*0a30*/ 	.word	0x0000b5a0


	//   ....[8]....
        /*0a34*/ 	.word	0x0000b5d0


	//   ....[9]....
        /*0a38*/ 	.word	0x0000b640


	//----- nvinfo : EIATTR_MAX_THREADS
	.align		4
.L_49:
        /*0a3c*/ 	.byte	0x04, 0x05
        /*0a3e*/ 	.short	(.L_51 - .L_50)
.L_50:
        /*0a40*/ 	.word	0x00000100
        /*0a44*/ 	.word	0x00000001
        /*0a48*/ 	.word	0x00000001


	//----- nvinfo : EIATTR_CRS_STACK_SIZE
	.align		4
.L_51:
        /*0a4c*/ 	.byte	0x04, 0x1e
        /*0a4e*/ 	.short	(.L_53 - .L_52)
.L_52:
        /*0a50*/ 	.word	0x00000000


	//----- nvinfo : EIATTR_CBANK_PARAM_SIZE
	.align		4
.L_53:
        /*0a54*/ 	.byte	0x03, 0x19
        /*0a56*/ 	.short	0x0c00


	//----- nvinfo : EIATTR_PARAM_CBANK
	.align		4
        /*0a58*/ 	.byte	0x04, 0x0a
        /*0a5a*/ 	.short	(.L_55 - .L_54)
	.align		4
.L_54:
        /*0a5c*/ 	.word	index@(.nv.constant0._ZN7cutlass13device_kernelINS_4gemm6kernel13GemmUniversalIN4cute5tupleIJiiiiEEENS1_10collective13CollectiveMmaINS1_46MainloopSm100TmaUmmaWarpSpecializedBlockScaledILi8ELi2ELi2ENS5_IJNS4_1CILi4EEENSA_ILi1EEESC_EEEEENS5_IJNSA_ILi128EEENSA_ILi64EEENSA_ILi256EEEEEENS5_IJNS_12float_e2m1_tENS_13float_ue8m0_tEEEENS5_IJNS5_IJlSC_lEEENS4_6LayoutINS5_IJNS5_IJNS5_IJNSA_ILi32EEESB_EEEiEEESQ_NS5_IJSC_iEEEEEENS5_IJNS5_IJNS5_IJNSA_ILi16EEESB_EEEiEEENS5_IJNS5_IJNSA_ILi0EEESC_EEENSA_ILi512EEEEEENS5_IJSW_iEEEEEEEEEEESL_S13_NS4_8TiledMMAINS4_8MMA_AtomIJNS4_17SM100_MMA_MXF4_SSISJ_SJ_fSK_Li128ELi64ELi32ELNS4_4UMMA5MajorE0ELS18_0ELNS17_7ScaleInE0ELS19_0EEEEEENSN_INS5_IJSC_SC_SC_EEENS5_IJSW_SW_SW_EEEEENS5_IJNS4_10UnderscoreES1F_S1F_EEEEENS5_IJNS4_13SM90_TMA_LOADES1I_EEENS5_IJNS4_14ComposedLayoutINS4_7SwizzleILi3ELi4ELi3EEENS4_18smem_ptr_flag_bitsILi4EEENSN_INS5_IJNSA_ILi8EEESH_EEENS5_IJSH_SC_EEEEEEENSN_INS5_IJNS5_IJNS5_IJSP_SC_EEENS5_IJSO_NSA_ILi2EEEEEEEEESC_NS5_IJS1V_S1V_EEEEEENS5_IJNS5_IJNS5_IJSU_SY_EEESX_EEESW_NS5_IJS1V_SY_EEEEEEEEEEEvNS4_8identityENS5_IJNS4_23SM90_TMA_LOAD_MULTICASTES27_EEES25_vS26_EENS_8epilogue10collective18CollectiveEpilogueINS2A_23Sm100TmaWarpSpecializedILi3ELi2ELi16ELb1ELb0EEEJNS5_IJSG_SG_SH_EEENS5_IJNSN_ISG_SC_EENSN_INS5_IJST_S1V_EEENS5_IJSC_SO_EEEEEEEENS_10bfloat16_tESM_S2L_SM_NS2A_6fusion15FusionCallbacksIS2E_NS2M_17LinearCombinationIS2L_fS2L_fLNS_15FloatRoundStyleE2EEES2F_S2K_JEEENS4_5SM1004TMEM4LOAD26SM100_TMEM_LOAD_32dp32b16xES1I_NS1K_INS1L_ILi1ELi4ELi3EEENS1N_ILi16EEENSN_INS5_IJS1P_ST_EEENS5_IJST_SC_EEEEEEENS4_39AutoVectorizingCopyWithAssumedAlignmentILi128EEENS4_14SM90_TMA_STOREES31_S33_S33_EEEvvEEEEvNT_6ParamsE)
        /*0a60*/ 	.short	0x0380
        /*0a62*/ 	.short	0x0c00


	//----- nvinfo : EIATTR_SW_WAR
	.align		4
.L_55:
        /*0a64*/ 	.byte	0x04, 0x36
        /*0a66*/ 	.short	(.L_57 - .L_56)
.L_56:
        /*0a68*/ 	.word	0x00000008
.L_57:


//--------------------- .nv.callgraph             --------------------------
	.section	.nv.callgraph,"",@"SHT_CUDA_CALLGRAPH"
	.align	4
	.sectionentsize	8
	.align		4
        /*0000*/ 	.word	0x00000000
	.align		4
        /*0004*/ 	.word	0xffffffff
	.align		4
        /*0008*/ 	.word	index@(_ZN7cutlass13device_kernelINS_4gemm6kernel13GemmUniversalIN4cute5tupleIJiiiiEEENS1_10collective13CollectiveMmaINS1_46MainloopSm100TmaUmmaWarpSpecializedBlockScaledILi8ELi2ELi2ENS5_IJNS4_1CILi4EEENSA_ILi1EEESC_EEEEENS5_IJNSA_ILi128EEENSA_ILi64EEENSA_ILi256EEEEEENS5_IJNS_12float_e2m1_tENS_13float_ue8m0_tEEEENS5_IJNS5_IJlSC_lEEENS4_6LayoutINS5_IJNS5_IJNS5_IJNSA_ILi32EEESB_EEEiEEESQ_NS5_IJSC_iEEEEEENS5_IJNS5_IJNS5_IJNSA_ILi16EEESB_EEEiEEENS5_IJNS5_IJNSA_ILi0EEESC_EEENSA_ILi512EEEEEENS5_IJSW_iEEEEEEEEEEESL_S13_NS4_8TiledMMAINS4_8MMA_AtomIJNS4_17SM100_MMA_MXF4_SSISJ_SJ_fSK_Li128ELi64ELi32ELNS4_4UMMA5MajorE0ELS18_0ELNS17_7ScaleInE0ELS19_0EEEEEENSN_INS5_IJSC_SC_SC_EEENS5_IJSW_SW_SW_EEEEENS5_IJNS4_10UnderscoreES1F_S1F_EEEEENS5_IJNS4_13SM90_TMA_LOADES1I_EEENS5_IJNS4_14ComposedLayoutINS4_7SwizzleILi3ELi4ELi3EEENS4_18smem_ptr_flag_bitsILi4EEENSN_INS5_IJNSA_ILi8EEESH_EEENS5_IJSH_SC_EEEEEEENSN_INS5_IJNS5_IJNS5_IJSP_SC_EEENS5_IJSO_NSA_ILi2EEEEEEEEESC_NS5_IJS1V_S1V_EEEEEENS5_IJNS5_IJNS5_IJSU_SY_EEESX_EEESW_NS5_IJS1V_SY_EEEEEEEEEEEvNS4_8identityENS5_IJNS4_23SM90_TMA_LOAD_MULTICASTES27_EEES25_vS26_EENS_8epilogue10collective18CollectiveEpilogueINS2A_23Sm100TmaWarpSpecializedILi3ELi2ELi16ELb1ELb0EEEJNS5_IJSG_SG_SH_EEENS5_IJNSN_ISG_SC_EENSN_INS5_IJST_S1V_EEENS5_IJSC_SO_EEEEEEEENS_10bfloat16_tESM_S2L_SM_NS2A_6fusion15FusionCallbacksIS2E_NS2M_17LinearCombinationIS2L_fS2L_fLNS_15FloatRoundStyleE2EEES2F_S2K_JEEENS4_5SM1004TMEM4LOAD26SM100_TMEM_LOAD_32dp32b16xES1I_NS1K_INS1L_ILi1ELi4ELi3EEENS1N_ILi16EEENSN_INS5_IJS1P_ST_EEENS5_IJST_SC_EEEEEEENS4_39AutoVectorizingCopyWithAssumedAlignmentILi128EEENS4_14SM90_TMA_STOREES31_S33_S33_EEEvvEEEEvNT_6ParamsE)
	.align		4
        /*000c*/ 	.word	index@(__assertfail)
	.align		4
        /*0010*/ 	.word	0x00000000
	.align		4
        /*0014*/ 	.word	0xfffffffe
	.align		4
        /*0018*/ 	.word	0x00000000
	.align		4
        /*001c*/ 	.word	0xfffffffd
	.align		4
        /*0020*/ 	.word	0x00000000
	.align		4
        /*0024*/ 	.word	0xfffffffc


//--------------------- .nv.constant4             --------------------------
	.section	.nv.constant4,"a",@progbits
	.align	8
	.align		8
.nv.constant4:
        /*0000*/ 	.dword	__assertfail
	.align		8
        /*0008*/ 	.dword	__unnamed_1
	.align		8
        /*0010*/ 	.dword	__unnamed_2
	.align		8
        /*0018*/ 	.dword	_ZN40_INTERNAL_fcfbde6f_4_k_cu_109f6d82_218064cuda3std3__45__cpo5beginE
	.align		8
        /*0020*/ 	.dword	_ZN40_INTERNAL_fcfbde6f_4_k_cu_109f6d82_218064cuda3std3__45__cpo3endE
	.align		8
        /*0028*/ 	.dword	_ZN40_INTERNAL_fcfbde6f_4_k_cu_109f6d82_218064cuda3std3__45__cpo6cbeginE
	.align		8
        /*0030*/ 	.dword	_ZN40_INTERNAL_fcfbde6f_4_k_cu_109f6d82_218064cuda3std3__45__cpo4cendE
	.align		8
        /*0038*/ 	.dword	_ZN40_INTERNAL_fcfbde6f_4_k_cu_109f6d82_218064cuda3std3__442_GLOBAL__N__fcfbde6f_4_k_cu_109f6d82_218066ignoreE
	.align		8
        /*0040*/ 	.dword	_ZN40_INTERNAL_fcfbde6f_4_k_cu_109f6d82_218064cuda3std3__419piecewise_constructE
	.align		8
        /*0048*/ 	.dword	_ZN40_INTERNAL_fcfbde6f_4_k_cu_109f6d82_218064cuda3std3__48in_placeE
	.align		8
        /*0050*/ 	.dword	_ZN40_INTERNAL_fcfbde6f_4_k_cu_109f6d82_218064cuda3std6ranges3__45__cpo4swapE
	.align		8
        /*0058*/ 	.dword	_ZN40_INTERNAL_fcfbde6f_4_k_cu_109f6d82_218064cuda3std6ranges3__45__cpo9iter_moveE
	.align		8
        /*0060*/ 	.dword	_ZN40_INTERNAL_fcfbde6f_4_k_cu_109f6d82_218064cute7productE
	.align		8
        /*0068*/ 	.dword	_ZN40_INTERNAL_fcfbde6f_4_k_cu_109f6d82_218064cute1_E
	.align		8
        /*0070*/ 	.dword	$str$25
	.align		8
        /*0078*/ 	.dword	$str$26
	.align		8
        /*0080*/ 	.dword	$str$29
	.align		8
        /*0088*/ 	.dword	$str$30


//--------------------- .text._ZN7cutlass13device_kernelINS_4gemm6kernel13GemmUniversalIN4cute5tupleIJiiiiEEENS1_10collective13CollectiveMmaINS1_46MainloopSm100TmaUmmaWarpSpecializedBlockScaledILi8ELi2ELi2ENS5_IJNS4_1CILi4EEENSA_ILi1EEESC_EEEEENS5_IJNSA_ILi128EEENSA_ILi64EEENSA_ILi256EEEEEENS5_IJNS_12float_e2m1_tENS_13float_ue8m0_tEEEENS5_IJNS5_IJlSC_lEEENS4_6LayoutINS5_IJNS5_IJNS5_IJNSA_ILi32EEESB_EEEiEEESQ_NS5_IJSC_iEEEEEENS5_IJNS5_IJNS5_IJNSA_ILi16EEESB_EEEiEEENS5_IJNS5_IJNSA_ILi0EEESC_EEENSA_ILi512EEEEEENS5_IJSW_iEEEEEEEEEEESL_S13_NS4_8TiledMMAINS4_8MMA_AtomIJNS4_17SM100_MMA_MXF4_SSISJ_SJ_fSK_Li128ELi64ELi32ELNS4_4UMMA5MajorE0ELS18_0ELNS17_7ScaleInE0ELS19_0EEEEEENSN_INS5_IJSC_SC_SC_EEENS5_IJSW_SW_SW_EEEEENS5_IJNS4_10UnderscoreES1F_S1F_EEEEENS5_IJNS4_13SM90_TMA_LOADES1I_EEENS5_IJNS4_14ComposedLayoutINS4_7SwizzleILi3ELi4ELi3EEENS4_18smem_ptr_flag_bitsILi4EEENSN_INS5_IJNSA_ILi8EEESH_EEENS5_IJSH_SC_EEEEEEENSN_INS5_IJNS5_IJNS5_IJSP_SC_EEENS5_IJSO_NSA_ILi2EEEEEEEEESC_NS5_IJS1V_S1V_EEEEEENS5_IJNS5_IJNS5_IJSU_SY_EEESX_EEESW_NS5_IJS1V_SY_EEEEEEEEEEEvNS4_8identityENS5_IJNS4_23SM90_TMA_LOAD_MULTICASTES27_EEES25_vS26_EENS_8epilogue10collective18CollectiveEpilogueINS2A_23Sm100TmaWarpSpecializedILi3ELi2ELi16ELb1ELb0EEEJNS5_IJSG_SG_SH_EEENS5_IJNSN_ISG_SC_EENSN_INS5_IJST_S1V_EEENS5_IJSC_SO_EEEEEEEENS_10bfloat16_tESM_S2L_SM_NS2A_6fusion15FusionCallbacksIS2E_NS2M_17LinearCombinationIS2L_fS2L_fLNS_15FloatRoundStyleE2EEES2F_S2K_JEEENS4_5SM1004TMEM4LOAD26SM100_TMEM_LOAD_32dp32b16xES1I_NS1K_INS1L_ILi1ELi4ELi3EEENS1N_ILi16EEENSN_INS5_IJS1P_ST_EEENS5_IJST_SC_EEEEEEENS4_39AutoVectorizingCopyWithAssumedAlignmentILi128EEENS4_14SM90_TMA_STOREES31_S33_S33_EEEvvEEEEvNT_6ParamsE --------------------------
	.section	.text._ZN7cutlass13device_kernelINS_4gemm6kernel13GemmUniversalIN4cute5tupleIJiiiiEEENS1_10collective13CollectiveMmaINS1_46MainloopSm100TmaUmmaWarpSpecializedBlockScaledILi8ELi2ELi2ENS5_IJNS4_1CILi4EEENSA_ILi1EEESC_EEEEENS5_IJNSA_ILi128EEENSA_ILi64EEENSA_ILi256EEEEEENS5_IJNS_12float_e2m1_tENS_13float_ue8m0_tEEEENS5_IJNS5_IJlSC_lEEENS4_6LayoutINS5_IJNS5_IJNS5_IJNSA_ILi32EEESB_EEEiEEESQ_NS5_IJSC_iEEEEEENS5_IJNS5_IJNS5_IJNSA_ILi16EEESB_EEEiEEENS5_IJNS5_IJNSA_ILi0EEESC_EEENSA_ILi512EEEEEENS5_IJSW_iEEEEEEEEEEESL_S13_NS4_8TiledMMAINS4_8MMA_AtomIJNS4_17SM100_MMA_MXF4_SSISJ_SJ_fSK_Li128ELi64ELi32ELNS4_4UMMA5MajorE0ELS18_0ELNS17_7ScaleInE0ELS19_0EEEEEENSN_INS5_IJSC_SC_SC_EEENS5_IJSW_SW_SW_EEEEENS5_IJNS4_10UnderscoreES1F_S1F_EEEEENS5_IJNS4_13SM90_TMA_LOADES1I_EEENS5_IJNS4_14ComposedLayoutINS4_7SwizzleILi3ELi4ELi3EEENS4_18smem_ptr_flag_bitsILi4EEENSN_INS5_IJNSA_ILi8EEESH_EEENS5_IJSH_SC_EEEEEEENSN_INS5_IJNS5_IJNS5_IJSP_SC_EEENS5_IJSO_NSA_ILi2EEEEEEEEESC_NS5_IJS1V_S1V_EEEEEENS5_IJNS5_IJNS5_IJSU_SY_EEESX_EEESW_NS5_IJS1V_SY_EEEEEEEEEEEvNS4_8identityENS5_IJNS4_23SM90_TMA_LOAD_MULTICASTES27_EEES25_vS26_EENS_8epilogue10collective18CollectiveEpilogueINS2A_23Sm100TmaWarpSpecializedILi3ELi2ELi16ELb1ELb0EEEJNS5_IJSG_SG_SH_EEENS5_IJNSN_ISG_SC_EENSN_INS5_IJST_S1V_EEENS5_IJSC_SO_EEEEEEEENS_10bfloat16_tESM_S2L_SM_NS2A_6fusion15FusionCallbacksIS2E_NS2M_17LinearCombinationIS2L_fS2L_fLNS_15FloatRoundStyleE2EEES2F_S2K_JEEENS4_5SM1004TMEM4LOAD26SM100_TMEM_LOAD_32dp32b16xES1I_NS1K_INS1L_ILi1ELi4ELi3EEENS1N_ILi16EEENSN_INS5_IJS1P_ST_EEENS5_IJST_SC_EEEEEEENS4_39AutoVectorizingCopyWithAssumedAlignmentILi128EEENS4_14SM90_TMA_STOREES31_S33_S33_EEEvvEEEEvNT_6ParamsE,"ax",@progbits
	.align	128
.text._ZN7cutlass13device_kernelINS_4gemm6kernel13GemmUniversalIN4cute5tupleIJiiiiEEENS1_10collective13CollectiveMmaINS1_46MainloopSm100TmaUmmaWarpSpecializedBlockScaledILi8ELi2ELi2ENS5_IJNS4_1CILi4EEENSA_ILi1EEESC_EEEEENS5_IJNSA_ILi128EEENSA_ILi64EEENSA_ILi256EEEEEENS5_IJNS_12float_e2m1_tENS_13float_ue8m0_tEEEENS5_IJNS5_IJlSC_lEEENS4_6LayoutINS5_IJNS5_IJNS5_IJNSA_ILi32EEESB_EEEiEEESQ_NS5_IJSC_iEEEEEENS5_IJNS5_IJNS5_IJNSA_ILi16EEESB_EEEiEEENS5_IJNS5_IJNSA_ILi0EEESC_EEENSA_ILi512EEEEEENS5_IJSW_iEEEEEEEEEEESL_S13_NS4_8TiledMMAINS4_8MMA_AtomIJNS4_17SM100_MMA_MXF4_SSISJ_SJ_fSK_Li128ELi64ELi32ELNS4_4UMMA5MajorE0ELS18_0ELNS17_7ScaleInE0ELS19_0EEEEEENSN_INS5_IJSC_SC_SC_EEENS5_IJSW_SW_SW_EEEEENS5_IJNS4_10UnderscoreES1F_S1F_EEEEENS5_IJNS4_13SM90_TMA_LOADES1I_EEENS5_IJNS4_14ComposedLayoutINS4_7SwizzleILi3ELi4ELi3EEENS4_18smem_ptr_flag_bitsILi4EEENSN_INS5_IJNSA_ILi8EEESH_EEENS5_IJSH_SC_EEEEEEENSN_INS5_IJNS5_IJNS5_IJSP_SC_EEENS5_IJSO_NSA_ILi2EEEEEEEEESC_NS5_IJS1V_S1V_EEEEEENS5_IJNS5_IJNS5_IJSU_SY_EEESX_EEESW_NS5_IJS1V_SY_EEEEEEEEEEEvNS4_8identityENS5_IJNS4_23SM90_TMA_LOAD_MULTICASTES27_EEES25_vS26_EENS_8epilogue10collective18CollectiveEpilogueINS2A_23Sm100TmaWarpSpecializedILi3ELi2ELi16ELb1ELb0EEEJNS5_IJSG_SG_SH_EEENS5_IJNSN_ISG_SC_EENSN_INS5_IJST_S1V_EEENS5_IJSC_SO_EEEEEEEENS_10bfloat16_tESM_S2L_SM_NS2A_6fusion15FusionCallbacksIS2E_NS2M_17LinearCombinationIS2L_fS2L_fLNS_15FloatRoundStyleE2EEES2F_S2K_JEEENS4_5SM1004TMEM4LOAD26SM100_TMEM_LOAD_32dp32b16xES1I_NS1K_INS1L_ILi1ELi4ELi3EEENS1N_ILi16EEENSN_INS5_IJS1P_ST_EEENS5_IJST_SC_EEEEEEENS4_39AutoVectorizingCopyWithAssumedAlignmentILi128EEENS4_14SM90_TMA_STOREES31_S33_S33_EEEvvEEEEvNT_6ParamsE:
        .type           _ZN7cutlass13device_kernelINS_4gemm6kernel13GemmUniversalIN4cute5tupleIJiiiiEEENS1_10collective13CollectiveMmaINS1_46MainloopSm100TmaUmmaWarpSpecializedBlockScaledILi8ELi2ELi2ENS5_IJNS4_1CILi4EEENSA_ILi1EEESC_EEEEENS5_IJNSA_ILi128EEENSA_ILi64EEENSA_ILi256EEEEEENS5_IJNS_12float_e2m1_tENS_13float_ue8m0_tEEEENS5_IJNS5_IJlSC_lEEENS4_6LayoutINS5_IJNS5_IJNS5_IJNSA_ILi32EEESB_EEEiEEESQ_NS5_IJSC_iEEEEEENS5_IJNS5_IJNS5_IJNSA_ILi16EEESB_EEEiEEENS5_IJNS5_IJNSA_ILi0EEESC_EEENSA_ILi512EEEEEENS5_IJSW_iEEEEEEEEEEESL_S13_NS4_8TiledMMAINS4_8MMA_AtomIJNS4_17SM100_MMA_MXF4_SSISJ_SJ_fSK_Li128ELi64ELi32ELNS4_4UMMA5MajorE0ELS18_0ELNS17_7ScaleInE0ELS19_0EEEEEENSN_INS5_IJSC_SC_SC_EEENS5_IJSW_SW_SW_EEEEENS5_IJNS4_10UnderscoreES1F_S1F_EEEEENS5_IJNS4_13SM90_TMA_LOADES1I_EEENS5_IJNS4_14ComposedLayoutINS4_7SwizzleILi3ELi4ELi3EEENS4_18smem_ptr_flag_bitsILi4EEENSN_INS5_IJNSA_ILi8EEESH_EEENS5_IJSH_SC_EEEEEEENSN_INS5_IJNS5_IJNS5_IJSP_SC_EEENS5_IJSO_NSA_ILi2EEEEEEEEESC_NS5_IJS1V_S1V_EEEEEENS5_IJNS5_IJNS5_IJSU_SY_EEESX_EEESW_NS5_IJS1V_SY_EEEEEEEEEEEvNS4_8identityENS5_IJNS4_23SM90_TMA_LOAD_MULTICASTES27_EEES25_vS26_EENS_8epilogue10collective18CollectiveEpilogueINS2A_23Sm100TmaWarpSpecializedILi3ELi2ELi16ELb1ELb0EEEJNS5_IJSG_SG_SH_EEENS5_IJNSN_ISG_SC_EENSN_INS5_IJST_S1V_EEENS5_IJSC_SO_EEEEEEEENS_10bfloat16_tESM_S2L_SM_NS2A_6fusion15FusionCallbacksIS2E_NS2M_17LinearCombinationIS2L_fS2L_fLNS_15FloatRoundStyleE2EEES2F_S2K_JEEENS4_5SM1004TMEM4LOAD26SM100_TMEM_LOAD_32dp32b16xES1I_NS1K_INS1L_ILi1ELi4ELi3EEENS1N_ILi16EEENSN_INS5_IJS1P_ST_EEENS5_IJST_SC_EEEEEEENS4_39AutoVectorizingCopyWithAssumedAlignmentILi128EEENS4_14SM90_TMA_STOREES31_S33_S33_EEEvvEEEEvNT_6ParamsE,@function
        .size           _ZN7cutlass13device_kernelINS_4gemm6kernel13GemmUniversalIN4cute5tupleIJiiiiEEENS1_10collective13CollectiveMmaINS1_46MainloopSm100TmaUmmaWarpSpecializedBlockScaledILi8ELi2ELi2ENS5_IJNS4_1CILi4EEENSA_ILi1EEESC_EEEEENS5_IJNSA_ILi128EEENSA_ILi64EEENSA_ILi256EEEEEENS5_IJNS_12float_e2m1_tENS_13float_ue8m0_tEEEENS5_IJNS5_IJlSC_lEEENS4_6LayoutINS5_IJNS5_IJNS5_IJNSA_ILi32EEESB_EEEiEEESQ_NS5_IJSC_iEEEEEENS5_IJNS5_IJNS5_IJNSA_ILi16EEESB_EEEiEEENS5_IJNS5_IJNSA_ILi0EEESC_EEENSA_ILi512EEEEEENS5_IJSW_iEEEEEEEEEEESL_S13_NS4_8TiledMMAINS4_8MMA_AtomIJNS4_17SM100_MMA_MXF4_SSISJ_SJ_fSK_Li128ELi64ELi32ELNS4_4UMMA5MajorE0ELS18_0ELNS17_7ScaleInE0ELS19_0EEEEEENSN_INS5_IJSC_SC_SC_EEENS5_IJSW_SW_SW_EEEEENS5_IJNS4_10UnderscoreES1F_S1F_EEEEENS5_IJNS4_13SM90_TMA_LOADES1I_EEENS5_IJNS4_14ComposedLayoutINS4_7SwizzleILi3ELi4ELi3EEENS4_18smem_ptr_flag_bitsILi4EEENSN_INS5_IJNSA_ILi8EEESH_EEENS5_IJSH_SC_EEEEEEENSN_INS5_IJNS5_IJNS5_IJSP_SC_EEENS5_IJSO_NSA_ILi2EEEEEEEEESC_NS5_IJS1V_S1V_EEEEEENS5_IJNS5_IJNS5_IJSU_SY_EEESX_EEESW_NS5_IJS1V_SY_EEEEEEEEEEEvNS4_8identityENS5_IJNS4_23SM90_TMA_LOAD_MULTICASTES27_EEES25_vS26_EENS_8epilogue10collective18CollectiveEpilogueINS2A_23Sm100TmaWarpSpecializedILi3ELi2ELi16ELb1ELb0EEEJNS5_IJSG_SG_SH_EEENS5_IJNSN_ISG_SC_EENSN_INS5_IJST_S1V_EEENS5_IJSC_SO_EEEEEEEENS_10bfloat16_tESM_S2L_SM_NS2A_6fusion15FusionCallbacksIS2E_NS2M_17LinearCombinationIS2L_fS2L_fLNS_15FloatRoundStyleE2EEES2F_S2K_JEEENS4_5SM1004TMEM4LOAD26SM100_TMEM_LOAD_32dp32b16xES1I_NS1K_INS1L_ILi1ELi4ELi3EEENS1N_ILi16EEENSN_INS5_IJS1P_ST_EEENS5_IJST_SC_EEEEEEENS4_39AutoVectorizingCopyWithAssumedAlignmentILi128EEENS4_14SM90_TMA_STOREES31_S33_S33_EEEvvEEEEvNT_6ParamsE,(.L_x_208 - _ZN7cutlass13device_kernelINS_4gemm6kernel13GemmUniversalIN4cute5tupleIJiiiiEEENS1_10collective13CollectiveMmaINS1_46MainloopSm100TmaUmmaWarpSpecializedBlockScaledILi8ELi2ELi2ENS5_IJNS4_1CILi4EEENSA_ILi1EEESC_EEEEENS5_IJNSA_ILi128EEENSA_ILi64EEENSA_ILi256EEEEEENS5_IJNS_12float_e2m1_tENS_13float_ue8m0_tEEEENS5_IJNS5_IJlSC_lEEENS4_6LayoutINS5_IJNS5_IJNS5_IJNSA_ILi32EEESB_EEEiEEESQ_NS5_IJSC_iEEEEEENS5_IJNS5_IJNS5_IJNSA_ILi16EEESB_EEEiEEENS5_IJNS5_IJNSA_ILi0EEESC_EEENSA_ILi512EEEEEENS5_IJSW_iEEEEEEEEEEESL_S13_NS4_8TiledMMAINS4_8MMA_AtomIJNS4_17SM100_MMA_MXF4_SSISJ_SJ_fSK_Li128ELi64ELi32ELNS4_4UMMA5MajorE0ELS18_0ELNS17_7ScaleInE0ELS19_0EEEEEENSN_INS5_IJSC_SC_SC_EEENS5_IJSW_SW_SW_EEEEENS5_IJNS4_10UnderscoreES1F_S1F_EEEEENS5_IJNS4_13SM90_TMA_LOADES1I_EEENS5_IJNS4_14ComposedLayoutINS4_7SwizzleILi3ELi4ELi3EEENS4_18smem_ptr_flag_bitsILi4EEENSN_INS5_IJNSA_ILi8EEESH_EEENS5_IJSH_SC_EEEEEEENSN_INS5_IJNS5_IJNS5_IJSP_SC_EEENS5_IJSO_NSA_ILi2EEEEEEEEESC_NS5_IJS1V_S1V_EEEEEENS5_IJNS5_IJNS5_IJSU_SY_EEESX_EEESW_NS5_IJS1V_SY_EEEEEEEEEEEvNS4_8identityENS5_IJNS4_23SM90_TMA_LOAD_MULTICASTES27_EEES25_vS26_EENS_8epilogue10collective18CollectiveEpilogueINS2A_23Sm100TmaWarpSpecializedILi3ELi2ELi16ELb1ELb0EEEJNS5_IJSG_SG_SH_EEENS5_IJNSN_ISG_SC_EENSN_INS5_IJST_S1V_EEENS5_IJSC_SO_EEEEEEEENS_10bfloat16_tESM_S2L_SM_NS2A_6fusion15FusionCallbacksIS2E_NS2M_17LinearCombinationIS2L_fS2L_fLNS_15FloatRoundStyleE2EEES2F_S2K_JEEENS4_5SM1004TMEM4LOAD26SM100_TMEM_LOAD_32dp32b16xES1I_NS1K_INS1L_ILi1ELi4ELi3EEENS1N_ILi16EEENSN_INS5_IJS1P_ST_EEENS5_IJST_SC_EEEEEEENS4_39AutoVectorizingCopyWithAssumedAlignmentILi128EEENS4_14SM90_TMA_STOREES31_S33_S33_EEEvvEEEEvNT_6ParamsE)
        .other          _ZN7cutlass13device_kernelINS_4gemm6kernel13GemmUniversalIN4cute5tupleIJiiiiEEENS1_10collective13CollectiveMmaINS1_46MainloopSm100TmaUmmaWarpSpecializedBlockScaledILi8ELi2ELi2ENS5_IJNS4_1CILi4EEENSA_ILi1EEESC_EEEEENS5_IJNSA_ILi128EEENSA_ILi64EEENSA_ILi256EEEEEENS5_IJNS_12float_e2m1_tENS_13float_ue8m0_tEEEENS5_IJNS5_IJlSC_lEEENS4_6LayoutINS5_IJNS5_IJNS5_IJNSA_ILi32EEESB_EEEiEEESQ_NS5_IJSC_iEEEEEENS5_IJNS5_IJNS5_IJNSA_ILi16EEESB_EEEiEEENS5_IJNS5_IJNSA_ILi0EEESC_EEENSA_ILi512EEEEEENS5_IJSW_iEEEEEEEEEEESL_S13_NS4_8TiledMMAINS4_8MMA_AtomIJNS4_17SM100_MMA_MXF4_SSISJ_SJ_fSK_Li128ELi64ELi32ELNS4_4UMMA5MajorE0ELS18_0ELNS17_7ScaleInE0ELS19_0EEEEEENSN_INS5_IJSC_SC_SC_EEENS5_IJSW_SW_SW_EEEEENS5_IJNS4_10UnderscoreES1F_S1F_EEEEENS5_IJNS4_13SM90_TMA_LOADES1I_EEENS5_IJNS4_14ComposedLayoutINS4_7SwizzleILi3ELi4ELi3EEENS4_18smem_ptr_flag_bitsILi4EEENSN_INS5_IJNSA_ILi8EEESH_EEENS5_IJSH_SC_EEEEEEENSN_INS5_IJNS5_IJNS5_IJSP_SC_EEENS5_IJSO_NSA_ILi2EEEEEEEEESC_NS5_IJS1V_S1V_EEEEEENS5_IJNS5_IJNS5_IJSU_SY_EEESX_EEESW_NS5_IJS1V_SY_EEEEEEEEEEEvNS4_8identityENS5_IJNS4_23SM90_TMA_LOAD_MULTICASTES27_EEES25_vS26_EENS_8epilogue10collective18CollectiveEpilogueINS2A_23Sm100TmaWarpSpecializedILi3ELi2ELi16ELb1ELb0EEEJNS5_IJSG_SG_SH_EEENS5_IJNSN_ISG_SC_EENSN_INS5_IJST_S1V_EEENS5_IJSC_SO_EEEEEEEENS_10bfloat16_tESM_S2L_SM_NS2A_6fusion15FusionCallbacksIS2E_NS2M_17LinearCombinationIS2L_fS2L_fLNS_15FloatRoundStyleE2EEES2F_S2K_JEEENS4_5SM1004TMEM4LOAD26SM100_TMEM_LOAD_32dp32b16xES1I_NS1K_INS1L_ILi1ELi4ELi3EEENS1N_ILi16EEENSN_INS5_IJS1P_ST_EEENS5_IJST_SC_EEEEEEENS4_39AutoVectorizingCopyWithAssumedAlignmentILi128EEENS4_14SM90_TMA_STOREES31_S33_S33_EEEvvEEEEvNT_6ParamsE,@"STO_CUDA_ENTRY STV_DEFAULT"
_ZN7cutlass13device_kernelINS_4gemm6kernel13GemmUniversalIN4cute5tupleIJiiiiEEENS1_10collective13CollectiveMmaINS1_46MainloopSm100TmaUmmaWarpSpecializedBlockScaledILi8ELi2ELi2ENS5_IJNS4_1CILi4EEENSA_ILi1EEESC_EEEEENS5_IJNSA_ILi128EEENSA_ILi64EEENSA_ILi256EEEEEENS5_IJNS_12float_e2m1_tENS_13float_ue8m0_tEEEENS5_IJNS5_IJlSC_lEEENS4_6LayoutINS5_IJNS5_IJNS5_IJNSA_ILi32EEESB_EEEiEEESQ_NS5_IJSC_iEEEEEENS5_IJNS5_IJNS5_IJNSA_ILi16EEESB_EEEiEEENS5_IJNS5_IJNSA_ILi0EEESC_EEENSA_ILi512EEEEEENS5_IJSW_iEEEEEEEEEEESL_S13_NS4_8TiledMMAINS4_8MMA_AtomIJNS4_17SM100_MMA_MXF4_SSISJ_SJ_fSK_Li128ELi64ELi32ELNS4_4UMMA5MajorE0ELS18_0ELNS17_7ScaleInE0ELS19_0EEEEEENSN_INS5_IJSC_SC_SC_EEENS5_IJSW_SW_SW_EEEEENS5_IJNS4_10UnderscoreES1F_S1F_EEEEENS5_IJNS4_13SM90_TMA_LOADES1I_EEENS5_IJNS4_14ComposedLayoutINS4_7SwizzleILi3ELi4ELi3EEENS4_18smem_ptr_flag_bitsILi4EEENSN_INS5_IJNSA_ILi8EEESH_EEENS5_IJSH_SC_EEEEEEENSN_INS5_IJNS5_IJNS5_IJSP_SC_EEENS5_IJSO_NSA_ILi2EEEEEEEEESC_NS5_IJS1V_S1V_EEEEEENS5_IJNS5_IJNS5_IJSU_SY_EEESX_EEESW_NS5_IJS1V_SY_EEEEEEEEEEEvNS4_8identityENS5_IJNS4_23SM90_TMA_LOAD_MULTICASTES27_EEES25_vS26_EENS_8epilogue10collective18CollectiveEpilogueINS2A_23Sm100TmaWarpSpecializedILi3ELi2ELi16ELb1ELb0EEEJNS5_IJSG_SG_SH_EEENS5_IJNSN_ISG_SC_EENSN_INS5_IJST_S1V_EEENS5_IJSC_SO_EEEEEEEENS_10bfloat16_tESM_S2L_SM_NS2A_6fusion15FusionCallbacksIS2E_NS2M_17LinearCombinationIS2L_fS2L_fLNS_15FloatRoundStyleE2EEES2F_S2K_JEEENS4_5SM1004TMEM4LOAD26SM100_TMEM_LOAD_32dp32b16xES1I_NS1K_INS1L_ILi1ELi4ELi3EEENS1N_ILi16EEENSN_INS5_IJS1P_ST_EEENS5_IJST_SC_EEEEEEENS4_39AutoVectorizingCopyWithAssumedAlignmentILi128EEENS4_14SM90_TMA_STOREES31_S33_S33_EEEvvEEEEvNT_6ParamsE:
[----:B------:R-:W1:Y:S01]  /*0000*/  LDC R1, c[0x0][0x37c] ;  /* 0x0000df00ff017b82 */ /* 0x000e620000000800 */
[----:B------:R-:W2:Y:S01]  /*0010*/  S2R R81, SR_TID.X ;  /* 0x0000000000517919 */ /* 0x000ea20000002100 */
[----:B------:R-:W3:Y:S01]  /*0020*/  LDCU.64 UR12, c[0x0][0xc90] ;  /* 0x00019200ff0c77ac */ /* 0x000ee20008000a00 */
[----:B------:R-:W-:Y:S02]  /*0030*/  PRMT R85, RZ, 0x7610, R85 ;  /* 0x00007610ff557816 */ /* 0x000fe40000000055 */
[----:B------:R-:W-:Y:S01]  /*0040*/  ELECT P4, URZ, PT ;  /* 0x0000000000ff782f */ /* 0x000fe20003880000 */
[----:B---3--:R-:W-:-:S04]  /*0050*/  UISETP.NE.U32.AND UP0, UPT, UR12, URZ, UPT ;  /* 0x000000ff0c00728c */ /* 0x008fc8000bf05070 */
[----:B------:R-:W-:Y:S01]  /*0060*/  UISETP.NE.AND.EX UP0, UPT, UR13, URZ, UPT, UP0 ;  /* 0x000000ff0d00728c */ /* 0x000fe2000bf05300 */
[----:B--2---:R-:W-:-:S05]  /*0070*/  SHF.R.U32.HI R86, RZ, 0x5, R81 ;  /* 0x00000005ff567819 */ /* 0x004fca0000011651 */
[----:B------:R-:W2:Y:S02]  /*0080*/  SHFL.IDX PT, R0, R86, RZ, 0x1f ;  /* 0x00001fff56007589 */ /* 0x000ea400000e0000 */
[----:B--2---:R-:W-:Y:S01]  /*0090*/  R2UR UR21, R0 ;  /* 0x00000000001572ca */ /* 0x004fe200000e0000 */
[----:B-1----:R-:W-:-:S14]  /*00a0*/  BRA.U UP0, `(.L_x_0) ;  /* 0x0000000100307547 */ /* 0x002fdc000b800000 */
[----:B------:R-:W1:Y:S02]  /*00b0*/  LDCU.64 UR4, c[0x0][0xc88] ;  /* 0x00019100ff0477ac */ /* 0x000e640008000a00 */
[----:B-1----:R-:W-:-:S04]  /*00c0*/  UISETP.NE.U32.AND UP0, UPT, UR4, URZ, UPT ;  /* 0x000000ff0400728c */ /* 0x002fc8000bf05070 */
[----:B------:R-:W-:-:S09]  /*00d0*/  UISETP.NE.AND.EX UP0, UPT, UR5, URZ, UPT, UP0 ;  /* 0x000000ff0500728c */ /* 0x000fd2000bf05300 */
[----:B------:R-:W-:Y:S05]  /*00e0*/  BRA.U !UP0, `(.L_x_1) ;  /* 0x0000000108147547 */ /* 0x000fea000b800000 */
[----:B------:R-:W1:Y:S01]  /*00f0*/  LDC.64 R2, c[0x0][0xc88] ;  /* 0x00032200ff027b82 */ /* 0x000e620000000a00 */
[----:B------:R-:W1:Y:S02]  /*0100*/  LDCU.64 UR4, c[0x0][0x358] ;  /* 0x00006b00ff0477ac */ /* 0x000e640008000a00 */
[----:B-1----:R1:W5:Y:S01]  /*0110*/  LDG.E R45, desc[UR4][R2.64] ;  /* 0x00000004022d7981 */ /* 0x002362000c1e1900 */
[----:B------:R-:W-:Y:S01]  /*0120*/  HFMA2 R85, -RZ, RZ, 0, 5.9604644775390625e-08 ;  /* 0x00000001ff557431 */ /* 0x000fe200000001ff */
[----:B------:R-:W-:Y:S05]  /*0130*/  BRA `(.L_x_0) ;  /* 0x00000000000c7947 */ /* 0x000fea0003800000 */
.L_x_1:
[----:B------:R-:W1:Y:S01]  /*0140*/  LDCU UR4, c[0x0][0xc80] ;  /* 0x00019000ff0477ac */ /* 0x000e620008000800 */
[----:B------:R-:W-:Y:S01]  /*0150*/  HFMA2 R85, -RZ, RZ, 0, 5.9604644775390625e-08 ;  /* 0x00000001ff557431 */ /* 0x000fe200000001ff */
[----:B-1----:R-:W-:-:S07]  /*0160*/  MOV R45, UR4 ;  /* 0x00000004002d7c02 */ /* 0x002fce0008000f00 */
.L_x_0:
[----:B------:R-:W2:Y:S02]  /*0170*/  LDCU.64 UR4, c[0x0][0xcb0] ;  /* 0x00019600ff0477ac */ /* 0x000ea40008000a00 */
[----:B--2---:R-:W-:-:S04]  /*0180*/  UISETP.NE.U32.AND UP0, UPT, UR4, URZ, UPT ;  /* 0x000000ff0400728c */ /* 0x004fc8000bf05070 */
[----:B------:R-:W-:-:S09]  /*0190*/  UISETP.NE.AND.EX UP0, UPT, UR5, URZ, UPT, UP0 ;  /* 0x000000ff0500728c */ /* 0x000fd2000bf05300 */
[----:B------:R-:W-:Y:S05]  /*01a0*/  BRA.U UP0, `(.L_x_2) ;  /* 0x0000000100287547 */ /* 0x000fea000b800000 */
[----:B------:R-:W2:Y:S02]  /*01b0*/  LDCU.64 UR4, c[0x0][0xca8] ;  /* 0x00019500ff0477ac */ /* 0x000ea40008000a00 */
[----:B--2---:R-:W-:-:S04]  /*01c0*/  UISETP.NE.U32.AND UP0, UPT, UR4, URZ, UPT ;  /* 0x000000ff0400728c */ /* 0x004fc8000bf05070 */
[----:B------:R-:W-:-:S09]  /*01d0*/  UISETP.NE.AND.EX UP0, UPT, UR5, URZ, UPT, UP0 ;  /* 0x000000ff0500728c */ /* 0x000fd2000bf05300 */
[----:B------:R-:W-:Y:S05]  /*01e0*/  BRA.U !UP0, `(.L_x_3) ;  /* 0x0000000108107547 */ /* 0x000fea000b800000 */
[----:B-1----:R-:W1:Y:S01]  /*01f0*/  LDC.64 R2, c[0x0][0xca8] ;  /* 0x00032a00ff027b82 */ /* 0x002e620000000a00 */
[----:B------:R-:W1:Y:S02]  /*0200*/  LDCU.64 UR4, c[0x0][0x358] ;  /* 0x00006b00ff0477ac */ /* 0x000e640008000a00 */
[----:B-1----:R2:W5:Y:S01]  /*0210*/  LDG.E R43, desc[UR4][R2.64] ;  /* 0x00000004022b7981 */ /* 0x002562000c1e1900 */
[----:B------:R-:W-:Y:S05]  /*0220*/  BRA `(.L_x_2) ;  /* 0x0000000000087947 */ /* 0x000fea0003800000 */
.L_x_3:
[----:B------:R-:W2:Y:S02]  /*0230*/  LDCU UR4, c[0x0][0xca0] ;  /* 0x00019400ff0477ac */ /* 0x000ea40008000800 */
[----:B--2---:R-:W-:Y:S02]  /*0240*/  MOV R43, UR4 ;  /* 0x00000004002b7c02 */ /* 0x004fe40008000f00 */
.L_x_2:
[----:B------:R-:W-:Y:S01]  /*0250*/  IMAD.U32 R0, RZ, RZ, UR21 ;  /* 0x00000015ff007e24 */ /* 0x000fe2000f8e00ff */
[----:B------:R-:W-:Y:S04]  /*0260*/  BSSY.RECONVERGENT B0, `(.L_x_4) ;  /* 0x0000012000007945 */ /* 0x000fe80003800200 */
[C---:B------:R-:W-:Y:S02]  /*0270*/  ISETP.NE.OR P1, PT, R0.reuse, 0x1, !P4 ;  /* 0x000000010000780c */ /* 0x040fe40006725670 */
[----:B------:R-:W-:-:S11]  /*0280*/  ISETP.NE.OR P0, PT, R0, 0x3, !P4 ;  /* 0x000000030000780c */ /* 0x000fd60006705670 */
[----:B------:R-:W-:Y:S05]  /*0290*/  @P1 BRA `(.L_x_5) ;  /* 0x0000000000381947 */ /* 0x000fea0003800000 */
[----:B------:R-:W3:Y:S02]  /*02a0*/  LDCU.64 UR4, c[0x0][0x348] ;  /* 0x00006900ff0477ac */ /* 0x000ee40008000a00 */
[----:B---3--:R-:W-:Y:S02]  /*02b0*/  UIADD3 UR10, UP3, UPT, UR4, 0x80, URZ ;  /* 0x00000080040a7890 */ /* 0x008fe4000ff7e0ff */
[----:B------:R-:W-:Y:S02]  /*02c0*/  UIADD3 UR8, UP2, UPT, UR4, 0x180, URZ ;  /* 0x0000018004087890 */ /* 0x000fe4000ff5e0ff */
[----:B------:R-:W-:Y:S02]  /*02d0*/  UIADD3 UR6, UP1, UPT, UR4, 0x280, URZ ;  /* 0x0000028004067890 */ /* 0x000fe4000ff3e0ff */
[----:B------:R-:W-:Y:S02]  /*02e0*/  UIADD3 UR4, UP0, UPT, UR4, 0x380, URZ ;  /* 0x0000038004047890 */ /* 0x000fe4000ff1e0ff */
[----:B------:R-:W-:-:S02]  /*02f0*/  UIADD3.X UR11, UPT, UPT, URZ, UR5, URZ, UP3, !UPT ;  /* 0x00000005ff0b7290 */ /* 0x000fc40009ffe4ff */
[----:B------:R-:W-:Y:S02]  /*0300*/  UIADD3.X UR9, UPT, UPT, URZ, UR5, URZ, UP2, !UPT ;  /* 0x00000005ff097290 */ /* 0x000fe400097fe4ff */
[----:B------:R-:W-:Y:S02]  /*0310*/  UIADD3.X UR7, UPT, UPT, URZ, UR5, URZ, UP1, !UPT ;  /* 0x00000005ff077290 */ /* 0x000fe40008ffe4ff */
[----:B------:R-:W-:-:S03]  /*0320*/  UIADD3.X UR5, UPT, UPT, URZ, UR5, URZ, UP0, !UPT ;  /* 0x00000005ff057290 */ /* 0x000fc600087fe4ff */
[----:B------:R3:W-:Y:S02]  /*0330*/  UTMACCTL.PF [UR10] ;  /* 0x000000000a0079b9 */ /* 0x0007e40008040000 */
[----:B------:R3:W-:Y:S02]  /*0340*/  UTMACCTL.PF [UR8] ;  /* 0x00000000080079b9 */ /* 0x0007e40008040000 */
[----:B------:R3:W-:Y:S02]  /*0350*/  UTMACCTL.PF [UR6] ;  /* 0x00000000060079b9 */ /* 0x0007e40008040000 */
[----:B------:R3:W-:Y:S02]  /*0360*/  UTMACCTL.PF [UR4] ;  /* 0x00000000040079b9 */ /* 0x0007e40008040000 */
[----:B---3--:R-:W-:Y:S01]  /*0370*/  NOP ;  /* 0x0000000000007918 */ /* 0x008fe20000000000 */
.L_x_5:
[----:B------:R-:W-:Y:S05]  /*0380*/  BSYNC.RECONVERGENT B0 ;  /* 0x0000000000007941 */ /* 0x000fea0003800200 */
.L_x_4:
[----:B------:R-:W-:Y:S04]  /*0390*/  BSSY.RECONVERGENT B0, `(.L_x_6) ;  /* 0x000000a000007945 */ /* 0x000fe80003800200 */
[----:B------:R-:W-:Y:S05]  /*03a0*/  @P0 BRA `(.L_x_7) ;  /* 0x0000000000200947 */ /* 0x000fea0003800000 */
[----:B------:R-:W3:Y:S02]  /*03b0*/  LDCU.64 UR4, c[0x0][0x348] ;  /* 0x00006900ff0477ac */ /* 0x000ee40008000a00 */
[----:B---3--:R-:W-:Y:S02]  /*03c0*/  UIADD3 UR6, UP1, UPT, UR4, 0x980, URZ ;  /* 0x0000098004067890 */ /* 0x008fe4000ff3e0ff */
[----:B------:R-:W-:Y:S02]  /*03d0*/  UIADD3 UR4, UP0, UPT, UR4, 0xa80, URZ ;  /* 0x00000a8004047890 */ /* 0x000fe4000ff1e0ff */
[----:B------:R-:W-:Y:S02]  /*03e0*/  UIADD3.X UR7, UPT, UPT, URZ, UR5, URZ, UP1, !UPT ;  /* 0x00000005ff077290 */ /* 0x000fe40008ffe4ff */
[----:B------:R-:W-:-:S07]  /*03f0*/  UIADD3.X UR5, UPT, UPT, URZ, UR5, URZ, UP0, !UPT ;  /* 0x00000005ff057290 */ /* 0x000fce00087fe4ff */
[----:B------:R3:W-:Y:S02]  /*0400*/  UTMACCTL.PF [UR6] ;  /* 0x00000000060079b9 */ /* 0x0007e40008040000 */
[----:B------:R3:W-:Y:S02]  /*0410*/  UTMACCTL.PF [UR4] ;  /* 0x00000000040079b9 */ /* 0x0007e40008040000 */
[----:B---3--:R-:W-:Y:S01]  /*0420*/  NOP ;  /* 0x0000000000007918 */ /* 0x008fe20000000000 */
.L_x_7:
[----:B------:R-:W-:Y:S05]  /*0430*/  BSYNC.RECONVERGENT B0 ;  /* 0x0000000000007941 */ /* 0x000fea0003800200 */
.L_x_6:
[----:B------:R-:W3:Y:S01]  /*0440*/  LDCU.64 UR4, c[0x0][0xc88] ;  /* 0x00019100ff0477ac */ /* 0x000ee20008000a00 */
[----:B------:R-:W-:Y:S02]  /*0450*/  UISETP.EQ.U32.AND UP2, UPT, UR12, URZ, UPT ;  /* 0x000000ff0c00728c */ /* 0x000fe4000bf42070 */
[----:B------:R-:W-:Y:S02]  /*0460*/  UPLOP3.LUT UP3, UPT, UPT, UPT, UPT, 0x80, 0x8 ;  /* 0x000000000008789c */ /* 0x000fe40003f6f070 */
[----:B---3--:R-:W-:-:S04]  /*0470*/  UISETP.NE.U32.AND UP0, UPT, UR4, URZ, UPT ;  /* 0x000000ff0400728c */ /* 0x008fc8000bf05070 */
[----:B------:R-:W-:-:S04]  /*0480*/  UISETP.NE.AND.EX UP1, UPT, UR5, URZ, UPT, UP0 ;  /* 0x000000ff0500728c */ /* 0x000fc8000bf25300 */
[----:B------:R-:W-:-:S04]  /*0490*/  UISETP.EQ.OR.EX UP4, UPT, UR13, URZ, !UP1, UP2 ;  /* 0x000000ff0d00728c */ /* 0x000fc8000cf82720 */
[----:B------:R-:W-:-:S06]  /*04a0*/  UP2UR UR4, UPR, URZ, 0x10 ;  /* 0x00000010ff047883 */ /* 0x000fcc0008000000 */
[----:B------:R-:W-:Y:S01]  /*04b0*/  MOV R96, UR4 ;  /* 0x0000000400607c02 */ /* 0x000fe20008000f00 */
[----:B------:R-:W-:Y:S06]  /*04c0*/  BRA.U !UP4, `(.L_x_8) ;  /* 0x000000010c207547 */ /* 0x000fec000b800000 */
[----:B------:R-:W-:Y:S01]  /*04d0*/  UISETP.NE.U32.AND UP0, UPT, UR12, URZ, UPT ;  /* 0x000000ff0c00728c */ /* 0x000fe2000bf05070 */
[----:B-----5:R-:W-:Y:S01]  /*04e0*/  FSETP.NEU.AND P0, PT, R45, RZ, PT ;  /* 0x000000ff2d00720b */ /* 0x020fe20003f0d000 */
[----:B------:R-:W-:Y:S02]  /*04f0*/  USEL UR4, URZ, 0xffffffff, UP1 ;  /* 0xffffffffff047887 */ /* 0x000fe40008800000 */
[----:B------:R-:W-:-:S10]  /*0500*/  UISETP.NE.AND.EX UP2, UPT, UR13, URZ, UPT, UP0 ;  /* 0x000000ff0d00728c */ /* 0x000fd4000bf45300 */
[----:B------:R-:W-:Y:S01]  /*0510*/  VOTEU.ANY UP0, P0 ;  /* 0x0000000000ff7886 */ /* 0x000fe20000000100 */
[----:B------:R-:W-:-:S04]  /*0520*/  @!UP2 USEL UR4, URZ, 0xffffffff, UP0 ;  /* 0xffffffffff04a887 */ /* 0x000fc80008000000 */
[----:B------:R-:W-:-:S04]  /*0530*/  ULOP3.LUT UR4, UR4, 0x1, URZ, 0xc0, !UPT ;  /* 0x0000000104047892 */ /* 0x000fc8000f8ec0ff */
[----:B------:R-:W-:-:S11]  /*0540*/  UISETP.NE.U32.AND UP3, UPT, UR4, 0x1, UPT ;  /* 0x000000010400788c */ /* 0x000fd6000bf65070 */
.L_x_8:
[----:B-12---:R-:W1:Y:S02]  /*0550*/  SHFL.IDX PT, R2, R86, RZ, 0x1f ;  /* 0x00001fff56027589 */ /* 0x006e6400000e0000 */
[----:B-1----:R-:W-:-:S13]  /*0560*/  ISETP.NE.AND P0, PT, R2, RZ, PT ;  /* 0x000000ff0200720c */ /* 0x002fda0003f05270 */
[----:B------:R-:W-:Y:S05]  /*0570*/  @P0 BRA `(.L_x_9) ;  /* 0x0000000000840947 */ /* 0x000fea0003800000 */
[----:B------:R-:W-:Y:S01]  /*0580*/  ELECT P0, URZ, PT ;  /* 0x0000000000ff782f */ /* 0x000fe20003800000 */
[----:B------:R-:W-:-:S12]  /*0590*/  BSSY.RECONVERGENT B0, `(.L_x_9) ;  /* 0x000001f000007945 */ /* 0x000fd80003800200 */
[----:B------:R-:W-:Y:S05]  /*05a0*/  @!P0 BRA `(.L_x_10) ;  /* 0x0000000000748947 */ /* 0x000fea0003800000 */
[----:B------:R-:W1:Y:S01]  /*05b0*/  S2UR UR4, SR_CgaCtaId ;  /* 0x00000000000479c3 */ /* 0x000e620000008800 */
[----:B------:R-:W-:Y:S01]  /*05c0*/  UMOV UR5, 0x400 ;  /* 0x0000040000057882 */ /* 0x000fe20000000000 */
[----:B------:R-:W-:Y:S01]  /*05d0*/  UMOV UR8, 0x1 ;  /* 0x0000000100087882 */ /* 0x000fe20000000000 */
[----:B------:R-:W-:Y:S01]  /*05e0*/  UMOV UR6, 0x4 ;  /* 0x0000000400067882 */ /* 0x000fe20000000000 */
[----:B------:R-:W-:-:S04]  /*05f0*/  UIADD3 UR8, UPT, UPT, -UR8, 0x100000, URZ ;  /* 0x0010000008087890 */ /* 0x000fc8000fffe1ff */
[----:B------:R-:W-:Y:S02]  /*0600*/  USHF.L.U32 UR9, UR8, 0xb, URZ ;  /* 0x0000000b08097899 */ /* 0x000fe400080006ff */
[----:B------:R-:W-:Y:S02]  /*0610*/  USHF.L.U32 UR8, UR8, 0x1, URZ ;  /* 0x0000000108087899 */ /* 0x000fe400080006ff */
[----:B------:R-:W-:-:S04]  /*0620*/  UIADD3 UR6, UPT, UPT, -UR6, 0x100000, URZ ;  /* 0x0010000006067890 */ /* 0x000fc8000fffe1ff */
[----:B------:R-:W-:Y:S02]  /*0630*/  USHF.L.U32 UR7, UR6, 0xb, URZ ;  /* 0x0000000b06077899 */ /* 0x000fe400080006ff */
[----:B------:R-:W-:Y:S02]  /*0640*/  USHF.L.U32 UR6, UR6, 0x1, URZ ;  /* 0x0000000106067899 */ /* 0x000fe400080006ff */
[----:B-1----:R-:W-:Y:S01]  /*0650*/  ULEA UR4, UR4, UR5, 0x18 ;  /* 0x0000000504047291 */ /* 0x002fe2000f8ec0ff */
[----:B------:R-:W1:Y:S11]  /*0660*/  FENCE.VIEW.ASYNC.S ;  /* 0x00000000000073c6 */ /* 0x000e760000000000 */
[----:B-1----:R1:W2:Y:S01]  /*0670*/  SYNCS.EXCH.64 URZ, [UR4], UR8 ;  /* 0x0000000804ff75b2 */ /* 0x0022a20008000100 */
[----:B------:R1:W3:Y:S01]  /*0680*/  SYNCS.EXCH.64 URZ, [UR4+0x40], UR6 ;  /* 0x0000400604ff75b2 */ /* 0x0002e20008000100 */
[----:B------:R1:W4:Y:S01]  /*0690*/  SYNCS.EXCH.64 URZ, [UR4+0x8], UR8 ;  /* 0x0000080804ff75b2 */ /* 0x0003220008000100 */
[----:B------:R1:W1:Y:S01]  /*06a0*/  SYNCS.EXCH.64 URZ, [UR4+0x48], UR6 ;  /* 0x0000480604ff75b2 */ /* 0x0002620008000100 */
        /* <DEDUP_REMOVED lines=12> */
[----:B------:R-:W-:Y:S01]  /*0770*/  NOP ;  /* 0x0000000000007918 */ /* 0x000fe20000000000 */
.L_x_10:
[----:B-1----:R-:W-:Y:S05]  /*0780*/  BSYNC.RECONVERGENT B0 ;  /* 0x0000000000007941 */ /* 0x002fea0003800200 */
.L_x_9:
[----:B------:R-:W1:Y:S01]  /*0790*/  SHFL.IDX PT, R2, R86, RZ, 0x1f ;  /* 0x00001fff56027589 */ /* 0x000e6200000e0000 */
[----:B------:R-:W-:Y:S01]  /*07a0*/  NOP ;  /* 0x0000000000007918 */ /* 0x000fe20000000000 */
[----:B-1----:R-:W-:-:S13]  /*07b0*/  ISETP.NE.AND P0, PT, R2, 0x1, PT ;  /* 0x000000010200780c */ /* 0x002fda0003f05270 */
[----:B------:R-:W-:Y:S05]  /*07c0*/  @P0 BRA `(.L_x_11) ;  /* 0x0000000000500947 */ /* 0x000fea0003800000 */
        /* <DEDUP_REMOVED lines=9> */
[----:B------:R-:W-:Y:S01]  /*0860*/  USHF.L.U32 UR6, UR6, 0x1, URZ ;  /* 0x0000000106067899 */ /* 0x000fe200080006ff */
[----:B------:R-:W-:Y:S01]  /*0870*/  ELECT P0, URZ, PT ;  /* 0x0000000000ff782f */ /* 0x000fe20003800000 */
[----:B-1----:R-:W-:Y:S01]  /*0880*/  ULEA UR4, UR4, UR5, 0x18 ;  /* 0x0000000504047291 */ /* 0x002fe2000f8ec0ff */
[----:B------:R-:W1:Y:S11]  /*0890*/  FENCE.VIEW.ASYNC.S ;  /* 0x00000000000073c6 */ /* 0x000e760000000000 */
[----:B-1----:R1:W1:Y:S01]  /*08a0*/  SYNCS.EXCH.64 URZ, [UR4+0x80], UR8 ;  /* 0x0000800804ff75b2 */ /* 0x0022620008000100 */
[----:B------:R1:W1:Y:S01]  /*08b0*/  SYNCS.EXCH.64 URZ, [UR4+0x98], UR6 ;  /* 0x0000980604ff75b2 */ /* 0x0002620008000100 */
[----:B------:R1:W1:Y:S01]  /*08c0*/  SYNCS.EXCH.64 URZ, [UR4+0x88], UR8 ;  /* 0x0000880804ff75b2 */ /* 0x0002620008000100 */
[----:B------:R1:W1:Y:S01]  /*08d0*/  SYNCS.EXCH.64 URZ, [UR4+0xa0], UR6 ;  /* 0x0000a00604ff75b2 */ /* 0x0002620008000100 */
[----:B------:R1:W1:Y:S01]  /*08e0*/  SYNCS.EXCH.64 URZ, [UR4+0x90], UR8 ;  /* 0x0000900804ff75b2 */ /* 0x0002620008000100 */
[----:B------:R1:W1:Y:S01]  /*08f0*/  SYNCS.EXCH.64 URZ, [UR4+0xa8], UR6 ;  /* 0x0000a80604ff75b2 */ /* 0x0002620008000100 */
[----:B------:R-:W-:Y:S01]  /*0900*/  NOP ;  /* 0x0000000000007918 */ /* 0x000fe20000000000 */
.L_x_11:
[----:B------:R-:W2:Y:S01]  /*0910*/  SHFL.IDX PT, R2, R86, RZ, 0x1f ;  /* 0x00001fff56027589 */ /* 0x000ea200000e0000 */
[----:B------:R-:W-:Y:S01]  /*0920*/  NOP ;  /* 0x0000000000007918 */ /* 0x000fe20000000000 */
[----:B--2---:R-:W-:-:S13]  /*0930*/  ISETP.NE.AND P0, PT, R2, 0x3, PT ;  /* 0x000000030200780c */ /* 0x004fda0003f05270 */
[----:B------:R-:W-:Y:S05]  /*0940*/  @P0 BRA `(.L_x_12) ;  /* 0x0000000000300947 */ /* 0x000fea0003800000 */
[----:B-1----:R-:W1:Y:S01]  /*0950*/  S2UR UR4, SR_CgaCtaId ;  /* 0x00000000000479c3 */ /* 0x002e620000008800 */
[----:B------:R-:W-:Y:S01]  /*0960*/  UMOV UR6, 0x400 ;  /* 0x0000040000067882 */ /* 0x000fe20000000000 */
[----:B------:R-:W-:Y:S01]  /*0970*/  UMOV UR5, 0x20 ;  /* 0x0000002000057882 */ /* 0x000fe20000000000 */
[----:B------:R-:W-:Y:S01]  /*0980*/  ELECT P0, URZ, PT ;  /* 0x0000000000ff782f */ /* 0x000fe20003800000 */
[----:B-1----:R-:W-:Y:S02]  /*0990*/  ULEA UR6, UR4, UR6, 0x18 ;  /* 0x0000000604067291 */ /* 0x002fe4000f8ec0ff */
[----:B------:R-:W-:-:S04]  /*09a0*/  UIADD3 UR4, UPT, UPT, -UR5, 0x100000, URZ ;  /* 0x0010000005047890 */ /* 0x000fc8000fffe1ff */
[----:B------:R-:W-:Y:S02]  /*09b0*/  USHF.L.U32 UR5, UR4, 0xb, URZ ;  /* 0x0000000b04057899 */ /* 0x000fe400080006ff */
[----:B------:R-:W-:Y:S01]  /*09c0*/  USHF.L.U32 UR4, UR4, 0x1, URZ ;  /* 0x0000000104047899 */ /* 0x000fe200080006ff */
[----:B------:R-:W1:Y:S11]  /*09d0*/  FENCE.VIEW.ASYNC.S ;  /* 0x00000000000073c6 */ /* 0x000e760000000000 */
[----:B-1----:R2:W1:Y:S01]  /*09e0*/  SYNCS.EXCH.64 URZ, [UR6+0xb0], UR4 ;  /* 0x0000b00406ff75b2 */ /* 0x0024620008000100 */
[----:B------:R2:W1:Y:S02]  /*09f0*/  SYNCS.EXCH.64 URZ, [UR6+0xb8], UR4 ;  /* 0x0000b80406ff75b2 */ /* 0x0004640008000100 */
[----:B--2---:R-:W-:Y:S01]  /*0a00*/  NOP ;  /* 0x0000000000007918 */ /* 0x004fe20000000000 */
.L_x_12:
[----:B------:R-:W2:Y:S01]  /*0a10*/  SHFL.IDX PT, R2, R86, RZ, 0x1f ;  /* 0x00001fff56027589 */ /* 0x000ea200000e0000 */
[----:B------:R-:W-:Y:S01]  /*0a20*/  NOP ;  /* 0x0000000000007918 */ /* 0x000fe20000000000 */
[----:B--2---:R-:W-:-:S13]  /*0a30*/  ISETP.NE.AND P0, PT, R2, 0x4, PT ;  /* 0x000000040200780c */ /* 0x004fda0003f05270 */
[----:B------:R-:W-:Y:S05]  /*0a40*/  @P0 BRA `(.L_x_13) ;  /* 0x00000000004c0947 */ /* 0x000fea0003800000 */
[----:B-1----:R-:W1:Y:S01]  /*0a50*/  S2UR UR6, SR_CgaCtaId ;  /* 0x00000000000679c3 */ /* 0x002e620000008800 */
[----:B------:R-:W-:Y:S01]  /*0a60*/  UMOV UR4, 0x3a0 ;  /* 0x000003a000047882 */ /* 0x000fe20000000000 */
[----:B------:R-:W-:Y:S01]  /*0a70*/  UMOV UR5, 0x400 ;  /* 0x0000040000057882 */ /* 0x000fe20000000000 */
[----:B------:R-:W-:Y:S01]  /*0a80*/  USEL UR4, UR4, 0x320, UP3 ;  /* 0x0000032004047887 */ /* 0x000fe20009800000 */
[----:B------:R-:W-:Y:S01]  /*0a90*/  UMOV UR8, 0x1 ;  /* 0x0000000100087882 */ /* 0x000fe20000000000 */
[----:B------:R-:W-:Y:S01]  /*0aa0*/  ELECT P0, URZ, PT ;  /* 0x0000000000ff782f */ /* 0x000fe20003800000 */
[----:B------:R-:W-:-:S04]  /*0ab0*/  UIADD3 UR8, UPT, UPT, -UR8, 0x100000, URZ ;  /* 0x0010000008087890 */ /* 0x000fc8000fffe1ff */
[----:B------:R-:W-:Y:S02]  /*0ac0*/  USHF.L.U32 UR9, UR8, 0xb, URZ ;  /* 0x0000000b08097899 */ /* 0x000fe400080006ff */
[----:B------:R-:W-:Y:S02]  /*0ad0*/  USHF.L.U32 UR8, UR8, 0x1, URZ ;  /* 0x0000000108087899 */ /* 0x000fe400080006ff */
[----:B-1----:R-:W-:Y:S02]  /*0ae0*/  ULEA UR6, UR6, UR5, 0x18 ;  /* 0x0000000506067291 */ /* 0x002fe4000f8ec0ff */
[----:B------:R-:W-:-:S04]  /*0af0*/  UIADD3 UR4, UPT, UPT, -UR4, 0x100000, URZ ;  /* 0x0010000004047890 */ /* 0x000fc8000fffe1ff */
[----:B------:R-:W-:Y:S02]  /*0b00*/  USHF.L.U32 UR5, UR4, 0xb, URZ ;  /* 0x0000000b04057899 */ /* 0x000fe400080006ff */
[----:B------:R-:W-:Y:S01]  /*0b10*/  USHF.L.U32 UR4, UR4, 0x1, URZ ;  /* 0x0000000104047899 */ /* 0x000fe200080006ff */
[----:B------:R-:W1:Y:S03]  /*0b20*/  FENCE.VIEW.ASYNC.S ;  /* 0x00000000000073c6 */ /* 0x000e660000000000 */
[----:B-1----:R2:W1:Y:S08]  /*0b30*/  SYNCS.EXCH.64 URZ, [UR6+0xc0], UR8 ;  /* 0x0000c00806ff75b2 */ /* 0x0024700008000100 */
[----:B------:R2:W1:Y:S01]  /*0b40*/  SYNCS.EXCH.64 URZ, [UR6+0xd0], UR4 ;  /* 0x0000d00406ff75b2 */ /* 0x0004620008000100 */
[----:B------:R2:W1:Y:S01]  /*0b50*/  SYNCS.EXCH.64 URZ, [UR6+0xc8], UR8 ;  /* 0x0000c80806ff75b2 */ /* 0x0004620008000100 */
[----:B------:R2:W1:Y:S02]  /*0b60*/  SYNCS.EXCH.64 URZ, [UR6+0xd8], UR4 ;  /* 0x0000d80406ff75b2 */ /* 0x0004640008000100 */
[----:B--2---:R-:W-:Y:S01]  /*0b70*/  NOP ;  /* 0x0000000000007918 */ /* 0x004fe20000000000 */
.L_x_13:
[----:B------:R-:W2:Y:S01]  /*0b80*/  SHFL.IDX PT, R2, R86, RZ, 0x1f ;  /* 0x00001fff56027589 */ /* 0x000ea200000e0000 */
[----:B------:R-:W-:Y:S01]  /*0b90*/  NOP ;  /* 0x0000000000007918 */ /* 0x000fe20000000000 */
[----:B--2---:R-:W-:-:S13]  /*0ba0*/  ISETP.NE.AND P0, PT, R2, 0x5, PT ;  /* 0x000000050200780c */ /* 0x004fda0003f05270 */
[----:B------:R-:W-:Y:S05]  /*0bb0*/  @P0 BRA `(.L_x_14) ;  /* 0x0000000000480947 */ /* 0x000fea0003800000 */
[----:B-1----:R-:W1:Y:S01]  /*0bc0*/  S2UR UR4, SR_CgaCtaId ;  /* 0x00000000000479c3 */ /* 0x002e620000008800 */
        /* <DEDUP_REMOVED lines=15> */
[----:B------:R2:W1:Y:S02]  /*0cc0*/  SYNCS.EXCH.64 URZ, [UR4+0xf8], UR6 ;  /* 0x0000f80604ff75b2 */ /* 0x0004640008000100 */
[----:B--2---:R-:W-:Y:S01]  /*0cd0*/  NOP ;  /* 0x0000000000007918 */ /* 0x004fe20000000000 */
.L_x_14:
[----:B------:R-:W2:Y:S01]  /*0ce0*/  SHFL.IDX PT, R2, R86, RZ, 0x1f ;  /* 0x00001fff56027589 */ /* 0x000ea200000e0000 */
[----:B------:R-:W1:Y:S01]  /*0cf0*/  S2UR UR52, SR_CgaCtaId ;  /* 0x00000000003479c3 */ /* 0x000e620000008800 */
[----:B------:R-:W-:Y:S01]  /*0d00*/  NOP ;  /* 0x0000000000007918 */ /* 0x000fe20000000000 */
[----:B--2---:R-:W-:-:S13]  /*0d10*/  ISETP.NE.AND P0, PT, R2, 0x3, PT ;  /* 0x000000030200780c */ /* 0x004fda0003f05270 */
[----:B-1----:R-:W-:Y:S05]  /*0d20*/  @P0 BRA `(.L_x_15) ;  /* 0x0000000000340947 */ /* 0x002fea0003800000 */
[----:B------:R-:W-:Y:S01]  /*0d30*/  UMOV UR4, 0x400 ;  /* 0x0000040000047882 */ /* 0x000fe20000000000 */
[----:B------:R-:W-:Y:S01]  /*0d40*/  UMOV UR6, 0x20 ;  /* 0x0000002000067882 */ /* 0x000fe20000000000 */
[----:B------:R-:W-:Y:S02]  /*0d50*/  ULEA UR4, UR52, UR4, 0x18 ;  /* 0x0000000434047291 */ /* 0x000fe4000f8ec0ff */
[----:B------:R-:W-:-:S04]  /*0d60*/  UIADD3 UR6, UPT, UPT, -UR6, 0x100000, URZ ;  /* 0x0010000006067890 */ /* 0x000fc8000fffe1ff */
[----:B------:R-:W-:Y:S02]  /*0d70*/  USHF.L.U32 UR7, UR6, 0xb, URZ ;  /* 0x0000000b06077899 */ /* 0x000fe400080006ff */
[----:B------:R-:W-:Y:S01]  /*0d80*/  USHF.L.U32 UR6, UR6, 0x1, URZ ;  /* 0x0000000106067899 */ /* 0x000fe200080006ff */
[----:B------:R-:W-:Y:S01]  /*0d90*/  ELECT P0, URZ, PT ;  /* 0x0000000000ff782f */ /* 0x000fe20003800000 */
[----:B------:R-:W1:Y:S10]  /*0da0*/  FENCE.VIEW.ASYNC.S ;  /* 0x00000000000073c6 */ /* 0x000e740000000000 */
[----:B-1----:R1:W2:Y:S01]  /*0db0*/  SYNCS.EXCH.64 URZ, [UR4+0x100], UR6 ;  /* 0x0001000604ff75b2 */ /* 0x0022a20008000100 */
[----:B------:R1:W1:Y:S01]  /*0dc0*/  SYNCS.EXCH.64 URZ, [UR4+0x110], UR6 ;  /* 0x0001100604ff75b2 */ /* 0x0002620008000100 */
[----:B------:R1:W1:Y:S01]  /*0dd0*/  SYNCS.EXCH.64 URZ, [UR4+0x108], UR6 ;  /* 0x0001080604ff75b2 */ /* 0x0002620008000100 */
[----:B------:R1:W1:Y:S01]  /*0de0*/  SYNCS.EXCH.64 URZ, [UR4+0x118], UR6 ;  /* 0x0001180604ff75b2 */ /* 0x0002620008000100 */
[----:B------:R-:W-:Y:S01]  /*0df0*/  NOP ;  /* 0x0000000000007918 */ /* 0x000fe20000000000 */
.L_x_15:
[----:B-1----:R-:W1:Y:S01]  /*0e00*/  LDCU UR4, c[0x0][0x36c] ;  /* 0x00006d80ff0477ac */ /* 0x002e620008000800 */
[----:B------:R-:W-:Y:S01]  /*0e10*/  ISETP.NE.OR P4, PT, R0, 0x2, !P4 ;  /* 0x000000020000780c */ /* 0x000fe20006785670 */
[----:B------:R-:W-:Y:S01]  /*0e20*/  NOP ;  /* 0x0000000000007918 */ /* 0x000fe20000000000 */
[----:B------:R-:W-:Y:S01]  /*0e30*/  LOP3.LUT R0, R81, 0x1f, RZ, 0xc0, !PT ;  /* 0x0000001f51007812 */ /* 0x000fe200078ec0ff */
[----:B------:R-:W-:Y:S02]  /*0e40*/  UISETP.NE.AND UP4, UPT, UR21, 0x2, UPT ;  /* 0x000000021500788c */ /* 0x000fe4000bf85270 */
[----:B------:R-:W-:Y:S02]  /*0e50*/  UISETP.NE.AND UP5, UPT, UR21, URZ, UPT ;  /* 0x000000ff1500728c */ /* 0x000fe4000bfa5270 */
[----:B-1----:R-:W-:-:S09]  /*0e60*/  UISETP.EQ.U32.AND UP6, UPT, UR4, 0x1, UPT ;  /* 0x000000010400788c */ /* 0x002fd2000bfc2070 */
[----:B------:R-:W-:Y:S05]  /*0e70*/  BRA.U !UP6, `(.L_x_16) ;  /* 0x000000010e087547 */ /* 0x000fea000b800000 */
[----:B--234-:R-:W-:Y:S01]  /*0e80*/  UCGABAR_ARV ;  /* 0x00000000000079c7 */ /* 0x01cfe20008000000 */
[----:B------:R-:W-:Y:S05]  /*0e90*/  BRA `(.L_x_17) ;  /* 0x0000000000047947 */ /* 0x000fea0003800000 */
.L_x_16:
[----:B--234-:R-:W-:Y:S01]  /*0ea0*/  NOP ;  /* 0x0000000000007918 */ /* 0x01cfe20000000000 */
.L_x_17:
[----:B------:R-:W1:Y:S01]  /*0eb0*/  S2UR UR20, SR_CTAID.X ;  /* 0x00000000001479c3 */ /* 0x000e620000002500 */
[----:B------:R-:W-:-:S05]  /*0ec0*/  CS2R.32 R92, SR_CgaSize ;  /* 0x00000000005c7805 */ /* 0x000fca0000008a00 */
[----:B------:R-:W-:-:S05]  /*0ed0*/  IMAD R92, R92, -0xa0, RZ ;  /* 0xffffff605c5c7824 */ /* 0x000fca00078e02ff */
[----:B------:R-:W-:-:S14]  /*0ee0*/  R2UR UR5, R92 ;  /* 0x000000005c0572ca */ /* 0x000fdc00000e0000 */
[----:B------:R-:W2:Y:S01]  /*0ef0*/  LDCU UR5, c[0x0][UR5+0x2b0] ;  /* 0x00005600050577ac */ /* 0x000ea20008000800 */
[----:B------:R-:W-:-:S05]  /*0f00*/  CS2R.32 R92, SR_CgaSize ;  /* 0x00000000005c7805 */ /* 0x000fca0000008a00 */
[----:B------:R-:W-:-:S05]  /*0f10*/  IMAD R92, R92, -0xa0, RZ ;  /* 0xffffff605c5c7824 */ /* 0x000fca00078e02ff */
[----:B------:R-:W-:-:S14]  /*0f20*/  R2UR UR4, R92 ;  /* 0x000000005c0472ca */ /* 0x000fdc00000e0000 */
[----:B------:R-:W3:Y:S01]  /*0f30*/  LDCU UR4, c[0x0][UR4+0x2b4] ;  /* 0x00005680040477ac */ /* 0x000ee20008000800 */
[----:B------:R-:W4:Y:S01]  /*0f40*/  S2UR UR26, SR_CTAID.Y ;  /* 0x00000000001a79c3 */ /* 0x000f220000002600 */
[----:B------:R-:W-:-:S05]  /*0f50*/  CS2R.32 R92, SR_CgaSize ;  /* 0x00000000005c7805 */ /* 0x000fca0000008a00 */
[----:B------:R-:W-:-:S05]  /*0f60*/  IMAD R92, R92, -0xa0, RZ ;  /* 0xffffff605c5c7824 */ /* 0x000fca00078e02ff */
[----:B------:R-:W-:-:S14]  /*0f70*/  R2UR UR6, R92 ;  /* 0x000000005c0672ca */ /* 0x000fdc00000e0000 */
[----:B------:R-:W3:Y:S01]  /*0f80*/  LDCU UR6, c[0x0][UR6+0x2a0] ;  /* 0x00005400060677ac */ /* 0x000ee20008000800 */
[----:B------:R-:W-:-:S05]  /*0f90*/  CS2R.32 R92, SR_CgaSize ;  /* 0x00000000005c7805 */ /* 0x000fca0000008a00 */
[----:B------:R-:W-:-:S05]  /*0fa0*/  IMAD R92, R92, -0xa0, RZ ;  /* 0xffffff605c5c7824 */ /* 0x000fca00078e02ff */
[----:B------:R-:W-:-:S14]  /*0fb0*/  R2UR UR7, R92 ;  /* 0x000000005c0772ca */ /* 0x000fdc00000e0000 */
[----:B------:R-:W3:Y:S01]  /*0fc0*/  LDCU UR7, c[0x0][UR7+0x2a4] ;  /* 0x00005480070777ac */ /* 0x000ee20008000800 */
[----:B------:R-:W-:Y:S02]  /*0fd0*/  USHF.L.U32 UR37, UR52, 0xb, URZ ;  /* 0x0000000b34257899 */ /* 0x000fe400080006ff */
[----:B------:R-:W-:Y:S02]  /*0fe0*/  USHF.L.U32 UR29, UR52, 0x8, URZ ;  /* 0x00000008341d7899 */ /* 0x000fe400080006ff */
[----:B------:R-:W-:Y:S01]  /*0ff0*/  USHF.L.U32 UR10, UR52, 0x7, URZ ;  /* 0x00000007340a7899 */ /* 0x000fe200080006ff */
[----:B------:R-:W3:Y:S01]  /*1000*/  LDCU UR22, c[0x0][0xf24] ;  /* 0x0001e480ff1677ac */ /* 0x000ee20008000800 */
[----:B-1----:R-:W-:Y:S01]  /*1010*/  I2FP.F32.U32 R3, UR20 ;  /* 0x0000001400037c45 */ /* 0x002fe20008201000 */
[----:B------:R-:W1:Y:S04]  /*1020*/  LDCU UR42, c[0x0][0xf24] ;  /* 0x0001e480ff2a77ac */ /* 0x000e680008000800 */
[----:B--2---:R-:W-:Y:S01]  /*1030*/  FMUL R3, R3, UR5 ;  /* 0x0000000503037c20 */ /* 0x004fe20008400000 */
[----:B------:R-:W2:Y:S01]  /*1040*/  LDCU UR24, c[0x0][0xf30] ;  /* 0x0001e600ff1877ac */ /* 0x000ea20008000800 */
[----:B----4-:R-:W-:-:S04]  /*1050*/  I2FP.F32.U32 R2, UR26 ;  /* 0x0000001a00027c45 */ /* 0x010fc80008201000 */
[----:B------:R-:W4:Y:S01]  /*1060*/  F2I.U32.TRUNC.NTZ R3, R3 ;  /* 0x0000000300037305 */ /* 0x000f22000020f000 */
[----:B------:R-:W-:Y:S01]  /*1070*/  ULOP3.LUT UR37, UR37, 0x1800, URZ, 0xc0, !UPT ;  /* 0x0000180025257892 */ /* 0x000fe2000f8ec0ff */
[----:B---3--:R-:W-:Y:S01]  /*1080*/  FMUL R2, R2, UR4 ;  /* 0x0000000402027c20 */ /* 0x008fe20008400000 */
[----:B------:R-:W-:Y:S02]  /*1090*/  ULOP3.LUT UR29, UR29, 0x300, URZ, 0xc0, !UPT ;  /* 0x000003001d1d7892 */ /* 0x000fe4000f8ec0ff */
[----:B------:R-:W-:-:S03]  /*10a0*/  ULOP3.LUT UR10, UR10, 0x80, URZ, 0xc0, !UPT ;  /* 0x000000800a0a7892 */ /* 0x000fc6000f8ec0ff */
[----:B------:R-:W3:Y:S01]  /*10b0*/  F2I.U32.TRUNC.NTZ R2, R2 ;  /* 0x0000000200027305 */ /* 0x000ee2000020f000 */
[----:B----4-:R-:W-:Y:S02]  /*10c0*/  R2UR UR5, R3 ;  /* 0x00000000030572ca */ /* 0x010fe400000e0000 */
[----:B---3--:R-:W-:Y:S02]  /*10d0*/  R2UR UR4, R2 ;  /* 0x00000000020472ca */ /* 0x008fe400000e0000 */
[----:B------:R-:W-:-:S09]  /*10e0*/  PRMT R2, RZ, 0x7610, R2 ;  /* 0x00007610ff027816 */ /* 0x000fd20000000002 */
[----:B------:R-:W-:-:S04]  /*10f0*/  UIADD3 UR5, UPT, UPT, -UR5, URZ, URZ ;  /* 0x000000ff05057290 */ /* 0x000fc8000fffe1ff */
[----:B------:R-:W-:Y:S02]  /*1100*/  UIMAD UR5, UR6, UR5, UR20 ;  /* 0x00000005060572a4 */ /* 0x000fe4000f8e0214 */
[----:B------:R-:W-:-:S04]  /*1110*/  UIADD3 UR4, UPT, UPT, -UR4, URZ, URZ ;  /* 0x000000ff04047290 */ /* 0x000fc8000fffe1ff */
[----:B------:R-:W-:Y:S01]  /*1120*/  IMAD.U32 R92, RZ, RZ, UR5 ;  /* 0x00000005ff5c7e24 */ /* 0x000fe2000f8e00ff */
[----:B------:R-:W-:-:S06]  /*1130*/  UIMAD UR4, UR7, UR4, UR26 ;  /* 0x00000004070472a4 */ /* 0x000fcc000f8e021a */
[----:B------:R-:W-:Y:S01]  /*1140*/  IMAD.U32 R91, RZ, RZ, UR4 ;  /* 0x00000004ff5b7e24 */ /* 0x000fe2000f8e00ff */
[----:B-12---:R-:W-:Y:S06]  /*1150*/  BRA.U UP5, `(.L_x_18) ;  /* 0x0000000105487547 */ /* 0x006fec000b800000 */
[----:B------:R-:W-:Y:S02]  /*1160*/  R2UR UR4, R91 ;  /* 0x000000005b0472ca */ /* 0x000fe400000e0000 */
[----:B------:R-:W-:-:S11]  /*1170*/  R2UR UR8, R92 ;  /* 0x000000005c0872ca */ /* 0x000fd600000e0000 */
[----:B------:R-:W-:Y:S02]  /*1180*/  UISETP.NE.AND UP0, UPT, UR4, URZ, UPT ;  /* 0x000000ff0400728c */ /* 0x000fe4000bf05270 */
[----:B------:R-:W-:Y:S02]  /*1190*/  UISETP.NE.AND UP2, UPT, UR8, 0x1, UPT ;  /* 0x000000010800788c */ /* 0x000fe4000bf45270 */
[----:B------:R-:W-:-:S04]  /*11a0*/  UISETP.EQ.OR UP0, UPT, UR8, URZ, !UP0 ;  /* 0x000000ff0800728c */ /* 0x000fc8000c702670 */
[----:B------:R-:W-:Y:S02]  /*11b0*/  USEL UR7, URZ, 0x1, !UP0 ;  /* 0x00000001ff077887 */ /* 0x000fe4000c000000 */
[----:B------:R-:W-:-:S04]  /*11c0*/  UISETP.NE.AND UP0, UPT, UR4, URZ, UPT ;  /* 0x000000ff0400728c */ /* 0x000fc8000bf05270 */
[----:B------:R-:W-:-:S04]  /*11d0*/  USEL UR4, URZ, 0x2, UP0 ;  /* 0x00000002ff047887 */ /* 0x000fc80008000000 */
[----:B------:R-:W-:Y:S02]  /*11e0*/  USEL UR6, UR4, 0x2, UP2 ;  /* 0x0000000204067887 */ /* 0x000fe40009000000 */
[----:B------:R-:W-:Y:S02]  /*11f0*/  USEL UR4, URZ, 0x4, UP0 ;  /* 0x00000004ff047887 */ /* 0x000fe40008000000 */
[----:B------:R-:W-:-:S04]  /*1200*/  UISETP.NE.AND UP2, UPT, UR8, 0x2, UPT ;  /* 0x000000020800788c */ /* 0x000fc8000bf45270 */
[----:B------:R-:W-:Y:S02]  /*1210*/  USEL UR5, UR4, 0x4, UP2 ;  /* 0x0000000404057887 */ /* 0x000fe40009000000 */
[----:B------:R-:W-:Y:S02]  /*1220*/  USEL UR4, URZ, 0x8, UP0 ;  /* 0x00000008ff047887 */ /* 0x000fe40008000000 */
[----:B------:R-:W-:Y:S02]  /*1230*/  UISETP.NE.AND UP0, UPT, UR8, 0x3, UPT ;  /* 0x000000030800788c */ /* 0x000fe4000bf05270 */
[----:B------:R-:W-:Y:S02]  /*1240*/  UIADD3 UR5, UPT, UPT, UR5, UR6, UR7 ;  /* 0x0000000605057290 */ /* 0x000fe4000fffe007 */
[----:B------:R-:W-:-:S04]  /*1250*/  USEL UR4, UR4, 0x8, UP0 ;  /* 0x0000000804047887 */ /* 0x000fc80008000000 */
[----:B------:R-:W-:-:S06]  /*1260*/  UIADD3 UR4, UPT, UPT, UR5, UR4, URZ ;  /* 0x0000000405047290 */ /* 0x000fcc000fffe0ff */
[----:B------:R-:W-:-:S07]  /*1270*/  IMAD.U32 R2, RZ, RZ, UR4 ;  /* 0x00000004ff027e24 */ /* 0x000fce000f8e00ff */
.L_x_18:
[----:B------:R-:W1:Y:S01]  /*1280*/  S2UR UR36, SR_CTAID.Z ;  /* 0x00000000002479c3 */ /* 0x000e620000002700 */
[----:B------:R-:W-:-:S09]  /*1290*/  UISETP.GE.AND UP0, UPT, UR22, 0x1, UPT ;  /* 0x000000011600788c */ /* 0x000fd2000bf06270 */
[----:B------:R-:W-:Y:S05]  /*12a0*/  BRA.U !UP0, `(.L_x_19) ;  /* 0x0000000108d07547 */ /* 0x000fea000b800000 */
[----:B------:R-:W2:Y:S01]  /*12b0*/  LDCU UR23, c[0x0][0xf0c] ;  /* 0x0001e180ff1777ac */ /* 0x000ea20008000800 */
[----:B------:R-:W3:Y:S01]  /*12c0*/  LDCU.128 UR12, c[0x0][0xf10] ;  /* 0x0001e200ff0c77ac */ /* 0x000ee20008000c00 */
[----:B------:R-:W4:Y:S01]  /*12d0*/  LDCU UR6, c[0x0][0x370] ;  /* 0x00006e00ff0677ac */ /* 0x000f220008000800 */
[----:B------:R-:W1:Y:S01]  /*12e0*/  LDCU UR7, c[0x0][0x374] ;  /* 0x00006e80ff0777ac */ /* 0x000e620008000800 */
[----:B------:R-:W1:Y:S01]  /*12f0*/  LDCU UR11, c[0x0][0xf20] ;  /* 0x0001e400ff0b77ac */ /* 0x000e620008000800 */
[----:B--2---:R-:W-:Y:S02]  /*1300*/  UISETP.NE.AND UP0, UPT, UR23, 0x1, UPT ;  /* 0x000000011700788c */ /* 0x004fe4000bf05270 */
[----:B---3--:R-:W-:Y:S01]  /*1310*/  UIMAD.WIDE.U32 UR4, UR20, UR12, URZ ;  /* 0x0000000c140472a5 */ /* 0x008fe2000f8e00ff */
[----:B------:R-:W2:Y:S01]  /*1320*/  LDCU.64 UR8, c[0x0][0xf28] ;  /* 0x0001e500ff0877ac */ /* 0x000ea20008000a00 */
[----:B----4-:R-:W-:Y:S02]  /*1330*/  UIMAD.WIDE.U32 UR18, UR6, UR12, URZ ;  /* 0x0000000c061272a5 */ /* 0x010fe4000f8e00ff */
[----:B------:R-:W-:-:S02]  /*1340*/  USHF.R.U32.HI UR5, URZ, UR13, UR5 ;  /* 0x0000000dff057299 */ /* 0x000fc40008011605 */
[----:B------:R-:W-:Y:S02]  /*1350*/  UIMAD.WIDE.U32 UR16, UR26, UR15, URZ ;  /* 0x0000000f1a1072a5 */ /* 0x000fe4000f8e00ff */
[----:B------:R-:W-:Y:S01]  /*1360*/  USEL UR5, UR20, UR5, !UP0 ;  /* 0x0000000514057287 */ /* 0x000fe2000c000000 */
[----:B------:R-:W-:Y:S01]  /*1370*/  UMOV UR18, UR19 ;  /* 0x0000001300127c82 */ /* 0x000fe20008000000 */
[----:B------:R-:W-:Y:S02]  /*1380*/  UISETP.NE.AND UP2, UPT, UR22, 0x1, UPT ;  /* 0x000000011600788c */ /* 0x000fe4000bf45270 */
[----:B------:R-:W-:Y:S02]  /*1390*/  @UP0 USHF.R.U32.HI UR6, URZ, UR13, UR18 ;  /* 0x0000000dff060299 */ /* 0x000fe40008011612 */
[----:B------:R-:W-:Y:S02]  /*13a0*/  UISETP.NE.AND UP0, UPT, UR14, 0x1, UPT ;  /* 0x000000010e00788c */ /* 0x000fe4000bf05270 */
[----:B-1----:R-:W-:Y:S01]  /*13b0*/  UIMAD.WIDE.U32 UR12, UR7, UR15, URZ ;  /* 0x0000000f070c72a5 */ /* 0x002fe2000f8e00ff */
[----:B------:R-:W-:Y:S01]  /*13c0*/  UMOV UR4, UR17 ;  /* 0x0000001100047c82 */ /* 0x000fe20008000000 */
[----:B--2---:R-:W-:-:S02]  /*13d0*/  UIMAD.WIDE.U32 UR16, UR6, UR8, URZ ;  /* 0x00000008061072a5 */ /* 0x004fc4000f8e00ff */
[----:B------:R-:W-:-:S03]  /*13e0*/  USHF.R.U32.HI UR4, URZ, UR11, UR4 ;  /* 0x0000000bff047299 */ /* 0x000fc60008011604 */
[----:B------:R-:W-:Y:S02]  /*13f0*/  UMOV UR12, UR13 ;  /* 0x0000000d000c7c82 */ /* 0x000fe40008000000 */
[----:B------:R-:W-:Y:S01]  /*1400*/  @UP0 USHF.R.U32.HI UR7, URZ, UR11, UR12 ;  /* 0x0000000bff070299 */ /* 0x000fe2000801160c */
[----:B------:R-:W-:Y:S01]  /*1410*/  UMOV UR16, UR17 ;  /* 0x0000001100107c82 */ /* 0x000fe20008000000 */
[----:B------:R-:W-:Y:S02]  /*1420*/  USEL UR4, UR26, UR4, !UP0 ;  /* 0x000000041a047287 */ /* 0x000fe4000c000000 */
[----:B------:R-:W-:Y:S02]  /*1430*/  UIMAD.WIDE.U32 UR12, UR7, UR8, URZ ;  /* 0x00000008070c72a5 */ /* 0x000fe4000f8e00ff */
[----:B------:R-:W-:Y:S02]  /*1440*/  @UP2 USHF.R.U32.HI UR6, URZ, UR9, UR16 ;  /* 0x00000009ff062299 */ /* 0x000fe40008011610 */
[----:B------:R-:W-:-:S02]  /*1450*/  UIMAD.WIDE.U32 UR16, UR4, UR8, URZ ;  /* 0x00000008041072a5 */ /* 0x000fc4000f8e00ff */
[----:B------:R-:W-:Y:S01]  /*1460*/  UIMAD UR11, UR6, UR22, URZ ;  /* 0x00000016060b72a4 */ /* 0x000fe2000f8e02ff */
[----:B------:R-:W-:Y:S02]  /*1470*/  UMOV UR12, UR13 ;  /* 0x0000000d000c7c82 */ /* 0x000fe40008000000 */
[----:B------:R-:W-:Y:S02]  /*1480*/  @UP2 USHF.R.U32.HI UR7, URZ, UR9, UR12 ;  /* 0x00000009ff072299 */ /* 0x000fe4000801160c */
[----:B------:R-:W-:Y:S02]  /*1490*/  UIMAD.WIDE.U32 UR12, UR5, UR8, URZ ;  /* 0x00000008050c72a5 */ /* 0x000fe4000f8e00ff */
[----:B------:R-:W-:Y:S02]  /*14a0*/  UIMAD UR7, UR7, UR22, URZ ;  /* 0x00000016070772a4 */ /* 0x000fe4000f8e02ff */
[----:B------:R-:W-:Y:S02]  /*14b0*/  UIADD3 UR12, UPT, UPT, -UR5, URZ, URZ ;  /* 0x000000ff050c7290 */ /* 0x000fe4000fffe1ff */
[----:B------:R-:W-:-:S02]  /*14c0*/  UISETP.GE.AND UP0, UPT, UR4, UR7, UPT ;  /* 0x000000070400728c */ /* 0x000fc4000bf06270 */
[----:B------:R-:W-:Y:S02]  /*14d0*/  UIMAD UR20, UR23, UR12, UR20 ;  /* 0x0000000c171472a4 */ /* 0x000fe4000f8e0214 */
[----:B------:R-:W-:Y:S01]  /*14e0*/  UISETP.GE.OR UP0, UPT, UR5, UR11, UP0 ;  /* 0x0000000b0500728c */ /* 0x000fe20008706670 */
[----:B------:R-:W-:Y:S01]  /*14f0*/  UMOV UR7, UR17 ;  /* 0x0000001100077c82 */ /* 0x000fe20008000000 */
[----:B------:R-:W-:Y:S02]  /*1500*/  UIADD3 UR11, UPT, UPT, -UR4, URZ, URZ ;  /* 0x000000ff040b7290 */ /* 0x000fe4000fffe1ff */
[----:B------:R-:W-:Y:S02]  /*1510*/  USHF.R.U32.HI UR7, URZ, UR9, UR7 ;  /* 0x00000009ff077299 */ /* 0x000fe40008011607 */
[----:B------:R-:W-:Y:S02]  /*1520*/  UIMAD UR11, UR14, UR11, UR26 ;  /* 0x0000000b0e0b72a4 */ /* 0x000fe4000f8e021a */
[----:B------:R-:W-:-:S03]  /*1530*/  USEL UR7, UR4, UR7, !UP2 ;  /* 0x0000000704077287 */ /* 0x000fc6000d000000 */
[----:B------:R-:W-:Y:S02]  /*1540*/  @!UP0 UMOV UR8, UR13 ;  /* 0x0000000d00088c82 */ /* 0x000fe40008000000 */
[----:B------:R-:W-:Y:S02]  /*1550*/  @!UP0 USHF.R.U32.HI UR8, URZ, UR9, UR8 ;  /* 0x00000009ff088299 */ /* 0x000fe40008011608 */
[----:B------:R-:W-:Y:S02]  /*1560*/  UIADD3 UR9, UPT, UPT, -UR7, URZ, URZ ;  /* 0x000000ff07097290 */ /* 0x000fe4000fffe1ff */
[----:B------:R-:W-:Y:S02]  /*1570*/  @!UP0 USEL UR8, UR5, UR8, !UP2 ;  /* 0x0000000805088287 */ /* 0x000fe4000d000000 */
[----:B------:R-:W-:Y:S02]  /*1580*/  UIMAD UR9, UR22, UR9, UR4 ;  /* 0x00000009160972a4 */ /* 0x000fe4000f8e0204 */
[----:B------:R-:W-:-:S02]  /*1590*/  @!UP0 UIADD3 UR7, UPT, UPT, UR7, -UR8, URZ ;  /* 0x8000000807078290 */ /* 0x000fc4000fffe0ff */
[----:B------:R-:W-:Y:S02]  /*15a0*/  @!UP0 UIMAD UR6, UR9, UR6, UR8 ;  /* 0x00000006090682a4 */ /* 0x000fe4000f8e0208 */
[----:B------:R-:W-:-:S04]  /*15b0*/  @!UP0 UIMAD UR4, UR7, UR22, UR5 ;  /* 0x00000016070482a4 */ /* 0x000fc8000f8e0205 */
[----:B------:R-:W-:Y:S01]  /*15c0*/  UIMAD UR26, UR4, UR14, UR11 ;  /* 0x0000000e041a72a4 */ /* 0x000fe2000f8e020b */
[----:B------:R-:W-:Y:S02]  /*15d0*/  @!UP0 UMOV UR5, UR6 ;  /* 0x0000000600058c82 */ /* 0x000fe40008000000 */
[----:B------:R-:W-:-:S12]  /*15e0*/  UIMAD UR20, UR5, UR23, UR20 ;  /* 0x00000017051472a4 */ /* 0x000fd8000f8e0214 */
.L_x_19:
[----:B------:R-:W-:-:S09]  /*15f0*/  UISETP.NE.AND UP0, UPT, UR24, 0x1, UPT ;  /* 0x000000011800788c */ /* 0x000fd2000bf05270 */
[----:B------:R-:W-:Y:S05]  /*1600*/  BRA.U UP0, `(.L_x_20) ;  /* 0x0000000100407547 */ /* 0x000fea000b800000 */
[----:B------:R-:W2:Y:S01]  /*1610*/  LDCU.128 UR12, c[0x0][0xf10] ;  /* 0x0001e200ff0c77ac */ /* 0x000ea20008000c00 */
[----:B------:R-:W3:Y:S01]  /*1620*/  LDCU UR8, c[0x0][0xf0c] ;  /* 0x0001e180ff0877ac */ /* 0x000ee20008000800 */
[----:B------:R-:W4:Y:S01]  /*1630*/  LDCU UR9, c[0x0][0xf20] ;  /* 0x0001e400ff0977ac */ /* 0x000f220008000800 */
[----:B--2---:R-:W-:Y:S02]  /*1640*/  UIMAD.WIDE.U32 UR4, UR20, UR12, URZ ;  /* 0x0000000c140472a5 */ /* 0x004fe4000f8e00ff */
[----:B------:R-:W-:Y:S02]  /*1650*/  UIMAD.WIDE.U32 UR6, UR26, UR15, URZ ;  /* 0x0000000f1a0672a5 */ /* 0x000fe4000f8e00ff */
[----:B---3--:R-:W-:Y:S02]  /*1660*/  UISETP.NE.AND UP0, UPT, UR8, 0x1, UPT ;  /* 0x000000010800788c */ /* 0x008fe4000bf05270 */
[----:B------:R-:W-:-:S03]  /*1670*/  USHF.R.U32.HI UR5, URZ, UR13, UR5 ;  /* 0x0000000dff057299 */ /* 0x000fc60008011605 */
[----:B------:R-:W-:Y:S01]  /*1680*/  UMOV UR4, UR7 ;  /* 0x0000000700047c82 */ /* 0x000fe20008000000 */
[----:B------:R-:W-:Y:S02]  /*1690*/  USEL UR5, UR20, UR5, !UP0 ;  /* 0x0000000514057287 */ /* 0x000fe4000c000000 */
[----:B------:R-:W-:Y:S02]  /*16a0*/  UISETP.NE.AND UP0, UPT, UR14, 0x1, UPT ;  /* 0x000000010e00788c */ /* 0x000fe4000bf05270 */
[----:B----4-:R-:W-:-:S04]  /*16b0*/  USHF.R.U32.HI UR4, URZ, UR9, UR4 ;  /* 0x00000009ff047299 */ /* 0x010fc80008011604 */
[----:B------:R-:W-:-:S04]  /*16c0*/  USEL UR4, UR26, UR4, !UP0 ;  /* 0x000000041a047287 */ /* 0x000fc8000c000000 */
[----:B------:R-:W-:Y:S02]  /*16d0*/  UIADD3 UR6, UPT, UPT, UR5, -UR4, URZ ;  /* 0x8000000405067290 */ /* 0x000fe4000fffe0ff */
[----:B------:R-:W-:Y:S02]  /*16e0*/  UIADD3 UR4, UPT, UPT, -UR5, UR4, URZ ;  /* 0x0000000405047290 */ /* 0x000fe4000fffe1ff */
[----:B------:R-:W-:Y:S02]  /*16f0*/  UIMAD UR26, UR6, UR14, UR26 ;  /* 0x0000000e061a72a4 */ /* 0x000fe4000f8e021a */
[----:B------:R-:W-:-:S12]  /*1700*/  UIMAD UR20, UR4, UR8, UR20 ;  /* 0x00000008041472a4 */ /* 0x000fd8000f8e0214 */
.L_x_20:
[----:B------:R-:W-:Y:S01]  /*1710*/  UISETP.NE.AND UP0, UPT, UR21, 0x2, UPT ;  /* 0x000000021500788c */ /* 0x000fe2000bf05270 */
[----:B------:R-:W-:Y:S09]  /*1720*/  BRA.U !UP6, `(.L_x_21) ;  /* 0x000000010e0c7547 */ /* 0x000ff2000b800000 */
[----:B------:R-:W-:Y:S01]  /*1730*/  UCGABAR_WAIT ;  /* 0x0000000000007dc7 */ /* 0x000fe20008000000 */
[----:B------:R-:W-:Y:S01]  /*1740*/  CCTL.IVALL ;  /* 0x00000000ff00798f */ /* 0x000fe20002000000 */
[----:B------:R-:W-:Y:S05]  /*1750*/  BRA `(.L_x_22) ;  /* 0x0000000000047947 */ /* 0x000fea0003800000 */
.L_x_21:
[----:B------:R-:W-:Y:S06]  /*1760*/  BAR.SYNC.DEFER_BLOCKING 0x0 ;  /* 0x0000000000007b1d */ /* 0x000fec0000010000 */
.L_x_22:
[----:B------:R-:W-:Y:S05]  /*1770*/  BRA.U UP0, `(.L_x_23) ;  /* 0x00000019000c7547 */ /* 0x000fea000b800000 */
[----:B------:R-:W2:Y:S01]  /*1780*/  LDCU UR6, c[0x0][0x38c] ;  /* 0x00007180ff0677ac */ /* 0x000ea20008000800 */
[----:B------:R-:W-:Y:S01]  /*1790*/  PLOP3.LUT P2, PT, PT, PT, UP3, 0x80, 0x8 ;  /* 0x000000000008781c */ /* 0x000fe20003f4f038 */
[----:B------:R-:W-:Y:S01]  /*17a0*/  IMAD.MOV.U32 R12, RZ, RZ, 0x1 ;  /* 0x00000001ff0c7424 */ /* 0x000fe200078e00ff */
[----:B------:R-:W-:Y:S01]  /*17b0*/  ISETP.EQ.OR P3, PT, R0, RZ, P4 ;  /* 0x000000ff0000720c */ /* 0x000fe20002762670 */
[----:B------:R-:W-:Y:S01]  /*17c0*/  UISETP.NE.AND UP1, UPT, UR21, URZ, UPT ;  /* 0x000000ff1500728c */ /* 0x000fe2000bf25270 */
[----:B------:R-:W-:Y:S01]  /*17d0*/  PLOP3.LUT P2, PT, P2, PT, PT, 0x8, 0x80 ;  /* 0x000000000080781c */ /* 0x000fe2000174e170 */
[----:B------:R-:W-:Y:S01]  /*17e0*/  USEL UR46, URZ, 0x1, UP4 ;  /* 0x00000001ff2e7887 */ /* 0x000fe2000a000000 */
[----:B------:R-:W-:Y:S01]  /*17f0*/  CS2R R10, SRZ ;  /* 0x00000000000a7805 */ /* 0x000fe2000001ff00 */
[----:B------:R-:W-:Y:S01]  /*1800*/  IMAD.MOV.U32 R9, RZ, RZ, RZ ;  /* 0x000000ffff097224 */ /* 0x000fe200078e00ff */
[----:B------:R-:W3:Y:S01]  /*1810*/  LDCU UR54, c[0x0][0x370] ;  /* 0x00006e00ff3677ac */ /* 0x000ee20008000800 */
[----:B------:R-:W-:Y:S01]  /*1820*/  IMAD.MOV.U32 R8, RZ, RZ, 0x1 ;  /* 0x00000001ff087424 */ /* 0x000fe200078e00ff */
[----:B------:R-:W4:Y:S01]  /*1830*/  LDCU.64 UR44, c[0x0][0x348] ;  /* 0x00006900ff2c77ac */ /* 0x000f220008000a00 */
[----:B------:R-:W1:Y:S01]  /*1840*/  LDCU UR53, c[0x0][0x374] ;  /* 0x00006e80ff3577ac */ /* 0x000e620008000800 */
[----:B--2---:R-:W-:-:S02]  /*1850*/  UIADD3 UR5, UPT, UPT, UR6, 0xff, URZ ;  /* 0x000000ff06057890 */ /* 0x004fc4000fffe0ff */
[----:B------:R-:W-:Y:S02]  /*1860*/  UIADD3 UR59, UPT, UPT, UR6, 0x1fe, URZ ;  /* 0x000001fe063b7890 */ /* 0x000fe4000fffe0ff */
[----:B------:R-:W-:Y:S02]  /*1870*/  USHF.R.S32.HI UR4, URZ, 0x1f, UR5 ;  /* 0x0000001fff047899 */ /* 0x000fe40008011405 */
[----:B------:R-:W-:Y:S02]  /*1880*/  USEL UR46, UR46, 0x2, UP1 ;  /* 0x000000022e2e7887 */ /* 0x000fe40008800000 */
[----:B------:R-:W-:Y:S02]  /*1890*/  ULEA.HI UR4, UR4, UR5, URZ, 0x8 ;  /* 0x0000000504047291 */ /* 0x000fe4000f8f40ff */
[----:B------:R-:W-:Y:S02]  /*18a0*/  USHF.L.U32 UR5, UR52, 0x4, URZ ;  /* 0x0000000434057899 */ /* 0x000fe400080006ff */
[----:B------:R-:W-:-:S02]  /*18b0*/  USHF.R.S32.HI UR56, URZ, 0x8, UR4 ;  /* 0x00000008ff387899 */ /* 0x000fc40008011404 */
[----:B------:R-:W-:Y:S02]  /*18c0*/  UIADD3 UR4, UPT, UPT, UR6, -0x1, URZ ;  /* 0xffffffff06047890 */ /* 0x000fe4000fffe0ff */
[----:B------:R-:W-:Y:S02]  /*18d0*/  UISETP.LT.U32.AND UP0, UPT, UR56, 0x8, UPT ;  /* 0x000000083800788c */ /* 0x000fe4000bf01070 */
[----:B------:R-:W-:Y:S02]  /*18e0*/  UISETP.GE.U32.AND UP2, UPT, UR4, -0x1ff, UPT ;  /* 0xfffffe010400788c */ /* 0x000fe4000bf46070 */
[----:B------:R-:W-:Y:S02]  /*18f0*/  USEL UR55, UR56, 0x8, UP0 ;  /* 0x0000000838377887 */ /* 0x000fe40008000000 */
[----:B------:R-:W-:Y:S02]  /*1900*/  ULOP3.LUT UR58, UR5, 0x30, URZ, 0xe2, !UPT ;  /* 0x00000030053a7892 */ /* 0x000fe4000f8ee2ff */
[----:B------:R-:W-:-:S02]  /*1910*/  UIADD3 UR43, UPT, UPT, UR55, -0x1, URZ ;  /* 0xffffffff372b7890 */ /* 0x000fc4000fffe0ff */
[----:B------:R-:W-:Y:S01]  /*1920*/  UIADD3 UR57, UPT, UPT, UR56, -UR55, URZ ;  /* 0x8000003738397290 */ /* 0x000fe2000fffe0ff */
[----:B------:R-:W-:Y:S02]  /*1930*/  UMOV UR15, URZ ;  /* 0x000000ff000f7c82 */ /* 0x000fe40008000000 */
[----:B------:R-:W-:-:S04]  /*1940*/  @UP2 UIADD3 UR43, UPT, UPT, UR55, URZ, URZ ;  /* 0x000000ff372b2290 */ /* 0x000fc8000fffe0ff */
[----:B-1-34-:R-:W-:-:S12]  /*1950*/  UIADD3 UR43, UPT, UPT, UR43, 0x1, URZ ;  /* 0x000000012b2b7890 */ /* 0x01afd8000fffe0ff */
.L_x_47:
[----:B------:R-:W-:Y:S01]  /*1960*/  UISETP.NE.AND UP0, UPT, UR52, URZ, UPT ;  /* 0x000000ff3400728c */ /* 0x000fe2000bf05270 */
[----:B------:R-:W1:Y:S08]  /*1970*/  S2UR UR52, SR_CgaCtaId ;  /* 0x00000000003479c3 */ /* 0x000e700000008800 */
[----:B---3--:R-:W-:Y:S05]  /*1980*/  BRA.U UP0, `(.L_x_24) ;  /* 0x0000000100347547 */ /* 0x008fea000b800000 */
[----:B------:R-:W2:Y:S01]  /*1990*/  S2R R0, SR_CgaCtaId ;  /* 0x0000000000007919 */ /* 0x000ea20000008800 */
[----:B------:R-:W-:-:S04]  /*19a0*/  MOV R2, 0x400 ;  /* 0x0000040000027802 */ /* 0x000fc80000000f00 */
[----:B--2---:R-:W-:Y:S02]  /*19b0*/  LEA R0, R0, R2, 0x18 ;  /* 0x0000000200007211 */ /* 0x004fe400078ec0ff */
[----:B------:R-:W-:-:S03]  /*19c0*/  SHF.L.U32 R2, R8, 0x1f, RZ ;  /* 0x0000001f08027819 */ /* 0x000fc600000006ff */
[----:B------:R-:W-:-:S04]  /*19d0*/  IMAD R0, R9, 0x8, R0 ;  /* 0x0000000809007824 */ /* 0x000fc800078e0200 */
[----:B------:R-:W2:Y:S02]  /*19e0*/  SYNCS.PHASECHK.TRANS64.TRYWAIT P0, [R0+URZ+0x110], R2 ;  /* 0x00011002000075a7 */ /* 0x000ea400080011ff */
[----:B--2---:R-:W-:Y:S05]  /*19f0*/  @!P0 BRA `(.L_x_25) ;  /* 0x0000009c00148947 */ /* 0x004fea0003800000 */
.L_x_161:
[----:B------:R-:W-:Y:S01]  /*1a00*/  VIADD R9, R9, 0x1 ;  /* 0x0000000109097836 */ /* 0x000fe20000000000 */
[----:B------:R2:W-:Y:S04]  /*1a10*/  SYNCS.ARRIVE.TRANS64.A1T0 RZ, [R0+URZ+0x100], RZ ;  /* 0x000100ff00ff79a7 */ /* 0x0005e800081000ff */
[----:B------:R-:W-:-:S04]  /*1a20*/  ISETP.NE.AND P0, PT, R9, 0x2, PT ;  /* 0x000000020900780c */ /* 0x000fc80003f05270 */
[----:B------:R-:W-:Y:S02]  /*1a30*/  SEL R9, R9, RZ, P0 ;  /* 0x000000ff09097207 */ /* 0x000fe40000000000 */
[----:B--2---:R-:W-:-:S04]  /*1a40*/  SEL R0, RZ, 0x1, P0 ;  /* 0x00000001ff007807 */ /* 0x004fc80000000000 */
[----:B------:R-:W-:-:S07]  /*1a50*/  LOP3.LUT R8, R8, R0, RZ, 0x3c, !PT ;  /* 0x0000000008087212 */ /* 0x000fce00078e3cff */
.L_x_24:
[----:B------:R-:W-:Y:S01]  /*1a60*/  UMOV UR6, 0x400 ;  /* 0x0000040000067882 */ /* 0x000fe20000000000 */
[----:B------:R-:W-:Y:S01]  /*1a70*/  SHF.L.U32 R0, R12, 0x1f, RZ ;  /* 0x0000001f0c007819 */ /* 0x000fe200000006ff */
[----:B-1----:R-:W-:Y:S02]  /*1a80*/  ULEA UR6, UR52, UR6, 0x18 ;  /* 0x0000000634067291 */ /* 0x002fe4000f8ec0ff */
[----:B------:R-:W-:Y:S02]  /*1a90*/  UISETP.GE.U32.AND UP0, UPT, UR59, 0x1ff, UPT ;  /* 0x000001ff3b00788c */ /* 0x000fe4000bf06070 */
[----:B------:R-:W-:Y:S02]  /*1aa0*/  ULEA UR4, UR15, UR6, 0x3 ;  /* 0x000000060f047291 */ /* 0x000fe4000f8e18ff */
[----:B------:R-:W-:Y:S02]  /*1ab0*/  ULEA.HI UR12, UR26, UR26, URZ, 0x1 ;  /* 0x0000001a1a0c7291 */ /* 0x000fe4000f8f08ff */
[----:B------:R-:W-:-:S02]  /*1ac0*/  USHF.L.U32 UR35, UR20, 0x7, URZ ;  /* 0x0000000714237899 */ /* 0x000fc400080006ff */
[----:B------:R-:W-:Y:S02]  /*1ad0*/  ULEA UR27, UR26, UR58, 0x6 ;  /* 0x0000003a1a1b7291 */ /* 0x000fe4000f8e30ff */
[----:B------:R-:W-:Y:S01]  /*1ae0*/  USHF.R.S32.HI UR12, URZ, 0x1, UR12 ;  /* 0x00000001ff0c7899 */ /* 0x000fe2000801140c */
[----:B------:R1:W2:Y:S01]  /*1af0*/  SYNCS.PHASECHK.TRANS64.TRYWAIT P1, [UR4+0x40], R0 ;  /* 0x00004000ff0075a7 */ /* 0x0002a20008021104 */
[----:B------:R-:W-:Y:S01]  /*1b00*/  UMOV UR14, URZ ;  /* 0x000000ff000e7c82 */ /* 0x000fe20008000000 */
[----:B------:R-:W-:Y:S09]  /*1b10*/  BRA.U !UP0, `(.L_x_26) ;  /* 0x0000000508147547 */ /* 0x000ff2000b800000 */
[----:B------:R-:W-:Y:S01]  /*1b20*/  UMOV UR7, URZ ;  /* 0x000000ff00077c82 */ /* 0x000fe20008000000 */
[----:B------:R-:W-:-:S05]  /*1b30*/  UMOV UR4, UR15 ;  /* 0x0000000f00047c82 */ /* 0x000fca0008000000 */
.L_x_34:
[----:B------:R-:W-:Y:S01]  /*1b40*/  ULEA UR33, UR4, UR6, 0x3 ;  /* 0x0000000604217291 */ /* 0x000fe2000f8e18ff */
[----:B--2---:R-:W-:Y:S01]  /*1b50*/  @!P4 MOV R2, 0x6800 ;  /* 0x000068000002c802 */ /* 0x004fe20000000f00 */
[----:B--23--:R-:W-:Y:S10]  /*1b60*/  @P1 BRA `(.L_x_27) ;  /* 0x00000000000c1947 */ /* 0x00cff40003800000 */
[----:B------:R-:W-:-:S04]  /*1b70*/  SHF.L.U32 R3, R12, 0x1f, RZ ;  /* 0x0000001f0c037819 */ /* 0x000fc800000006ff */
[----:B------:R-:W2:Y:S02]  /*1b80*/  SYNCS.PHASECHK.TRANS64.TRYWAIT P0, [UR33+0x40], R3 ;  /* 0x00004003ff0075a7 */ /* 0x000ea40008001121 */
[----:B--2---:R-:W-:Y:S05]  /*1b90*/  @!P0 BRA `(.L_x_28) ;  /* 0x0000009800c08947 */ /* 0x004fea0003800000 */
.L_x_27:
[----:B------:R2:W-:Y:S01]  /*1ba0*/  @!P4 SYNCS.ARRIVE.TRANS64 RZ, [UR33], R2 ;  /* 0x00000002ffffc9a7 */ /* 0x0005e20008000021 */
[----:B------:R-:W-:-:S04]  /*1bb0*/  ULOP3.LUT UR5, UR46, 0x2, URZ, 0xfc, !UPT ;  /* 0x000000022e057892 */ /* 0x000fc8000f8efcff */
[----:B------:R-:W-:-:S09]  /*1bc0*/  UISETP.NE.AND UP0, UPT, UR5, 0x2, UPT ;  /* 0x000000020500788c */ /* 0x000fd2000bf05270 */
[----:B------:R-:W-:Y:S05]  /*1bd0*/  BRA.U UP0, `(.L_x_29) ;  /* 0x0000000100047547 */ /* 0x000fea000b800000 */
[----:B------:R-:W-:Y:S05]  /*1be0*/  BPT.TRAP 0x1 ;  /* 0x000000040000795c */ /* 0x000fea0000300000 */
.L_x_29:
[----:B------:R-:W-:Y:S04]  /*1bf0*/  BSSY.RECONVERGENT B0, `(.L_x_30) ;  /* 0x0000003000007945 */ /* 0x000fe80003800200 */
[----:B------:R-:W-:Y:S05]  /*1c00*/  @P3 BRA `(.L_x_31) ;  /* 0x0000000000043947 */ /* 0x000fea0003800000 */
[----:B------:R-:W-:Y:S05]  /*1c10*/  BPT.TRAP 0x1 ;  /* 0x000000040000795c */ /* 0x000fea0000300000 */
.L_x_31:
[----:B------:R-:W-:Y:S05]  /*1c20*/  BSYNC.RECONVERGENT B0 ;  /* 0x0000000000007941 */ /* 0x000fea0003800200 */
.L_x_30:
[----:B------:R-:W-:Y:S01]  /*1c30*/  UIADD3 UR5, UPT, UPT, UR4, 0x1, URZ ;  /* 0x0000000104057890 */ /* 0x000fe2000fffe0ff */
[----:B------:R-:W-:Y:S01]  /*1c40*/  BSSY.RECONVERGENT B0, `(.L_x_32) ;  /* 0x000002d000007945 */ /* 0x000fe20003800200 */
[----:B------:R-:W-:Y:S02]  /*1c50*/  ELECT P0, URZ, PT ;  /* 0x0000000000ff782f */ /* 0x000fe40003800000 */
[----:B------:R-:W-:-:S04]  /*1c60*/  UISETP.NE.AND UP0, UPT, UR5, 0x8, UPT ;  /* 0x000000080500788c */ /* 0x000fc8000bf05270 */
[----:B------:R-:W-:Y:S02]  /*1c70*/  USEL UR8, URZ, 0x1, UP0 ;  /* 0x00000001ff087887 */ /* 0x000fe40008000000 */
[----:B------:R-:W-:-:S04]  /*1c80*/  USEL UR15, UR5, URZ, UP0 ;  /* 0x000000ff050f7287 */ /* 0x000fc80008000000 */
[----:B------:R-:W-:Y:S01]  /*1c90*/  ULEA UR5, UR15, UR6, 0x3 ;  /* 0x000000060f057291 */ /* 0x000fe2000f8e18ff */
[----:B------:R-:W-:-:S04]  /*1ca0*/  LOP3.LUT R12, R12, UR8, RZ, 0x3c, !PT ;  /* 0x000000080c0c7c12 */ /* 0x000fc8000f8e3cff */
[----:B-1----:R-:W-:-:S04]  /*1cb0*/  SHF.L.U32 R0, R12, 0x1f, RZ ;  /* 0x0000001f0c007819 */ /* 0x002fc800000006ff */
[----:B------:R1:W3:Y:S01]  /*1cc0*/  SYNCS.PHASECHK.TRANS64.TRYWAIT P1, [UR5+0x40], R0 ;  /* 0x00004000ff0075a7 */ /* 0x0002e20008021105 */
[----:B------:R-:W-:Y:S05]  /*1cd0*/  @!P0 BRA `(.L_x_33) ;  /* 0x00000000008c8947 */ /* 0x000fea0003800000 */
[----:B------:R-:W-:Y:S02]  /*1ce0*/  USHF.L.U32 UR16, UR4, 0xa, URZ ;  /* 0x0000000a04107899 */ /* 0x000fe400080006ff */
[----:B------:R-:W-:Y:S02]  /*1cf0*/  ULEA UR32, UR4, UR6, 0xe ;  /* 0x0000000604207291 */ /* 0x000fe4000f8e70ff */
[----:B------:R-:W-:Y:S02]  /*1d00*/  UIADD3 UR40, UP3, UPT, UR44, 0x80, URZ ;  /* 0x000000802c287890 */ /* 0x000fe4000ff7e0ff */
[----:B------:R-:W-:Y:S02]  /*1d10*/  ULEA UR24, UR4, UR37, 0xd ;  /* 0x0000002504187291 */ /* 0x000fe4000f8e68ff */
[----:B------:R-:W-:Y:S02]  /*1d20*/  UIADD3 UR38, UP2, UPT, UR44, 0x180, URZ ;  /* 0x000001802c267890 */ /* 0x000fe4000ff5e0ff */
[----:B------:R-:W-:-:S02]  /*1d30*/  UIADD3 UR30, UP1, UPT, UR44, 0x280, URZ ;  /* 0x000002802c1e7890 */ /* 0x000fc4000ff3e0ff */
[----:B------:R-:W-:Y:S02]  /*1d40*/  UIADD3 UR22, UP0, UPT, UR44, 0x380, URZ ;  /* 0x000003802c167890 */ /* 0x000fe4000ff1e0ff */
[----:B------:R-:W-:Y:S02]  /*1d50*/  USHF.L.U32 UR19, UR7, 0x1, URZ ;  /* 0x0000000107137899 */ /* 0x000fe400080006ff */
[----:B------:R-:W-:Y:S02]  /*1d60*/  ULOP3.LUT UR8, UR16, UR29, URZ, 0xfc, !UPT ;  /* 0x0000001d10087292 */ /* 0x000fe4000f8efcff */
[----:B------:R-:W-:Y:S02]  /*1d70*/  USHF.L.U32 UR34, UR7, 0x8, URZ ;  /* 0x0000000807227899 */ /* 0x000fe400080006ff */
[----:B------:R-:W-:Y:S02]  /*1d80*/  UIADD3.X UR41, UPT, UPT, URZ, UR45, URZ, UP3, !UPT ;  /* 0x0000002dff297290 */ /* 0x000fe40009ffe4ff */
[----:B------:R-:W-:-:S02]  /*1d90*/  UIADD3 UR32, UPT, UPT, UR32, 0x3300, URZ ;  /* 0x0000330020207890 */ /* 0x000fc4000fffe0ff */
[----:B------:R-:W-:Y:S02]  /*1da0*/  UIADD3.X UR39, UPT, UPT, URZ, UR45, URZ, UP2, !UPT ;  /* 0x0000002dff277290 */ /* 0x000fe400097fe4ff */
[----:B------:R-:W-:Y:S02]  /*1db0*/  UIADD3 UR24, UPT, UPT, UR6, 0x23300, UR24 ;  /* 0x0002330006187890 */ /* 0x000fe4000fffe018 */
[----:B------:R-:W-:Y:S02]  /*1dc0*/  UIADD3.X UR31, UPT, UPT, URZ, UR45, URZ, UP1, !UPT ;  /* 0x0000002dff1f7290 */ /* 0x000fe40008ffe4ff */
[----:B------:R-:W-:Y:S02]  /*1dd0*/  UIADD3 UR16, UPT, UPT, UR6, 0x33300, UR16 ;  /* 0x0003330006107890 */ /* 0x000fe4000fffe010 */
[----:B------:R-:W-:Y:S02]  /*1de0*/  UIADD3.X UR23, UPT, UPT, URZ, UR45, URZ, UP0, !UPT ;  /* 0x0000002dff177290 */ /* 0x000fe400087fe4ff */
[----:B------:R-:W-:-:S02]  /*1df0*/  ULEA.HI UR11, UR29, UR19, URZ, 0x17 ;  /* 0x000000131d0b7291 */ /* 0x000fc4000f8fb8ff */
[----:B------:R-:W-:Y:S01]  /*1e00*/  UIADD3 UR8, UPT, UPT, UR6, 0x35300, UR8 ;  /* 0x0003530006087890 */ /* 0x000fe2000fffe008 */
[----:B------:R-:W-:Y:S01]  /*1e10*/  UMOV UR48, 0x0 ;  /* 0x0000000000307882 */ /* 0x000fe20000000000 */
[----:B------:R-:W-:Y:S01]  /*1e20*/  UMOV UR49, 0x10000000 ;  /* 0x1000000000317882 */ /* 0x000fe20000000000 */
[----:B------:R-:W-:Y:S01]  /*1e30*/  UMOV UR5, 0xf0000 ;  /* 0x000f000000057882 */ /* 0x000fe20000000000 */
[----:B------:R-:W-:Y:S01]  /*1e40*/  UMOV UR25, UR33 ;  /* 0x0000002100197c82 */ /* 0x000fe20008000000 */
[----:B------:R-:W-:Y:S01]  /*1e50*/  UMOV UR28, UR36 ;  /* 0x00000024001c7c82 */ /* 0x000fe20008000000 */
[----:B------:R-:W-:Y:S01]  /*1e60*/  UMOV UR26, UR34 ;  /* 0x00000022001a7c82 */ /* 0x000fe20008000000 */
[----:B------:R-:W-:Y:S01]  /*1e70*/  UMOV UR18, URZ ;  /* 0x000000ff00127c82 */ /* 0x000fe20008000000 */
[----:B------:R-:W-:Y:S01]  /*1e80*/  UMOV UR17, UR33 ;  /* 0x0000002100117c82 */ /* 0x000fe20008000000 */
[----:B------:R-:W-:Y:S01]  /*1e90*/  UMOV UR21, UR36 ;  /* 0x0000002400157c82 */ /* 0x000fe20008000000 */
[----:B------:R4:W-:Y:S01]  /*1ea0*/  UTMALDG.3D [UR32], [UR40], desc[UR48] ;  /* 0x00003020280075b4 */ /* 0x0009e20008011000 */
[----:B------:R-:W-:Y:S01]  /*1eb0*/  UMOV UR9, UR33 ;  /* 0x0000002100097c82 */ /* 0x000fe20008000000 */
[----:B------:R-:W-:Y:S01]  /*1ec0*/  UMOV UR13, UR36 ;  /* 0x00000024000d7c82 */ /* 0x000fe20008000000 */
[----:B------:R4:W-:Y:S01]  /*1ed0*/  UTMALDG.3D.MULTICAST [UR24], [UR38], UR5, desc[UR48] ;  /* 0x00003018260073b4 */ /* 0x0009e20008011805 */
[----:B------:R4:W-:Y:S01]  /*1ee0*/  UTMALDG.4D [UR16], [UR30], desc[UR48] ;  /* 0x000030101e0075b4 */ /* 0x0009e20008019000 */
[----:B------:R4:W-:Y:S02]  /*1ef0*/  UTMALDG.4D.MULTICAST [UR8], [UR22], UR5, desc[UR48] ;  /* 0x00003008160073b4 */ /* 0x0009e40008019805 */
[----:B----4-:R-:W-:Y:S01]  /*1f00*/  NOP ;  /* 0x0000000000007918 */ /* 0x010fe20000000000 */
.L_x_33:
[----:B------:R-:W-:Y:S05]  /*1f10*/  BSYNC.RECONVERGENT B0 ;  /* 0x0000000000007941 */ /* 0x000fea0003800200 */
.L_x_32:
[----:B------:R-:W-:Y:S01]  /*1f20*/  UIADD3 UR7, UPT, UPT, UR7, 0x1, URZ ;  /* 0x0000000107077890 */ /* 0x000fe2000fffe0ff */
[----:B------:R-:W-:Y:S01]  /*1f30*/  UMOV UR4, UR15 ;  /* 0x0000000f00047c82 */ /* 0x000fe20008000000 */
[----:B------:R-:W-:Y:S02]  /*1f40*/  UMOV UR14, UR43 ;  /* 0x0000002b000e7c82 */ /* 0x000fe40008000000 */
[----:B------:R-:W-:-:S09]  /*1f50*/  UISETP.NE.AND UP0, UPT, UR7, UR43, UPT ;  /* 0x0000002b0700728c */ /* 0x000fd2000bf05270 */
[----:B------:R-:W-:Y:S05]  /*1f60*/  BRA.U UP0, `(.L_x_34) ;  /* 0xfffffff900f47547 */ /* 0x000fea000b83ffff */
.L_x_26:
[----:B------:R-:W-:Y:S01]  /*1f70*/  ULEA UR4, UR15, UR6, 0x3 ;  /* 0x000000060f047291 */ /* 0x000fe2000f8e18ff */
[----:B-1----:R-:W-:Y:S01]  /*1f80*/  SHF.L.U32 R0, R12, 0x1f, RZ ;  /* 0x0000001f0c007819 */ /* 0x002fe200000006ff */
[----:B------:R-:W-:Y:S01]  /*1f90*/  @!P2 SYNCS.ARRIVE.TRANS64.A1T0 RZ, [UR6+0xb8], RZ ;  /* 0x0000b8ffffffa9a7 */ /* 0x000fe20008100006 */
[----:B------:R-:W-:-:S06]  /*1fa0*/  UISETP.GT.AND UP0, UPT, UR56, UR55, UPT ;  /* 0x000000373800728c */ /* 0x000fcc000bf04270 */
[----:B--23--:R1:W2:Y:S03]  /*1fb0*/  SYNCS.PHASECHK.TRANS64.TRYWAIT P1, [UR4+0x40], R0 ;  /* 0x00004000ff0075a7 */ /* 0x00c2a60008021104 */
[----:B------:R-:W-:Y:S05]  /*1fc0*/  BRA.U !UP0, `(.L_x_35) ;  /* 0x0000000508107547 */ /* 0x000fea000b800000 */
[----:B------:R-:W-:Y:S01]  /*1fd0*/  UIADD3 UR47, UPT, UPT, UR57, UR14, URZ ;  /* 0x0000000e392f7290 */ /* 0x000fe2000fffe0ff */
[----:B------:R-:W-:-:S11]  /*1fe0*/  UMOV UR5, UR15 ;  /* 0x0000000f00057c82 */ /* 0x000fd60008000000 */
.L_x_43:
[----:B------:R-:W-:Y:S01]  /*1ff0*/  ULEA UR33, UR5, UR6, 0x3 ;  /* 0x0000000605217291 */ /* 0x000fe2000f8e18ff */
[----:B--2---:R-:W-:Y:S01]  /*2000*/  @!P4 MOV R2, 0x6800 ;  /* 0x000068000002c802 */ /* 0x004fe20000000f00 */
[----:B--23--:R-:W-:Y:S10]  /*2010*/  @P1 BRA `(.L_x_36) ;  /* 0x00000000000c1947 */ /* 0x00cff40003800000 */
[----:B------:R-:W-:-:S04]  /*2020*/  SHF.L.U32 R3, R12, 0x1f, RZ ;  /* 0x0000001f0c037819 */ /* 0x000fc800000006ff */
[----:B------:R-:W2:Y:S02]  /*2030*/  SYNCS.PHASECHK.TRANS64.TRYWAIT P0, [UR33+0x40], R3 ;  /* 0x00004003ff0075a7 */ /* 0x000ea40008001121 */
[----:B--2---:R-:W-:Y:S05]  /*2040*/  @!P0 BRA `(.L_x_37) ;  /* 0x0000009400ac8947 */ /* 0x004fea0003800000 */
.L_x_36:
[----:B------:R2:W-:Y:S01]  /*2050*/  @!P4 SYNCS.ARRIVE.TRANS64 RZ, [UR33], R2 ;  /* 0x00000002ffffc9a7 */ /* 0x0005e20008000021 */
[----:B------:R-:W-:-:S04]  /*2060*/  ULOP3.LUT UR4, UR46, 0x2, URZ, 0xfc, !UPT ;  /* 0x000000022e047892 */ /* 0x000fc8000f8efcff */
[----:B------:R-:W-:-:S09]  /*2070*/  UISETP.NE.AND UP0, UPT, UR4, 0x2, UPT ;  /* 0x000000020400788c */ /* 0x000fd2000bf05270 */
[----:B------:R-:W-:Y:S05]  /*2080*/  BRA.U UP0, `(.L_x_38) ;  /* 0x0000000100047547 */ /* 0x000fea000b800000 */
[----:B------:R-:W-:Y:S05]  /*2090*/  BPT.TRAP 0x1 ;  /* 0x000000040000795c */ /* 0x000fea0000300000 */
.L_x_38:
[----:B------:R-:W-:Y:S04]  /*20a0*/  BSSY.RECONVERGENT B0, `(.L_x_39) ;  /* 0x0000003000007945 */ /* 0x000fe80003800200 */
[----:B------:R-:W-:Y:S05]  /*20b0*/  @P3 BRA `(.L_x_40) ;  /* 0x0000000000043947 */ /* 0x000fea0003800000 */
[----:B------:R-:W-:Y:S05]  /*20c0*/  BPT.TRAP 0x1 ;  /* 0x000000040000795c */ /* 0x000fea0000300000 */
.L_x_40:
[----:B------:R-:W-:Y:S05]  /*20d0*/  BSYNC.RECONVERGENT B0 ;  /* 0x0000000000007941 */ /* 0x000fea0003800200 */
.L_x_39:
        /* <DEDUP_REMOVED lines=27> */
[----:B------:R-:W-:Y:S02]  /*2290*/  ULEA.HI UR11, UR29, UR19, URZ, 0x17 ;  /* 0x000000131d0b7291 */ /* 0x000fe4000f8fb8ff */
[----:B------:R-:W-:-:S02]  /*22a0*/  UIADD3 UR8, UPT, UPT, UR6, 0x35300, UR8 ;  /* 0x0003530006087890 */ /* 0x000fc4000fffe008 */
[----:B------:R-:W-:Y:S01]  /*22b0*/  UIADD3.X UR41, UPT, UPT, URZ, UR45, URZ, UP0, !UPT ;  /* 0x0000002dff297290 */ /* 0x000fe200087fe4ff */
        /* <DEDUP_REMOVED lines=16> */
.L_x_42:
[----:B------:R-:W-:Y:S05]  /*23c0*/  BSYNC.RECONVERGENT B0 ;  /* 0x0000000000007941 */ /* 0x000fea0003800200 */
.L_x_41:
[----:B------:R-:W-:Y:S01]  /*23d0*/  UIADD3 UR14, UPT, UPT, UR14, 0x1, URZ ;  /* 0x000000010e0e7890 */ /* 0x000fe2000fffe0ff */
[----:B------:R-:W-:-:S03]  /*23e0*/  UMOV UR5, UR15 ;  /* 0x0000000f00057c82 */ /* 0x000fc60008000000 */
[----:B------:R-:W-:-:S09]  /*23f0*/  UISETP.NE.AND UP0, UPT, UR14, UR47, UPT ;  /* 0x0000002f0e00728c */ /* 0x000fd2000bf05270 */
[----:B------:R-:W-:Y:S05]  /*2400*/  BRA.U UP0, `(.L_x_43) ;  /* 0xfffffff900f87547 */ /* 0x000fea000b83ffff */
.L_x_35:
[C---:B------:R-:W-:Y:S01]  /*2410*/  LEA R3, R11.reuse, UR6, 0x3 ;  /* 0x000000060b037c11 */ /* 0x040fe2000f8e18ff */
[----:B------:R-:W-:Y:S01]  /*2420*/  NOP ;  /* 0x0000000000007918 */ /* 0x000fe20000000000 */
[----:B-1----:R-:W-:Y:S02]  /*2430*/  SHF.L.U32 R0, R10, 0x1f, RZ ;  /* 0x0000001f0a007819 */ /* 0x002fe400000006ff */
[----:B------:R-:W-:Y:S02]  /*2440*/  LEA R4, R11, UR6, 0x4 ;  /* 0x000000060b047c11 */ /* 0x000fe4000f8e20ff */
[----:B------:R-:W1:Y:S02]  /*2450*/  SYNCS.PHASECHK.TRANS64.TRYWAIT P0, [R3+URZ+0xc0], R0 ;  /* 0x0000c000030075a7 */ /* 0x000e6400080011ff */
[----:B-1----:R-:W-:Y:S05]  /*2460*/  @!P0 BRA `(.L_x_44) ;  /* 0x0000009000bc8947 */ /* 0x002fea0003800000 */
.L_x_164:
[----:B------:R-:W4:Y:S01]  /*2470*/  LDS.128 R4, [R4+0x130] ;  /* 0x0001300004047984 */ /* 0x000f220000000c00 */
[----:B------:R-:W-:Y:S01]  /*2480*/  UISETP.GE.AND UP0, UPT, UR42, 0x1, UPT ;  /* 0x000000012a00788c */ /* 0x000fe2000bf06270 */
[----:B------:R-:W-:Y:S01]  /*2490*/  @!PT LDS RZ, [RZ] ;  /* 0x00000000fffff984 */ /* 0x000fe20000000800 */
[----:B------:R-:W-:Y:S01]  /*24a0*/  @!PT LDS RZ, [RZ] ;  /* 0x00000000fffff984 */ /* 0x000fe20000000800 */
[----:B------:R-:W-:Y:S01]  /*24b0*/  @!PT LDS RZ, [RZ] ;  /* 0x00000000fffff984 */ /* 0x000fe20000000800 */
[----:B------:R-:W-:Y:S01]  /*24c0*/  @!PT LDS RZ, [RZ] ;  /* 0x00000000fffff984 */ /* 0x000fe20000000800 */
[----:B------:R1:W-:Y:S06]  /*24d0*/  MEMBAR.ALL.CTA ;  /* 0x0000000000007992 */ /* 0x0003ec0000008000 */
[----:B-1----:R-:W1:Y:S01]  /*24e0*/  FENCE.VIEW.ASYNC.S ;  /* 0x00000000000073c6 */ /* 0x002e620000000000 */
[----:B----4-:R-:W-:-:S13]  /*24f0*/  LOP3.LUT P0, RZ, R6, 0x1, RZ, 0xc0, !PT ;  /* 0x0000000106ff7812 */ /* 0x010fda000780c0ff */
[----:B-1----:R-:W-:Y:S01]  /*2500*/  VOTEU.ANY UP1, P0 ;  /* 0x0000000000ff7886 */ /* 0x002fe20000020100 */
[----:B------:R-:W-:-:S13]  /*2510*/  PLOP3.LUT P0, PT, PT, PT, UP1, 0x80, 0x8 ;  /* 0x000000000008781c */ /* 0x000fda0003f0f018 */
[----:B------:R-:W-:Y:S02]  /*2520*/  @P0 LOP3.LUT R0, R5, 0xffff, RZ, 0xc0, !PT ;  /* 0x0000ffff05000812 */ /* 0x000fe400078ec0ff */
[----:B--2---:R-:W-:Y:S02]  /*2530*/  @P0 MOV R2, R4 ;  /* 0x0000000400020202 */ /* 0x004fe40000000f00 */
[----:B------:R-:W-:Y:S01]  /*2540*/  @P0 R2UR UR5, R0 ;  /* 0x00000000000502ca */ /* 0x000fe200000e0000 */
[----:B------:R-:W-:Y:S01]  /*2550*/  VIADD R0, R3, 0xd0 ;  /* 0x000000d003007836 */ /* 0x000fe20000000000 */
[----:B------:R-:W-:Y:S02]  /*2560*/  @P0 SHF.R.U32.HI R4, RZ, 0x10, R5 ;  /* 0x00000010ff040819 */ /* 0x000fe40000011605 */
[----:B------:R-:W-:Y:S02]  /*2570*/  @P0 R2UR UR7, R2 ;  /* 0x00000000020702ca */ /* 0x000fe400000e0000 */
[----:B------:R-:W-:-:S02]  /*2580*/  PRMT R0, RZ, 0x654, R0 ;  /* 0x00000654ff007816 */ /* 0x000fc40000000000 */
[----:B------:R-:W-:Y:S02]  /*2590*/  @P0 R2UR UR4, R4 ;  /* 0x00000000040402ca */ /* 0x000fe400000e0000 */
[----:B------:R1:W-:Y:S03]  /*25a0*/  SYNCS.ARRIVE.TRANS64.RED.A1T0 RZ, [R0+URZ], RZ ;  /* 0x000000ff00ff79a7 */ /* 0x0003e600081004ff */
[----:B------:R-:W-:-:S04]  /*25b0*/  @UP1 UMOV UR50, UR5 ;  /* 0x0000000500321c82 */ /* 0x000fc80008000000 */
[----:B------:R-:W-:-:S04]  /*25c0*/  @UP1 UMOV UR51, UR7 ;  /* 0x0000000700331c82 */ /* 0x000fc80008000000 */
[----:B------:R-:W-:Y:S01]  /*25d0*/  @UP1 UMOV UR36, UR4 ;  /* 0x0000000400241c82 */ /* 0x000fe20008000000 */
[----:B------:R-:W-:Y:S05]  /*25e0*/  BRA.U !UP0, `(.L_x_45) ;  /* 0x0000000108d47547 */ /* 0x000fea000b800000 */
[----:B------:R-:W2:Y:S01]  /*25f0*/  LDCU.128 UR16, c[0x0][0xf10] ;  /* 0x0001e200ff1077ac */ /* 0x000ea20008000c00 */
[----:B------:R-:W4:Y:S01]  /*2600*/  LDCU UR11, c[0x0][0xf20] ;  /* 0x0001e400ff0b77ac */ /* 0x000f220008000800 */
[----:B------:R-:W3:Y:S01]  /*2610*/  LDCU UR24, c[0x0][0xf0c] ;  /* 0x0001e180ff1877ac */ /* 0x000ee20008000800 */
[----:B------:R-:W1:Y:S01]  /*2620*/  LDCU.64 UR8, c[0x0][0xf28] ;  /* 0x0001e500ff0877ac */ /* 0x000e620008000a00 */
[----:B------:R-:W-:Y:S02]  /*2630*/  UISETP.NE.AND UP3, UPT, UR42, 0x1, UPT ;  /* 0x000000012a00788c */ /* 0x000fe4000bf65270 */
[----:B--2---:R-:W-:Y:S02]  /*2640*/  UIMAD.WIDE.U32 UR12, UR53, UR19, URZ ;  /* 0x00000013350c72a5 */ /* 0x004fe4000f8e00ff */
[----:B------:R-:W-:Y:S02]  /*2650*/  UIMAD.WIDE.U32 UR4, UR54, UR16, URZ ;  /* 0x00000010360472a5 */ /* 0x000fe4000f8e00ff */
[----:B------:R-:W-:-:S02]  /*2660*/  UISETP.NE.AND UP0, UPT, UR18, 0x1, UPT ;  /* 0x000000011200788c */ /* 0x000fc4000bf05270 */
[----:B------:R-:W-:Y:S01]  /*2670*/  UIMAD.WIDE.U32 UR22, UR50, UR19, URZ ;  /* 0x00000013321672a5 */ /* 0x000fe2000f8e00ff */
[----:B------:R-:W-:Y:S02]  /*2680*/  UMOV UR12, UR13 ;  /* 0x0000000d000c7c82 */ /* 0x000fe40008000000 */
[----:B------:R-:W-:Y:S01]  /*2690*/  UMOV UR4, UR5 ;  /* 0x0000000500047c82 */ /* 0x000fe20008000000 */
[----:B----4-:R-:W-:Y:S02]  /*26a0*/  USHF.R.U32.HI UR12, URZ, UR11, UR12 ;  /* 0x0000000bff0c7299 */ /* 0x010fe4000801160c */
[----:B---3--:R-:W-:Y:S02]  /*26b0*/  UISETP.NE.AND UP2, UPT, UR24, 0x1, UPT ;  /* 0x000000011800788c */ /* 0x008fe4000bf45270 */
[----:B------:R-:W-:Y:S02]  /*26c0*/  USHF.R.U32.HI UR4, URZ, UR17, UR4 ;  /* 0x00000011ff047299 */ /* 0x000fe40008011604 */
[----:B------:R-:W-:-:S02]  /*26d0*/  USEL UR5, UR53, UR12, !UP0 ;  /* 0x0000000c35057287 */ /* 0x000fc4000c000000 */
[----:B------:R-:W-:Y:S02]  /*26e0*/  USEL UR7, UR54, UR4, !UP2 ;  /* 0x0000000436077287 */ /* 0x000fe4000d000000 */
[----:B-1----:R-:W-:Y:S01]  /*26f0*/  UIMAD.WIDE.U32 UR12, UR5, UR8, URZ ;  /* 0x00000008050c72a5 */ /* 0x002fe2000f8e00ff */
[----:B------:R-:W-:Y:S01]  /*2700*/  UMOV UR4, UR23 ;  /* 0x0000001700047c82 */ /* 0x000fe20008000000 */
[----:B------:R-:W-:Y:S02]  /*2710*/  UIMAD.WIDE.U32 UR20, UR51, UR16, URZ ;  /* 0x00000010331472a5 */ /* 0x000fe4000f8e00ff */
[----:B------:R-:W-:-:S03]  /*2720*/  UIMAD.WIDE.U32 UR22, UR7, UR8, URZ ;  /* 0x00000008071672a5 */ /* 0x000fc6000f8e00ff */
[----:B------:R-:W-:Y:S01]  /*2730*/  UMOV UR12, UR13 ;  /* 0x0000000d000c7c82 */ /* 0x000fe20008000000 */
[----:B------:R-:W-:Y:S02]  /*2740*/  USHF.R.U32.HI UR4, URZ, UR11, UR4 ;  /* 0x0000000bff047299 */ /* 0x000fe40008011604 */
[----:B------:R-:W-:Y:S01]  /*2750*/  @UP3 USHF.R.U32.HI UR5, URZ, UR9, UR12 ;  /* 0x00000009ff053299 */ /* 0x000fe2000801160c */
[----:B------:R-:W-:Y:S01]  /*2760*/  UMOV UR20, UR21 ;  /* 0x0000001500147c82 */ /* 0x000fe20008000000 */
[----:B------:R-:W-:Y:S01]  /*2770*/  UMOV UR22, UR23 ;  /* 0x0000001700167c82 */ /* 0x000fe20008000000 */
[----:B------:R-:W-:Y:S02]  /*2780*/  USHF.R.U32.HI UR17, URZ, UR17, UR20 ;  /* 0x00000011ff117299 */ /* 0x000fe40008011614 */
[----:B------:R-:W-:Y:S02]  /*2790*/  USEL UR4, UR50, UR4, !UP0 ;  /* 0x0000000432047287 */ /* 0x000fe4000c000000 */
[----:B------:R-:W-:-:S02]  /*27a0*/  @UP3 USHF.R.U32.HI UR7, URZ, UR9, UR22 ;  /* 0x00000009ff073299 */ /* 0x000fc40008011616 */
[----:B------:R-:W-:Y:S02]  /*27b0*/  UIMAD UR11, UR42, UR5, URZ ;  /* 0x000000052a0b72a4 */ /* 0x000fe4000f8e02ff */
[----:B------:R-:W-:Y:S02]  /*27c0*/  USEL UR5, UR51, UR17, !UP2 ;  /* 0x0000001133057287 */ /* 0x000fe4000d000000 */
[----:B------:R-:W-:Y:S02]  /*27d0*/  UIMAD UR12, UR42, UR7, URZ ;  /* 0x000000072a0c72a4 */ /* 0x000fe4000f8e02ff */
[----:B------:R-:W-:Y:S02]  /*27e0*/  UISETP.GE.AND UP0, UPT, UR4, UR11, UPT ;  /* 0x0000000b0400728c */ /* 0x000fe4000bf06270 */
[----:B------:R-:W-:Y:S02]  /*27f0*/  UIMAD.WIDE.U32 UR16, UR4, UR8, URZ ;  /* 0x00000008041072a5 */ /* 0x000fe4000f8e00ff */
[----:B------:R-:W-:-:S02]  /*2800*/  UISETP.GE.OR UP0, UPT, UR5, UR12, UP0 ;  /* 0x0000000c0500728c */ /* 0x000fc40008706670 */
[----:B------:R-:W-:Y:S02]  /*2810*/  UIMAD.WIDE.U32 UR12, UR5, UR8, URZ ;  /* 0x00000008050c72a5 */ /* 0x000fe4000f8e00ff */
[----:B------:R-:W-:Y:S01]  /*2820*/  UIADD3 UR14, UPT, UPT, -UR4, URZ, URZ ;  /* 0x000000ff040e7290 */ /* 0x000fe2000fffe1ff */
[----:B------:R-:W-:Y:S01]  /*2830*/  UMOV UR11, UR17 ;  /* 0x00000011000b7c82 */ /* 0x000fe20008000000 */
[----:B------:R-:W-:Y:S02]  /*2840*/  UIADD3 UR12, UPT, UPT, -UR5, URZ, URZ ;  /* 0x000000ff050c7290 */ /* 0x000fe4000fffe1ff */
[----:B------:R-:W-:-:S03]  /*2850*/  USHF.R.U32.HI UR11, URZ, UR9, UR11 ;  /* 0x00000009ff0b7299 */ /* 0x000fc6000801160b */
[----:B------:R-:W-:Y:S01]  /*2860*/  @!UP0 UMOV UR8, UR13 ;  /* 0x0000000d00088c82 */ /* 0x000fe20008000000 */
[----:B------:R-:W-:Y:S02]  /*2870*/  UIMAD UR14, UR18, UR14, UR50 ;  /* 0x0000000e120e72a4 */ /* 0x000fe4000f8e0232 */
[----:B------:R-:W-:Y:S02]  /*2880*/  USEL UR11, UR4, UR11, !UP3 ;  /* 0x0000000b040b7287 */ /* 0x000fe4000d800000 */
[----:B------:R-:W-:Y:S02]  /*2890*/  @!UP0 USHF.R.U32.HI UR8, URZ, UR9, UR8 ;  /* 0x00000009ff088299 */ /* 0x000fe40008011608 */
[----:B------:R-:W-:Y:S02]  /*28a0*/  UIADD3 UR9, UPT, UPT, -UR11, URZ, URZ ;  /* 0x000000ff0b097290 */ /* 0x000fe4000fffe1ff */
[----:B------:R-:W-:Y:S02]  /*28b0*/  @!UP0 USEL UR8, UR5, UR8, !UP3 ;  /* 0x0000000805088287 */ /* 0x000fe4000d800000 */
[----:B------:R-:W-:-:S02]  /*28c0*/  UIMAD UR9, UR42, UR9, UR4 ;  /* 0x000000092a0972a4 */ /* 0x000fc4000f8e0204 */
[----:B------:R-:W-:Y:S02]  /*28d0*/  @!UP0 UIADD3 UR11, UPT, UPT, UR11, -UR8, URZ ;  /* 0x800000080b0b8290 */ /* 0x000fe4000fffe0ff */
[----:B------:R-:W-:Y:S02]  /*28e0*/  @!UP0 UIMAD UR8, UR9, UR7, UR8 ;  /* 0x00000007090882a4 */ /* 0x000fe4000f8e0208 */
[----:B------:R-:W-:Y:S02]  /*28f0*/  @!UP0 UIMAD UR4, UR42, UR11, UR5 ;  /* 0x0000000b2a0482a4 */ /* 0x000fe4000f8e0205 */
[----:B------:R-:W-:Y:S02]  /*2900*/  UIMAD UR7, UR24, UR12, UR51 ;  /* 0x0000000c180772a4 */ /* 0x000fe4000f8e0233 */
[----:B------:R-:W-:Y:S01]  /*2910*/  UIMAD UR50, UR4, UR18, UR14 ;  /* 0x00000012043272a4 */ /* 0x000fe2000f8e020e */
[----:B------:R-:W-:Y:S02]  /*2920*/  @!UP0 UMOV UR5, UR8 ;  /* 0x0000000800058c82 */ /* 0x000fe40008000000 */
[----:B------:R-:W-:-:S12]  /*2930*/  UIMAD UR51, UR5, UR24, UR7 ;  /* 0x00000018053372a4 */ /* 0x000fd8000f8e0207 */
.L_x_45:
[----:B------:R-:W2:Y:S02]  /*2940*/  LDCU UR4, c[0x0][0xf30] ;  /* 0x0001e600ff0477ac */ /* 0x000ea40008000800 */
[----:B--2---:R-:W-:-:S09]  /*2950*/  UISETP.NE.AND UP0, UPT, UR4, 0x1, UPT ;  /* 0x000000010400788c */ /* 0x004fd2000bf05270 */
[----:B------:R-:W-:Y:S05]  /*2960*/  BRA.U UP0, `(.L_x_46) ;  /* 0x0000000100447547 */ /* 0x000fea000b800000 */
[----:B------:R-:W2:Y:S01]  /*2970*/  LDCU.128 UR16, c[0x0][0xf10] ;  /* 0x0001e200ff1077ac */ /* 0x000ea20008000c00 */
[----:B------:R-:W4:Y:S01]  /*2980*/  LDCU UR11, c[0x0][0xf0c] ;  /* 0x0001e180ff0b77ac */ /* 0x000f220008000800 */
[----:B------:R-:W1:Y:S01]  /*2990*/  LDCU UR7, c[0x0][0xf20] ;  /* 0x0001e400ff0777ac */ /* 0x000e620008000800 */
[----:B--2---:R-:W-:Y:S02]  /*29a0*/  UIMAD.WIDE.U32 UR8, UR51, UR16, URZ ;  /* 0x00000010330872a5 */ /* 0x004fe4000f8e00ff */
[----:B------:R-:W-:Y:S02]  /*29b0*/  UIMAD.WIDE.U32 UR4, UR50, UR19, URZ ;  /* 0x00000013320472a5 */ /* 0x000fe4000f8e00ff */
[----:B----4-:R-:W-:Y:S02]  /*29c0*/  UISETP.NE.AND UP2, UPT, UR11, 0x1, UPT ;  /* 0x000000010b00788c */ /* 0x010fe4000bf45270 */
[----:B------:R-:W-:Y:S01]  /*29d0*/  UISETP.NE.AND UP0, UPT, UR18, 0x1, UPT ;  /* 0x000000011200788c */ /* 0x000fe2000bf05270 */
[----:B------:R-:W-:-:S02]  /*29e0*/  UMOV UR8, UR9 ;  /* 0x0000000900087c82 */ /* 0x000fc40008000000 */
[----:B------:R-:W-:Y:S01]  /*29f0*/  UMOV UR4, UR5 ;  /* 0x0000000500047c82 */ /* 0x000fe20008000000 */
[----:B------:R-:W-:Y:S02]  /*2a00*/  USHF.R.U32.HI UR17, URZ, UR17, UR8 ;  /* 0x00000011ff117299 */ /* 0x000fe40008011608 */
[----:B-1----:R-:W-:Y:S02]  /*2a10*/  USHF.R.U32.HI UR4, URZ, UR7, UR4 ;  /* 0x00000007ff047299 */ /* 0x002fe40008011604 */
[----:B------:R-:W-:Y:S02]  /*2a20*/  USEL UR5, UR51, UR17, !UP2 ;  /* 0x0000001133057287 */ /* 0x000fe4000d000000 */
[----:B------:R-:W-:-:S04]  /*2a30*/  USEL UR4, UR50, UR4, !UP0 ;  /* 0x0000000432047287 */ /* 0x000fc8000c000000 */
[----:B------:R-:W-:Y:S02]  /*2a40*/  UIADD3 UR7, UPT, UPT, UR5, -UR4, URZ ;  /* 0x8000000405077290 */ /* 0x000fe4000fffe0ff */
[----:B------:R-:W-:Y:S02]  /*2a50*/  UIADD3 UR4, UPT, UPT, -UR5, UR4, URZ ;  /* 0x0000000405047290 */ /* 0x000fe4000fffe1ff */
[----:B------:R-:W-:Y:S02]  /*2a60*/  UIMAD UR50, UR7, UR18, UR50 ;  /* 0x00000012073272a4 */ /* 0x000fe4000f8e0232 */
[----:B------:R-:W-:-:S12]  /*2a70*/  UIMAD UR51, UR4, UR11, UR51 ;  /* 0x0000000b043372a4 */ /* 0x000fd8000f8e0233 */
.L_x_46:
[----:B------:R-:W-:Y:S01]  /*2a80*/  VIADD R11, R11, 0x1 ;  /* 0x000000010b0b7836 */ /* 0x000fe20000000000 */
[----:B------:R-:W-:Y:S02]  /*2a90*/  R2UR UR5, R91 ;  /* 0x000000005b0572ca */ /* 0x000fe400000e0000 */
[----:B------:R-:W-:Y:S02]  /*2aa0*/  R2UR UR4, R92 ;  /* 0x000000005c0472ca */ /* 0x000fe400000e0000 */
[C---:B------:R-:W-:Y:S02]  /*2ab0*/  ISETP.NE.AND P0, PT, R11.reuse, 0x2, PT ;  /* 0x000000020b00780c */ /* 0x040fe40003f05270 */
[----:B------:R-:W-:Y:S02]  /*2ac0*/  PLOP3.LUT P2, PT, PT, PT, PT, 0x80, 0x8 ;  /* 0x000000000008781c */ /* 0x000fe40003f4f070 */
[----:B-1----:R-:W-:Y:S02]  /*2ad0*/  SEL R0, RZ, 0x1, P0 ;  /* 0x00000001ff007807 */ /* 0x002fe40000000000 */
[----:B------:R-:W-:-:S02]  /*2ae0*/  SEL R11, R11, RZ, P0 ;  /* 0x000000ff0b0b7207 */ /* 0x000fc40000000000 */
[----:B------:R-:W-:Y:S01]  /*2af0*/  LOP3.LUT R10, R10, R0, RZ, 0x3c, !PT ;  /* 0x000000000a0a7212 */ /* 0x000fe200078e3cff */
[----:B------:R-:W-:Y:S02]  /*2b00*/  UIADD3 UR26, UPT, UPT, UR50, UR5, URZ ;  /* 0x00000005321a7290 */ /* 0x000fe4000fffe0ff */
[----:B------:R-:W-:Y:S01]  /*2b10*/  UIADD3 UR20, UPT, UPT, UR51, UR4, URZ ;  /* 0x0000000433147290 */ /* 0x000fe2000fffe0ff */
[----:B------:R-:W-:Y:S11]  /*2b20*/  BRA.U UP1, `(.L_x_47) ;  /* 0xffffffed018c7547 */ /* 0x000ff6000b83ffff */
[----:B------:R-:W-:Y:S01]  /*2b30*/  UIADD3 UR7, UPT, UPT, UR6, 0x40, URZ ;  /* 0x0000004006077890 */ /* 0x000fe2000fffe0ff */
[----:B------:R-:W-:-:S03]  /*2b40*/  SHF.L.U32 R2, R12, 0x1f, RZ ;  /* 0x0000001f0c027819 */ /* 0x000fc600000006ff */
[----:B------:R-:W-:-:S09]  /*2b50*/  ULEA UR4, UR15, UR7, 0x3 ;  /* 0x000000070f047291 */ /* 0x000fd2000f8e18ff */
[----:B------:R-:W1:Y:S02]  /*2b60*/  SYNCS.PHASECHK.TRANS64.TRYWAIT P0, [UR4], R2 ;  /* 0x00000002ff0075a7 */ /* 0x000e640008001104 */
[----:B-1----:R-:W-:Y:S05]  /*2b70*/  @!P0 BRA `(.L_x_48) ;  /* 0x0000008c000c8947 */ /* 0x002fea0003800000 */
.L_x_166:
[----:B------:R-:W-:-:S04]  /*2b80*/  UIADD3 UR4, UPT, UPT, UR15, 0x1, URZ ;  /* 0x000000010f047890 */ /* 0x000fc8000fffe0ff */
[----:B------:R-:W-:-:S04]  /*2b90*/  UISETP.NE.AND UP0, UPT, UR4, 0x8, UPT ;  /* 0x000000080400788c */ /* 0x000fc8000bf05270 */
[----:B------:R-:W-:Y:S02]  /*2ba0*/  USEL UR6, URZ, 0x1, UP0 ;  /* 0x00000001ff067887 */ /* 0x000fe40008000000 */
[----:B------:R-:W-:-:S04]  /*2bb0*/  USEL UR4, UR4, URZ, UP0 ;  /* 0x000000ff04047287 */ /* 0x000fc80008000000 */
[----:B------:R-:W-:Y:S01]  /*2bc0*/  ULEA UR5, UR4, UR7, 0x3 ;  /* 0x0000000704057291 */ /* 0x000fe2000f8e18ff */
[----:B-1----:R-:W-:-:S04]  /*2bd0*/  LOP3.LUT R2, R12, UR6, RZ, 0x3c, !PT ;  /* 0x000000060c027c12 */ /* 0x002fc8000f8e3cff */
[----:B------:R-:W-:-:S04]  /*2be0*/  SHF.L.U32 R3, R2, 0x1f, RZ ;  /* 0x0000001f02037819 */ /* 0x000fc800000006ff */
[----:B------:R-:W1:Y:S02]  /*2bf0*/  SYNCS.PHASECHK.TRANS64.TRYWAIT P0, [UR5], R3 ;  /* 0x00000003ff0075a7 */ /* 0x000e640008001105 */
[----:B-1----:R-:W-:Y:S05]  /*2c00*/  @!P0 BRA `(.L_x_49) ;  /* 0x0000008c00008947 */ /* 0x002fea0003800000 */
.L_x_168:
[----:B------:R-:W-:-:S04]  /*2c10*/  UIADD3 UR4, UPT, UPT, UR4, 0x1, URZ ;  /* 0x0000000104047890 */ /* 0x000fc8000fffe0ff */
[----:B------:R-:W-:-:S04]  /*2c20*/  UISETP.NE.AND UP0, UPT, UR4, 0x8, UPT ;  /* 0x000000080400788c */ /* 0x000fc8000bf05270 */
[----:B------:R-:W-:Y:S02]  /*2c30*/  USEL UR6, URZ, 0x1, UP0 ;  /* 0x00000001ff067887 */ /* 0x000fe40008000000 */
[----:B------:R-:W-:-:S04]  /*2c40*/  USEL UR4, UR4, URZ, UP0 ;  /* 0x000000ff04047287 */ /* 0x000fc80008000000 */
[----:B------:R-:W-:Y:S01]  /*2c50*/  ULEA UR5, UR4, UR7, 0x3 ;  /* 0x0000000704057291 */ /* 0x000fe2000f8e18ff */
[----:B------:R-:W-:-:S04]  /*2c60*/  LOP3.LUT R2, R2, UR6, RZ, 0x3c, !PT ;  /* 0x0000000602027c12 */ /* 0x000fc8000f8e3cff */
[----:B-1----:R-:W-:-:S04]  /*2c70*/  SHF.L.U32 R3, R2, 0x1f, RZ ;  /* 0x0000001f02037819 */ /* 0x002fc800000006ff */
[----:B------:R-:W1:Y:S02]  /*2c80*/  SYNCS.PHASECHK.TRANS64.TRYWAIT P0, [UR5], R3 ;  /* 0x00000003ff0075a7 */ /* 0x000e640008001105 */
[----:B-1----:R-:W-:Y:S05]  /*2c90*/  @!P0 BRA `(.L_x_50) ;  /* 0x0000008800f48947 */ /* 0x002fea0003800000 */
.L_x_170:
        /* <DEDUP_REMOVED lines=9> */
.L_x_172:
        /* <DEDUP_REMOVED lines=9> */
.L_x_174:
        /* <DEDUP_REMOVED lines=9> */
.L_x_176:
        /* <DEDUP_REMOVED lines=9> */
.L_x_178:
[----:B------:R-:W-:-:S04]  /*2ee0*/  UIADD3 UR4, UPT, UPT, UR4, 0x1, URZ ;  /* 0x0000000104047890 */ /* 0x000fc8000fffe0ff */
[----:B------:R-:W-:-:S04]  /*2ef0*/  UISETP.NE.AND UP0, UPT, UR4, 0x8, UPT ;  /* 0x000000080400788c */ /* 0x000fc8000bf05270 */
[----:B------:R-:W-:Y:S02]  /*2f00*/  USEL UR5, URZ, 0x1, UP0 ;  /* 0x00000001ff057887 */ /* 0x000fe40008000000 */
[----:B------:R-:W-:-:S04]  /*2f10*/  USEL UR4, UR4, URZ, UP0 ;  /* 0x000000ff04047287 */ /* 0x000fc80008000000 */
[----:B------:R-:W-:Y:S01]  /*2f20*/  ULEA UR4, UR4, UR7, 0x3 ;  /* 0x0000000704047291 */ /* 0x000fe2000f8e18ff */
[----:B------:R-:W-:-:S04]  /*2f30*/  LOP3.LUT R2, R2, UR5, RZ, 0x3c, !PT ;  /* 0x0000000502027c12 */ /* 0x000fc8000f8e3cff */
[----:B------:R-:W-:Y:S01]  /*2f40*/  SHF.L.U32 R2, R2, 0x1f, RZ ;  /* 0x0000001f02027819 */ /* 0x000fe200000006ff */
[----:B-1----:R-:W-:-:S07]  /*2f50*/  IMAD.U32 R0, RZ, RZ, UR4 ;  /* 0x00000004ff007e24 */ /* 0x002fce000f8e00ff */
.L_x_55:
[----:B-1----:R1:W2:Y:S02]  /*2f60*/  SYNCS.PHASECHK.TRANS64.TRYWAIT P0, [R0+URZ], R2 ;  /* 0x00000002000075a7 */ /* 0x0022a400080011ff */
[----:B--2---:R-:W-:Y:S05]  /*2f70*/  @!P0 NANOSLEEP.SYNCS 0x989680 ;  /* 0x009896800000895d */ /* 0x004fea0003900000 */
[----:B------:R-:W2:Y:S02]  /*2f80*/  @!P0 SYNCS.PHASECHK.TRANS64 P0, [R0+URZ], R2 ;  /* 0x00000002000085a7 */ /* 0x000ea400080010ff */
[----:B--2---:R-:W-:Y:S05]  /*2f90*/  @P0 EXIT ;  /* 0x000000000000094d */ /* 0x004fea0003800000 */
[----:B------:R-:W-:Y:S05]  /*2fa0*/  BRA `(.L_x_55) ;  /* 0xfffffffc00ec7947 */ /* 0x000fea000383ffff */
.L_x_23:
[----:B------:R-:W-:-:S04]  /*2fb0*/  UISETP.NE.AND UP0, UPT, UR52, URZ, UPT ;  /* 0x000000ff3400728c */ /* 0x000fc8000bf05270 */
[----:B------:R-:W-:-:S09]  /*2fc0*/  UISETP.NE.OR UP0, UPT, UR21, 0x1, UP0 ;  /* 0x000000011500788c */ /* 0x000fd20008705670 */
[----:B------:R-:W-:Y:S05]  /*2fd0*/  BRA.U UP0, `(.L_x_56) ;  /* 0x0000000500487547 */ /* 0x000fea000b800000 */
[----:B------:R-:W-:Y:S01]  /*2fe0*/  ISETP.GE.U32.AND P2, PT, R0, 0x4, PT ;  /* 0x000000040000780c */ /* 0x000fe20003f46070 */
[----:B------:R-:W-:Y:S01]  /*2ff0*/  IMAD.MOV.U32 R12, RZ, RZ, 0x1 ;  /* 0x00000001ff0c7424 */ /* 0x000fe200078e00ff */
[----:B------:R-:W-:Y:S02]  /*3000*/  CS2R R10, SRZ ;  /* 0x00000000000a7805 */ /* 0x000fe4000001ff00 */
[----:B------:R-:W-:Y:S01]  /*3010*/  CS2R R8, SRZ ;  /* 0x0000000000087805 */ /* 0x000fe2000001ff00 */
[----:B------:R-:W-:Y:S01]  /*3020*/  UMOV UR6, 0x400 ;  /* 0x0000040000067882 */ /* 0x000fe20000000000 */
[----:B------:R-:W-:Y:S01]  /*3030*/  UMOV UR5, URZ ;  /* 0x000000ff00057c82 */ /* 0x000fe20008000000 */
[----:B------:R-:W-:-:S12]  /*3040*/  ULEA UR6, UR52, UR6, 0x18 ;  /* 0x0000000634067291 */ /* 0x000fd8000f8ec0ff */
.L_x_60:
[----:B------:R-:W-:Y:S02]  /*3050*/  LEA R2, R8, UR6, 0x3 ;  /* 0x0000000608027c11 */ /* 0x000fe4000f8e18ff */
[----:B------:R-:W-:-:S03]  /*3060*/  SHF.L.U32 R4, R9, 0x1f, RZ ;  /* 0x0000001f09047819 */ /* 0x000fc600000006ff */
[----:B------:R-:W-:Y:S01]  /*3070*/  VIADD R5, R2, 0x110 ;  /* 0x0000011002057836 */ /* 0x000fe20000000000 */
[----:B------:R-:W2:Y:S02]  /*3080*/  SYNCS.PHASECHK.TRANS64.TRYWAIT P0, [R2+URZ+0x100], R4 ;  /* 0x00010004020075a7 */ /* 0x000ea400080011ff */
[----:B--2---:R-:W-:Y:S05]  /*3090*/  @!P0 BRA `(.L_x_57) ;  /* 0x00000088006c8947 */ /* 0x004fea0003800000 */
.L_x_179:
[----:B------:R-:W-:Y:S01]  /*30a0*/  ULEA UR4, UR5, UR6, 0x3 ;  /* 0x0000000605047291 */ /* 0x000fe2000f8e18ff */
[----:B--2---:R-:W-:Y:S01]  /*30b0*/  PRMT R2, RZ, 0x654, R5 ;  /* 0x00000654ff027816 */ /* 0x004fe20000000005 */
[----:B------:R-:W-:Y:S01]  /*30c0*/  @!P2 IMAD.MOV.U32 R4, RZ, RZ, 0x10 ;  /* 0x00000010ff04a424 */ /* 0x000fe200078e00ff */
[----:B------:R-:W-:Y:S01]  /*30d0*/  SHF.L.U32 R5, R12, 0x1f, RZ ;  /* 0x0000001f0c057819 */ /* 0x000fe200000006ff */
[----:B------:R-:W-:Y:S01]  /*30e0*/  UIADD3 UR7, UPT, UPT, UR4, 0xc0, URZ ;  /* 0x000000c004077890 */ /* 0x000fe2000fffe0ff */
[----:B------:R2:W-:Y:S05]  /*30f0*/  SYNCS.ARRIVE.TRANS64.RED.A1T0 RZ, [R2+URZ], RZ ;  /* 0x000000ff02ff79a7 */ /* 0x0005ea00081004ff */
[----:B------:R-:W-:Y:S01]  /*3100*/  IMAD.U32 R6, RZ, RZ, UR7 ;  /* 0x00000007ff067e24 */ /* 0x000fe2000f8e00ff */
[----:B------:R-:W3:Y:S04]  /*3110*/  SYNCS.PHASECHK.TRANS64.TRYWAIT P0, [UR4+0xd0], R5 ;  /* 0x0000d005ff0075a7 */ /* 0x000ee80008001104 */
[----:B------:R-:W-:Y:S01]  /*3120*/  PRMT R6, R0, 0x654, R6 ;  /* 0x0000065400067816 */ /* 0x000fe20000000006 */
[----:B--23--:R-:W-:Y:S06]  /*3130*/  @!P0 BRA `(.L_x_58) ;  /* 0x0000008800588947 */ /* 0x00cfec0003800000 */
.L_x_181:
[----:B------:R-:W-:Y:S01]  /*3140*/  ULEA UR8, UR5, UR6, 0x4 ;  /* 0x0000000605087291 */ /* 0x000fe2000f8e20ff */
[----:B------:R-:W-:Y:S01]  /*3150*/  SEL R3, R6, R3, !P2 ;  /* 0x0000000306037207 */ /* 0x000fe20005000000 */
[----:B------:R-:W-:Y:S01]  /*3160*/  UIADD3 UR9, UPT, UPT, UR4, 0xc0, URZ ;  /* 0x000000c004097890 */ /* 0x000fe2000fffe0ff */
[----:B--2---:R-:W-:Y:S01]  /*3170*/  LEA R2, R11, UR6, 0x3 ;  /* 0x000000060b027c11 */ /* 0x004fe2000f8e18ff */
[----:B------:R-:W-:Y:S01]  /*3180*/  UIADD3 UR8, UPT, UPT, UR8, 0x130, URZ ;  /* 0x0000013008087890 */ /* 0x000fe2000fffe0ff */
[----:B------:R2:W-:Y:S01]  /*3190*/  @!P2 SYNCS.ARRIVE.TRANS64.RED RZ, [R3+URZ], R4 ;  /* 0x0000000403ffa9a7 */ /* 0x0005e200080004ff */
[----:B------:R-:W-:Y:S01]  /*31a0*/  UIADD3 UR4, UPT, UPT, UR5, 0x1, URZ ;  /* 0x0000000105047890 */ /* 0x000fe2000fffe0ff */
[----:B------:R-:W-:-:S03]  /*31b0*/  VIADD R8, R8, 0x1 ;  /* 0x0000000108087836 */ /* 0x000fc60000000000 */
[----:B------:R-:W-:Y:S02]  /*31c0*/  UISETP.NE.AND UP0, UPT, UR4, 0x2, UPT ;  /* 0x000000020400788c */ /* 0x000fe4000bf05270 */
[----:B------:R-:W-:Y:S01]  /*31d0*/  ISETP.NE.AND P0, PT, R8, 0x2, PT ;  /* 0x000000020800780c */ /* 0x000fe20003f05270 */
[----:B------:R-:W-:Y:S06]  /*31e0*/  UGETNEXTWORKID.BROADCAST [UR8], [UR9] ;  /* 0x00000000080073ca */ /* 0x000fec0008000100 */
[----:B------:R-:W-:Y:S02]  /*31f0*/  USEL UR7, URZ, 0x1, UP0 ;  /* 0x00000001ff077887 */ /* 0x000fe40008000000 */
[----:B------:R-:W-:-:S04]  /*3200*/  USEL UR5, UR4, URZ, UP0 ;  /* 0x000000ff04057287 */ /* 0x000fc80008000000 */
[----:B------:R-:W-:Y:S02]  /*3210*/  LOP3.LUT R12, R12, UR7, RZ, 0x3c, !PT ;  /* 0x000000070c0c7c12 */ /* 0x000fe4000f8e3cff */
[----:B--2---:R-:W-:-:S04]  /*3220*/  SHF.L.U32 R4, R10, 0x1f, RZ ;  /* 0x0000001f0a047819 */ /* 0x004fc800000006ff */
[----:B------:R-:W2:Y:S02]  /*3230*/  SYNCS.PHASECHK.TRANS64.TRYWAIT P1, [R2+URZ+0xc0], R4 ;  /* 0x0000c004020075a7 */ /* 0x000ea400080211ff */
[----:B--2---:R-:W-:Y:S05]  /*3240*/  @!P1 BRA `(.L_x_59) ;  /* 0x00000088002c9947 */ /* 0x004fea0003800000 */
.L_x_182:
[C---:B--2---:R-:W-:Y:S01]  /*3250*/  LEA R4, R11.reuse, UR6, 0x4 ;  /* 0x000000060b047c11 */ /* 0x044fe2000f8e20ff */
[----:B------:R-:W-:Y:S01]  /*3260*/  VIADD R2, R2, 0xd0 ;  /* 0x000000d002027836 */ /* 0x000fe20000000000 */
[----:B------:R-:W-:Y:S01]  /*3270*/  SEL R8, R8, RZ, P0 ;  /* 0x000000ff08087207 */ /* 0x000fe20000000000 */
[----:B------:R-:W-:-:S03]  /*3280*/  VIADD R11, R11, 0x1 ;  /* 0x000000010b0b7836 */ /* 0x000fc60000000000 */
[----:B------:R-:W2:Y:S01]  /*3290*/  LDS.128 R4, [R4+0x130] ;  /* 0x0001300004047984 */ /* 0x000ea20000000c00 */
[----:B------:R-:W-:Y:S02]  /*32a0*/  PRMT R2, RZ, 0x654, R2 ;  /* 0x00000654ff027816 */ /* 0x000fe40000000002 */
[C---:B------:R-:W-:Y:S01]  /*32b0*/  ISETP.NE.AND P1, PT, R11.reuse, 0x2, PT ;  /* 0x000000020b00780c */ /* 0x040fe20003f25270 */
[----:B------:R-:W-:Y:S01]  /*32c0*/  @!PT LDS RZ, [RZ] ;  /* 0x00000000fffff984 */ /* 0x000fe20000000800 */
[----:B------:R-:W-:Y:S01]  /*32d0*/  @!PT LDS RZ, [RZ] ;  /* 0x00000000fffff984 */ /* 0x000fe20000000800 */
[----:B------:R-:W-:Y:S01]  /*32e0*/  @!PT LDS RZ, [RZ] ;  /* 0x00000000fffff984 */ /* 0x000fe20000000800 */
[----:B------:R-:W-:Y:S01]  /*32f0*/  @!PT LDS RZ, [RZ] ;  /* 0x00000000fffff984 */ /* 0x000fe20000000800 */
[----:B------:R3:W-:Y:S06]  /*3300*/  MEMBAR.ALL.CTA ;  /* 0x0000000000007992 */ /* 0x0007ec0000008000 */
[----:B---3--:R-:W3:Y:S01]  /*3310*/  FENCE.VIEW.ASYNC.S ;  /* 0x00000000000073c6 */ /* 0x008ee20000000000 */
[----:B------:R-:W-:Y:S01]  /*3320*/  SEL R11, R11, RZ, P1 ;  /* 0x000000ff0b0b7207 */ /* 0x000fe20000800000 */
[----:B---3--:R3:W-:Y:S01]  /*3330*/  SYNCS.ARRIVE.TRANS64.RED.A1T0 RZ, [R2+URZ], RZ ;  /* 0x000000ff02ff79a7 */ /* 0x0087e200081004ff */
[----:B--2---:R-:W-:-:S02]  /*3340*/  LOP3.LUT P3, RZ, R6, 0x1, RZ, 0xc0, !PT ;  /* 0x0000000106ff7812 */ /* 0x004fc4000786c0ff */
[----:B------:R-:W-:-:S04]  /*3350*/  SEL R4, RZ, 0x1, P1 ;  /* 0x00000001ff047807 */ /* 0x000fc80000800000 */
[----:B------:R-:W-:Y:S02]  /*3360*/  LOP3.LUT R10, R10, R4, RZ, 0x3c, !PT ;  /* 0x000000040a0a7212 */ /* 0x000fe400078e3cff */
[----:B---3--:R-:W-:-:S04]  /*3370*/  SEL R2, RZ, 0x1, P0 ;  /* 0x00000001ff027807 */ /* 0x008fc80000000000 */
[----:B------:R-:W-:Y:S01]  /*3380*/  LOP3.LUT R9, R9, R2, RZ, 0x3c, !PT ;  /* 0x0000000209097212 */ /* 0x000fe200078e3cff */
[----:B------:R-:W-:Y:S06]  /*3390*/  @P3 BRA `(.L_x_60) ;  /* 0xfffffffc002c3947 */ /* 0x000fec000383ffff */
[----:B------:R-:W-:Y:S01]  /*33a0*/  ULEA UR4, UR5, UR6, 0x3 ;  /* 0x0000000605047291 */ /* 0x000fe2000f8e18ff */
[----:B------:R-:W-:-:S08]  /*33b0*/  SHF.L.U32 R2, R12, 0x1f, RZ ;  /* 0x0000001f0c027819 */ /* 0x000fd000000006ff */
[----:B------:R-:W2:Y:S02]  /*33c0*/  SYNCS.PHASECHK.TRANS64 P0, [UR4+0xd0], R2 ;  /* 0x0000d002ff0075a7 */ /* 0x000ea40008001004 */
[----:B--2---:R-:W-:Y:S05]  /*33d0*/  @P0 BRA `(.L_x_61) ;  /* 0x0000000000080947 */ /* 0x004fea0003800000 */
[----:B------:R-:W2:Y:S02]  /*33e0*/  SYNCS.PHASECHK.TRANS64.TRYWAIT P0, [UR4+0xd0], R2 ;  /* 0x0000d002ff0075a7 */ /* 0x000ea40008001104 */
[----:B--2---:R-:W-:Y:S05]  /*33f0*/  @!P0 BRA `(.L_x_62) ;  /* 0x0000008400d48947 */ /* 0x004fea0003800000 */
.L_x_61:
[----:B------:R-:W-:-:S04]  /*3400*/  UIADD3 UR7, UPT, UPT, UR5, 0x1, URZ ;  /* 0x0000000105077890 */ /* 0x000fc8000fffe0ff */
[----:B------:R-:W-:-:S04]  /*3410*/  UISETP.NE.AND UP0, UPT, UR7, 0x2, UPT ;  /* 0x000000020700788c */ /* 0x000fc8000bf05270 */
[----:B------:R-:W-:Y:S02]  /*3420*/  USEL UR8, URZ, 0x1, UP0 ;  /* 0x00000001ff087887 */ /* 0x000fe40008000000 */
[----:B------:R-:W-:-:S04]  /*3430*/  USEL UR7, UR7, URZ, UP0 ;  /* 0x000000ff07077287 */ /* 0x000fc80008000000 */
[----:B------:R-:W-:Y:S01]  /*3440*/  ULEA UR7, UR7, UR6, 0x3 ;  /* 0x0000000607077291 */ /* 0x000fe2000f8e18ff */
[----:B--2---:R-:W-:-:S04]  /*3450*/  LOP3.LUT R2, R12, UR8, RZ, 0x3c, !PT ;  /* 0x000000080c027c12 */ /* 0x004fc8000f8e3cff */
[----:B------:R-:W-:-:S04]  /*3460*/  SHF.L.U32 R0, R2, 0x1f, RZ ;  /* 0x0000001f02007819 */ /* 0x000fc800000006ff */
[----:B------:R-:W2:Y:S02]  /*3470*/  SYNCS.PHASECHK.TRANS64 P0, [UR7+0xd0], R0 ;  /* 0x0000d000ff0075a7 */ /* 0x000ea40008001007 */
[----:B-12---:R-:W-:Y:S05]  /*3480*/  @P0 EXIT ;  /* 0x000000000000094d */ /* 0x006fea0003800000 */
[----:B------:R-:W-:Y:S02]  /*3490*/  SHF.L.U32 R2, R2, 0x1f, RZ ;  /* 0x0000001f02027819 */ /* 0x000fe400000006ff */
[----:B------:R-:W-:-:S07]  /*34a0*/  MOV R0, UR7 ;  /* 0x0000000700007c02 */ /* 0x000fce0008000f00 */
.L_x_63:
[----:B-1----:R1:W2:Y:S02]  /*34b0*/  SYNCS.PHASECHK.TRANS64.TRYWAIT P0, [R0+URZ+0xd0], R2 ;  /* 0x0000d002000075a7 */ /* 0x0022a400080011ff */
[----:B--2---:R-:W-:Y:S05]  /*34c0*/  @!P0 NANOSLEEP.SYNCS 0x989680 ;  /* 0x009896800000895d */ /* 0x004fea0003900000 */
[----:B------:R-:W2:Y:S02]  /*34d0*/  @!P0 SYNCS.PHASECHK.TRANS64 P0, [R0+URZ+0xd0], R2 ;  /* 0x0000d002000085a7 */ /* 0x000ea400080010ff */
[----:B--2---:R-:W-:Y:S05]  /*34e0*/  @P0 EXIT ;  /* 0x000000000000094d */ /* 0x004fea0003800000 */
[----:B------:R-:W-:Y:S05]  /*34f0*/  BRA `(.L_x_63) ;  /* 0xfffffffc00ec7947 */ /* 0x000fea000383ffff */
.L_x_56:
[----:B------:R-:W-:Y:S05]  /*3500*/  BRA.U UP5, `(.L_x_64) ;  /* 0x0000001505ac7547 */ /* 0x000fea000b800000 */
[----:B------:R-:W-:Y:S01]  /*3510*/  UMOV UR5, 0x40 ;  /* 0x0000004000057882 */ /* 0x000fe20000000000 */
[----:B------:R-:W-:Y:S01]  /*3520*/  NOP ;  /* 0x0000000000007918 */ /* 0x000fe20000000000 */
[----:B------:R-:W-:Y:S01]  /*3530*/  ULEA UR5, UR52, UR5, 0x18 ;  /* 0x0000000534057291 */ /* 0x000fe2000f8ec0ff */
[----:B------:R-:W-:Y:S02]  /*3540*/  UMOV UR6, 0x400 ;  /* 0x0000040000067882 */ /* 0x000fe40000000000 */
[----:B------:R-:W-:-:S06]  /*3550*/  ULEA UR6, UR52, UR6, 0x18 ;  /* 0x0000000634067291 */ /* 0x000fcc000f8ec0ff */
[----:B------:R-:W2:Y:S02]  /*3560*/  LDS.U8 R0, [UR5+0x1c] ;  /* 0x00001c05ff007984 */ /* 0x000ea40008000000 */
[----:B--2---:R-:W-:-:S13]  /*3570*/  ISETP.NE.AND P0, PT, R0, RZ, PT ;  /* 0x000000ff0000720c */ /* 0x004fda0003f05270 */
[----:B------:R-:W-:Y:S05]  /*3580*/  @P0 BRA `(.L_x_65) ;  /* 0x0000000000580947 */ /* 0x000fea0003800000 */
[----:B------:R-:W-:-:S13]  /*3590*/  ELECT P0, URZ, PT ;  /* 0x0000000000ff782f */ /* 0x000fda0003800000 */
[----:B------:R-:W-:Y:S05]  /*35a0*/  @!P0 BRA `(.L_x_66) ;  /* 0x0000000000608947 */ /* 0x000fea0003800000 */
[----:B------:R-:W-:Y:S01]  /*35b0*/  UMOV UR4, 0x10 ;  /* 0x0000001000047882 */ /* 0x000fe20000000000 */
[----:B------:R-:W-:Y:S01]  /*35c0*/  HFMA2 R0, -RZ, RZ, 0, 5.9604644775390625e-08 ;  /* 0x00000001ff007431 */ /* 0x000fe200000001ff */
[----:B------:R-:W-:-:S03]  /*35d0*/  MOV R3, 0xffff ;  /* 0x0000ffff00037802 */ /* 0x000fc60000000f00 */
[----:B------:R-:W-:Y:S04]  /*35e0*/  DEPBAR.LE SB2, 0x36 ;  /* 0x0000ad800000791a */ /* 0x000fe80000000000 */
[----:B------:R-:W2:Y:S02]  /*35f0*/  UTCATOMSWS.FIND_AND_SET.ALIGN UP0, UR4, UR4 ;  /* 0x00000004000475e3 */ /* 0x000ea40008000800 */
[----:B--2---:R-:W-:Y:S01]  /*3600*/  MOV R4, UR4 ;  /* 0x0000000400047c02 */ /* 0x004fe20008000f00 */
[----:B------:R-:W-:Y:S06]  /*3610*/  BRA.U UP0, `(.L_x_67) ;  /* 0x0000000100187547 */ /* 0x000fec000b800000 */
.L_x_68:
[----:B------:R-:W-:Y:S05]  /*3620*/  NANOSLEEP 0x64 ;  /* 0x000000640000795d */ /* 0x000fea0003800000 */
[----:B------:R-:W-:-:S05]  /*3630*/  UMOV UR4, 0x10 ;  /* 0x0000001000047882 */ /* 0x000fca0000000000 */
[----:B------:R-:W-:Y:S04]  /*3640*/  DEPBAR.LE SB2, 0x36 ;  /* 0x0000ad800000791a */ /* 0x000fe80000000000 */
[----:B------:R-:W2:Y:S02]  /*3650*/  UTCATOMSWS.FIND_AND_SET.ALIGN UP0, UR4, UR4 ;  /* 0x00000004000475e3 */ /* 0x000ea40008000800 */
[----:B--2---:R-:W-:Y:S01]  /*3660*/  MOV R4, UR4 ;  /* 0x0000000400047c02 */ /* 0x004fe20008000f00 */
[----:B------:R-:W-:Y:S05]  /*3670*/  BRA.U !UP0, `(.L_x_68) ;  /* 0xfffffffd08e87547 */ /* 0x000fea000b83ffff */
.L_x_67:
[-C--:B------:R-:W-:Y:S02]  /*3680*/  SHF.L.U32 R3, R3, R4.reuse, RZ ;  /* 0x0000000403037219 */ /* 0x080fe400000006ff */
[----:B------:R-:W-:Y:S01]  /*3690*/  SHF.L.U32 R0, R0, R4, RZ ;  /* 0x0000000400007219 */ /* 0x000fe200000006ff */
[----:B------:R-:W-:Y:S02]  /*36a0*/  IMAD.SHL.U32 R4, R4, 0x20, RZ ;  /* 0x0000002004047824 */ /* 0x000fe400078e00ff */
[----:B------:R2:W-:Y:S04]  /*36b0*/  ATOMS.OR RZ, [UR5+0x14], R3 ;  /* 0x00001403ffff798c */ /* 0x0005e8000b000005 */
[----:B------:R2:W-:Y:S04]  /*36c0*/  ATOMS.OR RZ, [UR5+0x18], R0 ;  /* 0x00001800ffff798c */ /* 0x0005e8000b000005 */
[----:B------:R2:W-:Y:S01]  /*36d0*/  STS [UR6+0x150], R4 ;  /* 0x00015004ff007988 */ /* 0x0005e20008000806 */
[----:B------:R-:W-:Y:S05]  /*36e0*/  BRA `(.L_x_66) ;  /* 0x0000000000107947 */ /* 0x000fea0003800000 */
.L_x_65:
[----:B------:R-:W-:Y:S02]  /*36f0*/  MOV R0, 0xffffffff ;  /* 0xffffffff00007802 */ /* 0x000fe40000000f00 */
[----:B------:R-:W-:-:S03]  /*3700*/  MOV R4, 0x3730 ;  /* 0x0000373000047802 */ /* 0x000fc60000000f00 */
[----:B------:R2:W-:Y:S04]  /*3710*/  STS [UR6+0x150], R0 ;  /* 0x00015000ff007988 */ /* 0x0005e80008000806 */
[----:B-12--5:R-:W-:Y:S05]  /*3720*/  CALL.REL.NOINC `($__internal_1_$__cuda_sm10x_tcgen05_guardrail_trap_phase_invalid_during_alloc) ;  /* 0x0000008800d47944 */ /* 0x026fea0003c00000 */
.L_x_66:
[----:B------:R-:W-:Y:S05]  /*3730*/  WARPSYNC.ALL ;  /* 0x0000000000007948 */ /* 0x000fea0003800000 */
[----:B------:R-:W3:Y:S01]  /*3740*/  S2UR UR35, SR_CgaCtaId ;  /* 0x00000000002379c3 */ /* 0x000ee20000008800 */
[----:B------:R-:W-:Y:S01]  /*3750*/  UMOV UR4, 0x400 ;  /* 0x0000040000047882 */ /* 0x000fe20000000000 */
[----:B------:R-:W-:-:S06]  /*3760*/  NOP ;  /* 0x0000000000007918 */ /* 0x000fcc0000000000 */
[----:B------:R-:W-:Y:S06]  /*3770*/  BAR.ARV 0x6, 0xa0 ;  /* 0x0182800000007b1d */ /* 0x000fec0000002000 */
[----:B------:R-:W4:Y:S01]  /*3780*/  LDCU UR11, c[0x0][0x38c] ;  /* 0x00007180ff0b77ac */ /* 0x000f220008000800 */
[----:B------:R-:W-:Y:S01]  /*3790*/  LOP3.LUT R2, R2, 0xffff, RZ, 0xc0, !PT ;  /* 0x0000ffff02027812 */ /* 0x000fe200078ec0ff */
[----:B------:R-:W-:Y:S01]  /*37a0*/  IMAD.MOV.U32 R10, RZ, RZ, 0x1 ;  /* 0x00000001ff0a7424 */ /* 0x000fe200078e00ff */
[----:B------:R-:W-:Y:S01]  /*37b0*/  CS2R R8, SRZ ;  /* 0x0000000000087805 */ /* 0x000fe2000001ff00 */
[----:B--2---:R-:W-:Y:S01]  /*37c0*/  IMAD.MOV.U32 R3, RZ, RZ, RZ ;  /* 0x000000ffff037224 */ /* 0x004fe200078e00ff */
[----:B------:R-:W-:Y:S01]  /*37d0*/  R2UR UR43, R2 ;  /* 0x00000000022b72ca */ /* 0x000fe200000e0000 */
[----:B------:R-:W2:Y:S01]  /*37e0*/  LDCU UR63, c[0x0][0x370] ;  /* 0x00006e00ff3f77ac */ /* 0x000ea20008000800 */
[----:B---3--:R-:W-:-:S02]  /*37f0*/  ULEA UR35, UR35, UR4, 0x18 ;  /* 0x0000000423237291 */ /* 0x008fc4000f8ec0ff */
[----:B------:R-:W-:Y:S02]  /*3800*/  UISETP.GE.AND UP5, UPT, UR42, 0x1, UPT ;  /* 0x000000012a00788c */ /* 0x000fe4000bfa6270 */
[----:B------:R-:W-:Y:S02]  /*3810*/  UIADD3 UR6, UPT, UPT, UR35, 0x3300, URZ ;  /* 0x0000330023067890 */ /* 0x000fe4000fffe0ff */
[----:B------:R-:W-:Y:S02]  /*3820*/  UIADD3 UR5, UPT, UPT, UR35, 0x23300, URZ ;  /* 0x0002330023057890 */ /* 0x000fe4000fffe0ff */
[----:B----4-:R-:W-:Y:S01]  /*3830*/  UIADD3 UR11, UPT, UPT, UR11, 0xff, URZ ;  /* 0x000000ff0b0b7890 */ /* 0x010fe2000fffe0ff */
[----:B------:R-:W3:Y:S01]  /*3840*/  LDS R0, [UR35+0x150] ;  /* 0x00015023ff007984 */ /* 0x000ee20008000800 */
[----:B------:R-:W-:Y:S02]  /*3850*/  UIADD3 UR4, UPT, UPT, UR35, 0x33300, URZ ;  /* 0x0003330023047890 */ /* 0x000fe4000fffe0ff */
[----:B------:R-:W-:-:S02]  /*3860*/  UIADD3 UR7, UPT, UPT, UR35, 0x35300, URZ ;  /* 0x0003530023077890 */ /* 0x000fc4000fffe0ff */
[----:B------:R-:W-:Y:S02]  /*3870*/  USHF.R.S32.HI UR9, URZ, 0x1f, UR11 ;  /* 0x0000001fff097899 */ /* 0x000fe4000801140b */
[----:B------:R-:W-:Y:S02]  /*3880*/  USHF.R.U32.HI UR10, URZ, 0x4, UR6 ;  /* 0x00000004ff0a7899 */ /* 0x000fe40008011606 */
[----:B------:R-:W-:Y:S02]  /*3890*/  USHF.R.U32.HI UR8, URZ, 0x4, UR5 ;  /* 0x00000004ff087899 */ /* 0x000fe40008011605 */
[----:B------:R-:W-:Y:S02]  /*38a0*/  USHF.R.U32.HI UR6, URZ, 0x4, UR4 ;  /* 0x00000004ff067899 */ /* 0x000fe40008011604 */
[----:B------:R-:W-:Y:S02]  /*38b0*/  USHF.R.U32.HI UR5, URZ, 0x4, UR7 ;  /* 0x00000004ff057899 */ /* 0x000fe40008011607 */
[----:B------:R-:W-:-:S02]  /*38c0*/  ULEA.HI UR4, UR9, UR11, URZ, 0x8 ;  /* 0x0000000b09047291 */ /* 0x000fc4000f8f40ff */
[----:B------:R-:W-:Y:S02]  /*38d0*/  ULOP3.LUT UR6, UR6, 0x3fff, URZ, 0xc0, !UPT ;  /* 0x00003fff06067892 */ /* 0x000fe4000f8ec0ff */
[----:B------:R-:W-:Y:S02]  /*38e0*/  ULOP3.LUT UR5, UR5, 0x3fff, URZ, 0xc0, !UPT ;  /* 0x00003fff05057892 */ /* 0x000fe4000f8ec0ff */
[----:B------:R-:W-:Y:S02]  /*38f0*/  USHF.R.S32.HI UR64, URZ, 0x8, UR4 ;  /* 0x00000008ff407899 */ /* 0x000fe40008011404 */
[----:B------:R-:W-:Y:S02]  /*3900*/  ULOP3.LUT UR56, UR6, 0x10000, URZ, 0xfc, !UPT ;  /* 0x0001000006387892 */ /* 0x000fe4000f8efcff */
[----:B------:R-:W-:Y:S02]  /*3910*/  ULOP3.LUT UR57, UR5, 0x10000, URZ, 0xfc, !UPT ;  /* 0x0001000005397892 */ /* 0x000fe4000f8efcff */
[----:B------:R-:W-:-:S02]  /*3920*/  UISETP.LT.AND UP0, UPT, UR64, 0x1, UPT ;  /* 0x000000014000788c */ /* 0x000fc4000bf01270 */
[----:B------:R-:W-:Y:S02]  /*3930*/  ULOP3.LUT UR10, UR10, 0x3fff, URZ, 0xc0, !UPT ;  /* 0x00003fff0a0a7892 */ /* 0x000fe4000f8ec0ff */
[----:B------:R-:W-:Y:S02]  /*3940*/  ULOP3.LUT UR8, UR8, 0x3fff, URZ, 0xc0, !UPT ;  /* 0x00003fff08087892 */ /* 0x000fe4000f8ec0ff */
[----:B------:R-:W-:Y:S01]  /*3950*/  USEL UR69, UR64, 0x1, !UP0 ;  /* 0x0000000140457887 */ /* 0x000fe2000c000000 */
[----:B------:R-:W4:Y:S01]  /*3960*/  LDCU UR62, c[0x0][0x374] ;  /* 0x00006e80ff3e77ac */ /* 0x000f220008000800 */
[----:B------:R-:W-:Y:S01]  /*3970*/  ULOP3.LUT UR54, UR10, 0x10000, URZ, 0xfc, !UPT ;  /* 0x000100000a367892 */ /* 0x000fe2000f8efcff */
[----:B---3--:R-:W-:Y:S01]  /*3980*/  R2UR UR30, R0 ;  /* 0x00000000001e72ca */ /* 0x008fe200000e0000 */
[----:B------:R-:W-:Y:S02]  /*3990*/  ULOP3.LUT UR55, UR8, 0x10000, URZ, 0xfc, !UPT ;  /* 0x0001000008377892 */ /* 0x000fe4000f8efcff */
[----:B------:R-:W-:-:S02]  /*39a0*/  UIADD3 UR69, UPT, UPT, -UR69, URZ, URZ ;  /* 0x000000ff45457290 */ /* 0x000fc4000fffe1ff */
[----:B------:R-:W-:Y:S01]  /*39b0*/  UISETP.NE.AND UP4, UPT, UR42, 0x1, UPT ;  /* 0x000000012a00788c */ /* 0x000fe2000bf85270 */
[----:B------:R-:W-:Y:S01]  /*39c0*/  UMOV UR61, URZ ;  /* 0x000000ff003d7c82 */ /* 0x000fe20008000000 */
[----:B------:R-:W-:-:S06]  /*39d0*/  UMOV UR33, URZ ;  /* 0x000000ff00217c82 */ /* 0x000fcc0008000000 */
[----:B------:R-:W-:Y:S02]  /*39e0*/  UIADD3 UR46, UPT, UPT, UR30, 0x80, URZ ;  /* 0x000000801e2e7890 */ /* 0x000fe4000fffe0ff */
[----:B------:R-:W-:Y:S02]  /*39f0*/  UIADD3 UR52, UPT, UPT, UR30, 0x84, URZ ;  /* 0x000000841e347890 */ /* 0x000fe4000fffe0ff */
[----:B------:R-:W-:Y:S02]  /*3a00*/  UIADD3 UR50, UPT, UPT, UR30, -0x7fffff80, URZ ;  /* 0x800000801e327890 */ /* 0x000fe4000fffe0ff */
[----:B------:R-:W-:Y:S02]  /*3a10*/  UIADD3 UR48, UPT, UPT, UR30, -0x7fffff7c, URZ ;  /* 0x800000841e307890 */ /* 0x000fe4000fffe0ff */
[----:B------:R-:W-:Y:S02]  /*3a20*/  USHF.R.U32.HI UR4, URZ, 0x11, UR46 ;  /* 0x00000011ff047899 */ /* 0x000fe4000801162e */
[----:B------:R-:W-:-:S02]  /*3a30*/  USHF.R.U32.HI UR7, URZ, 0x11, UR50 ;  /* 0x00000011ff077899 */ /* 0x000fc40008011632 */
[----:B------:R-:W-:Y:S02]  /*3a40*/  USHF.R.U32.HI UR6, URZ, 0x11, UR52 ;  /* 0x00000011ff067899 */ /* 0x000fe40008011634 */
[----:B------:R-:W-:Y:S02]  /*3a50*/  USHF.R.U32.HI UR5, URZ, 0x11, UR48 ;  /* 0x00000011ff057899 */ /* 0x000fe40008011630 */
[----:B------:R-:W-:Y:S02]  /*3a60*/  ULOP3.LUT UR4, UR4, 0x6000, URZ, 0xc0, !UPT ;  /* 0x0000600004047892 */ /* 0x000fe4000f8ec0ff */
[----:B------:R-:W-:Y:S02]  /*3a70*/  ULOP3.LUT UR7, UR7, 0x6000, URZ, 0xc0, !UPT ;  /* 0x0000600007077892 */ /* 0x000fe4000f8ec0ff */
[----:B------:R-:W-:Y:S02]  /*3a80*/  ULOP3.LUT UR6, UR6, 0x6000, URZ, 0xc0, !UPT ;  /* 0x0000600006067892 */ /* 0x000fe4000f8ec0ff */
[----:B------:R-:W-:-:S02]  /*3a90*/  ULOP3.LUT UR5, UR5, 0x6000, URZ, 0xc0, !UPT ;  /* 0x0000600005057892 */ /* 0x000fc4000f8ec0ff */
[----:B------:R-:W-:Y:S02]  /*3aa0*/  UIADD3 UR70, UPT, UPT, UR30, 0x88, URZ ;  /* 0x000000881e467890 */ /* 0x000fe4000fffe0ff */
[----:B------:R-:W-:Y:S02]  /*3ab0*/  ULOP3.LUT UR68, UR4, 0x890, URZ, 0xfc, !UPT ;  /* 0x0000089004447892 */ /* 0x000fe4000f8efcff */
[----:B------:R-:W-:Y:S02]  /*3ac0*/  ULOP3.LUT UR67, UR7, 0x890, URZ, 0xfc, !UPT ;  /* 0x0000089007437892 */ /* 0x000fe4000f8efcff */
[----:B------:R-:W-:Y:S02]  /*3ad0*/  ULOP3.LUT UR66, UR6, 0x890, URZ, 0xfc, !UPT ;  /* 0x0000089006427892 */ /* 0x000fe4000f8efcff */
[----:B--2-4-:R-:W-:-:S12]  /*3ae0*/  ULOP3.LUT UR65, UR5, 0x890, URZ, 0xfc, !UPT ;  /* 0x0000089005417892 */ /* 0x014fd8000f8efcff */
.L_x_77:
[C---:B------:R-:W-:Y:S02]  /*3af0*/  LEA R2, R9.reuse, UR35, 0x3 ;  /* 0x0000002309027c11 */ /* 0x040fe4000f8e18ff */
[----:B------:R-:W-:Y:S02]  /*3b00*/  SHF.L.U32 R0, R8, 0x1f, RZ ;  /* 0x0000001f08007819 */ /* 0x000fe400000006ff */
[----:B------:R-:W-:Y:S02]  /*3b10*/  LEA R4, R9, UR35, 0x4 ;  /* 0x0000002309047c11 */ /* 0x000fe4000f8e20ff */
[----:B--2---:R-:W2:Y:S02]  /*3b20*/  SYNCS.PHASECHK.TRANS64.TRYWAIT P0, [R2+URZ+0xc0], R0 ;  /* 0x0000c000020075a7 */ /* 0x004ea400080011ff */
[----:B--2-4-:R-:W-:Y:S05]  /*3b30*/  @!P0 BRA `(.L_x_69) ;  /* 0x00000080001c8947 */ /* 0x014fea0003800000 */
.L_x_184:
[----:B------:R-:W3:Y:S01]  /*3b40*/  LDS.128 R4, [R4+0x130] ;  /* 0x0001300004047984 */ /* 0x000ee20000000c00 */
[----:B------:R-:W-:Y:S01]  /*3b50*/  @!PT LDS RZ, [RZ] ;  /* 0x00000000fffff984 */ /* 0x000fe20000000800 */
[----:B------:R-:W-:Y:S01]  /*3b60*/  @!PT LDS RZ, [RZ] ;  /* 0x00000000fffff984 */ /* 0x000fe20000000800 */
[----:B------:R-:W-:Y:S01]  /*3b70*/  @!PT LDS RZ, [RZ] ;  /* 0x00000000fffff984 */ /* 0x000fe20000000800 */
[----:B------:R-:W-:Y:S01]  /*3b80*/  @!PT LDS RZ, [RZ] ;  /* 0x00000000fffff984 */ /* 0x000fe20000000800 */
[----:B------:R4:W-:Y:S06]  /*3b90*/  MEMBAR.ALL.CTA ;  /* 0x0000000000007992 */ /* 0x0009ec0000008000 */
[----:B----4-:R-:W4:Y:S01]  /*3ba0*/  FENCE.VIEW.ASYNC.S ;  /* 0x00000000000073c6 */ /* 0x010f220000000000 */
[----:B---3--:R-:W-:-:S13]  /*3bb0*/  LOP3.LUT P0, RZ, R6, 0x1, RZ, 0xc0, !PT ;  /* 0x0000000106ff7812 */ /* 0x008fda000780c0ff */
[----:B----4-:R-:W-:Y:S01]  /*3bc0*/  VOTEU.ANY UP3, P0 ;  /* 0x0000000000ff7886 */ /* 0x010fe20000060100 */
[----:B------:R-:W-:-:S13]  /*3bd0*/  PLOP3.LUT P0, PT, PT, PT, UP3, 0x80, 0x8 ;  /* 0x000000000008781c */ /* 0x000fda0003f0f038 */
[----:B--2---:R-:W-:Y:S02]  /*3be0*/  @P0 MOV R0, R4 ;  /* 0x0000000400000202 */ /* 0x004fe40000000f00 */
[----:B------:R-:W-:Y:S02]  /*3bf0*/  @P0 LOP3.LUT R4, R5, 0xffff, RZ, 0xc0, !PT ;  /* 0x0000ffff05040812 */ /* 0x000fe400078ec0ff */
[----:B------:R-:W-:Y:S01]  /*3c00*/  @P0 R2UR UR5, R0 ;  /* 0x00000000000502ca */ /* 0x000fe200000e0000 */
[----:B------:R-:W-:Y:S01]  /*3c10*/  VIADD R0, R2, 0xd0 ;  /* 0x000000d002007836 */ /* 0x000fe20000000000 */
[----:B------:R-:W-:-:S04]  /*3c20*/  @P0 R2UR UR4, R4 ;  /* 0x00000000040402ca */ /* 0x000fc800000e0000 */
[----:B------:R-:W-:-:S04]  /*3c30*/  PRMT R0, RZ, 0x654, R0 ;  /* 0x00000654ff007816 */ /* 0x000fc80000000000 */
[----:B------:R2:W-:Y:S03]  /*3c40*/  SYNCS.ARRIVE.TRANS64.RED.A1T0 RZ, [R0+URZ], RZ ;  /* 0x000000ff00ff79a7 */ /* 0x0005e600081004ff */
[----:B------:R-:W-:Y:S02]  /*3c50*/  @UP3 UMOV UR60, UR5 ;  /* 0x00000005003c3c82 */ /* 0x000fe40008000000 */
[----:B------:R-:W-:Y:S01]  /*3c60*/  @UP3 UMOV UR58, UR4 ;  /* 0x00000004003a3c82 */ /* 0x000fe20008000000 */
[----:B------:R-:W-:Y:S05]  /*3c70*/  BRA.U !UP5, `(.L_x_70) ;  /* 0x000000010dd07547 */ /* 0x000fea000b800000 */
[----:B------:R-:W3:Y:S01]  /*3c80*/  LDCU.128 UR12, c[0x0][0xf10] ;  /* 0x0001e200ff0c77ac */ /* 0x000ee20008000c00 */
[----:B------:R-:W4:Y:S01]  /*3c90*/  LDCU UR21, c[0x0][0xf20] ;  /* 0x0001e400ff1577ac */ /* 0x000f220008000800 */
[----:B------:R-:W1:Y:S01]  /*3ca0*/  LDCU UR20, c[0x0][0xf0c] ;  /* 0x0001e180ff1477ac */ /* 0x000e620008000800 */
[----:B------:R-:W2:Y:S01]  /*3cb0*/  LDCU.64 UR8, c[0x0][0xf28] ;  /* 0x0001e500ff0877ac */ /* 0x000ea20008000a00 */
[----:B---3--:R-:W-:Y:S02]  /*3cc0*/  UIMAD.WIDE.U32 UR6, UR62, UR15, URZ ;  /* 0x0000000f3e0672a5 */ /* 0x008fe4000f8e00ff */
[----:B------:R-:W-:Y:S02]  /*3cd0*/  UIMAD.WIDE.U32 UR4, UR63, UR12, URZ ;  /* 0x0000000c3f0472a5 */ /* 0x000fe4000f8e00ff */
[----:B------:R-:W-:Y:S02]  /*3ce0*/  UISETP.NE.AND UP0, UPT, UR14, 0x1, UPT ;  /* 0x000000010e00788c */ /* 0x000fe4000bf05270 */
[----:B------:R-:W-:Y:S01]  /*3cf0*/  UIMAD.WIDE.U32 UR18, UR58, UR15, URZ ;  /* 0x0000000f3a1272a5 */ /* 0x000fe2000f8e00ff */
[----:B------:R-:W-:-:S02]  /*3d00*/  UMOV UR6, UR7 ;  /* 0x0000000700067c82 */ /* 0x000fc40008000000 */
[----:B------:R-:W-:Y:S01]  /*3d10*/  UMOV UR4, UR5 ;  /* 0x0000000500047c82 */ /* 0x000fe20008000000 */
[----:B----4-:R-:W-:Y:S02]  /*3d20*/  USHF.R.U32.HI UR6, URZ, UR21, UR6 ;  /* 0x00000015ff067299 */ /* 0x010fe40008011606 */
[----:B-1----:R-:W-:Y:S02]  /*3d30*/  UISETP.NE.AND UP1, UPT, UR20, 0x1, UPT ;  /* 0x000000011400788c */ /* 0x002fe4000bf25270 */
[----:B------:R-:W-:Y:S02]  /*3d40*/  USHF.R.U32.HI UR4, URZ, UR13, UR4 ;  /* 0x0000000dff047299 */ /* 0x000fe40008011604 */
[----:B------:R-:W-:Y:S02]  /*3d50*/  USEL UR5, UR62, UR6, !UP0 ;  /* 0x000000063e057287 */ /* 0x000fe4000c000000 */
[----:B------:R-:W-:Y:S02]  /*3d60*/  USEL UR6, UR63, UR4, !UP1 ;  /* 0x000000043f067287 */ /* 0x000fe4000c800000 */
[----:B--2---:R-:W-:Y:S01]  /*3d70*/  UIMAD.WIDE.U32 UR10, UR5, UR8, URZ ;  /* 0x00000008050a72a5 */ /* 0x004fe2000f8e00ff */
[----:B------:R-:W-:Y:S01]  /*3d80*/  UMOV UR4, UR19 ;  /* 0x0000001300047c82 */ /* 0x000fe20008000000 */
[----:B------:R-:W-:-:S02]  /*3d90*/  UIMAD.WIDE.U32 UR16, UR60, UR12, URZ ;  /* 0x0000000c3c1072a5 */ /* 0x000fc4000f8e00ff */
        /* <DEDUP_REMOVED lines=34> */
.L_x_70:
[----:B------:R-:W3:Y:S02]  /*3fc0*/  LDCU UR4, c[0x0][0xf30] ;  /* 0x0001e600ff0477ac */ /* 0x000ee40008000800 */
[----:B---3--:R-:W-:-:S09]  /*3fd0*/  UISETP.NE.AND UP0, UPT, UR4, 0x1, UPT ;  /* 0x000000010400788c */ /* 0x008fd2000bf05270 */
[----:B------:R-:W-:Y:S05]  /*3fe0*/  BRA.U UP0, `(.L_x_71) ;  /* 0x00000001003c7547 */ /* 0x000fea000b800000 */
[----:B------:R-:W3:Y:S01]  /*3ff0*/  LDCU.128 UR8, c[0x0][0xf10] ;  /* 0x0001e200ff0877ac */ /* 0x000ee20008000c00 */
[----:B------:R-:W4:Y:S01]  /*4000*/  LDCU UR12, c[0x0][0xf0c] ;  /* 0x0001e180ff0c77ac */ /* 0x000f220008000800 */
[----:B------:R-:W1:Y:S01]  /*4010*/  LDCU UR13, c[0x0][0xf20] ;  /* 0x0001e400ff0d77ac */ /* 0x000e620008000800 */
[----:B---3--:R-:W-:Y:S02]  /*4020*/  UIMAD.WIDE.U32 UR6, UR60, UR8, URZ ;  /* 0x000000083c0672a5 */ /* 0x008fe4000f8e00ff */
        /* <DEDUP_REMOVED lines=9> */
[----:B------:R-:W-:-:S04]  /*40c0*/  UIADD3 UR4, UPT, UPT, UR5, -UR4, URZ ;  /* 0x8000000405047290 */ /* 0x000fc8000fffe0ff */
[----:B------:R-:W-:-:S12]  /*40d0*/  UIMAD UR58, UR4, UR10, UR58 ;  /* 0x0000000a043a72a4 */ /* 0x000fd8000f8e023a */
.L_x_71:
[----:B------:R-:W3:Y:S01]  /*40e0*/  LDCU UR4, c[0x0][0x38c] ;  /* 0x00007180ff0477ac */ /* 0x000ee20008000800 */
[----:B------:R-:W-:Y:S02]  /*40f0*/  PLOP3.LUT P1, PT, PT, PT, PT, 0x80, 0x8 ;  /* 0x000000000008781c */ /* 0x000fe40003f2f070 */
[----:B------:R-:W-:Y:S01]  /*4100*/  SHF.L.U32 R2, R10, 0x1f, RZ ;  /* 0x0000001f0a027819 */ /* 0x000fe200000006ff */
[----:B------:R-:W-:Y:S02]  /*4110*/  ULEA UR59, UR61, UR35, 0x3 ;  /* 0x000000233d3b7291 */ /* 0x000fe4000f8e18ff */
[----:B------:R-:W-:Y:S02]  /*4120*/  ULEA UR29, UR61, UR30, 0x6 ;  /* 0x0000001e3d1d7291 */ /* 0x000fe4000f8e30ff */
[----:B---3--:R-:W-:-:S06]  /*4130*/  UISETP.GE.AND UP0, UPT, UR4, 0x1, UPT ;  /* 0x000000010400788c */ /* 0x008fcc000bf06270 */
[----:B------:R-:W-:-:S05]  /*4140*/  PLOP3.LUT P0, PT, PT, PT, UP0, 0x80, 0x8 ;  /* 0x000000000008781c */ /* 0x000fca0003f0f008 */
[----:B------:R-:W-:-:S08]  /*4150*/  @UP0 ULEA UR4, UR33, UR35, 0x3 ;  /* 0x0000002321040291 */ /* 0x000fd0000f8e18ff */
[----:B--2---:R-:W-:-:S04]  /*4160*/  @P0 SHF.L.U32 R0, R3, 0x1f, RZ ;  /* 0x0000001f03000819 */ /* 0x004fc800000006ff */
[----:B------:R2:W3:Y:S01]  /*4170*/  @P0 SYNCS.PHASECHK.TRANS64.TRYWAIT P1, [UR4], R0 ;  /* 0x00000000ff0005a7 */ /* 0x0004e20008021104 */
[----:B------:R-:W-:-:S04]  /*4180*/  ULEA.HI UR4, UR26, UR26, URZ, 0x1 ;  /* 0x0000001a1a047291 */ /* 0x000fc8000f8f08ff */
[----:B------:R-:W-:-:S04]  /*4190*/  ULOP3.LUT UR4, UR4, 0x7ffffffe, URZ, 0xc0, !UPT ;  /* 0x7ffffffe04047892 */ /* 0x000fc8000f8ec0ff */
[----:B------:R-:W-:-:S04]  /*41a0*/  UIADD3 UR4, UPT, UPT, -UR4, UR26, URZ ;  /* 0x0000001a04047290 */ /* 0x000fc8000fffe1ff */
[----:B------:R-:W-:Y:S01]  /*41b0*/  ULEA UR47, UR4, UR70, 0x1 ;  /* 0x00000046042f7291 */ /* 0x000fe2000f8e08ff */
[----:B------:R-:W4:Y:S02]  /*41c0*/  SYNCS.PHASECHK.TRANS64.TRYWAIT P0, [UR59+0xf0], R2 ;  /* 0x0000f002ff0075a7 */ /* 0x000f24000800113b */
[----:B--234-:R-:W-:Y:S09]  /*41d0*/  @!P0 BRA `(.L_x_72) ;  /* 0x0000007800888947 */ /* 0x01cff20003800000 */
.L_x_186:
[----:B------:R-:W-:Y:S01]  /*41e0*/  IADD3 R9, PT, PT, R9, 0x1, RZ ;  /* 0x0000000109097810 */ /* 0x000fe20007ffe0ff */
[----:B------:R-:W-:Y:S06]  /*41f0*/  BRA.U !UP0, `(.L_x_73) ;  /* 0x0000000508507547 */ /* 0x000fec000b800000 */
[----:B------:R-:W-:Y:S02]  /*4200*/  USHF.R.U32.HI UR4, URZ, 0x1a, UR47 ;  /* 0x0000001aff047899 */ /* 0x000fe4000801162f */
[----:B------:R-:W-:Y:S02]  /*4210*/  ULOP3.LUT UR51, UR47, 0x80000000, URZ, 0x3c, !UPT ;  /* 0x800000002f337892 */ /* 0x000fe4000f8e3cff */
[----:B------:R-:W-:Y:S02]  /*4220*/  UIADD3 UR53, UPT, UPT, UR47, 0x4, URZ ;  /* 0x000000042f357890 */ /* 0x000fe4000fffe0ff */
[----:B------:R-:W-:Y:S02]  /*4230*/  UIADD3 UR49, UPT, UPT, UR47, -0x7ffffffc, URZ ;  /* 0x800000042f317890 */ /* 0x000fe4000fffe0ff */
[----:B------:R-:W-:Y:S02]  /*4240*/  ULOP3.LUT UR6, UR4, 0x30, URZ, 0xc0, !UPT ;  /* 0x0000003004067892 */ /* 0x000fe4000f8ec0ff */
[----:B------:R-:W-:-:S02]  /*4250*/  USHF.R.U32.HI UR5, URZ, 0x1a, UR51 ;  /* 0x0000001aff057899 */ /* 0x000fc40008011633 */
[----:B------:R-:W-:Y:S02]  /*4260*/  USHF.R.U32.HI UR4, URZ, 0x1a, UR53 ;  /* 0x0000001aff047899 */ /* 0x000fe40008011635 */
[----:B------:R-:W-:Y:S02]  /*4270*/  USHF.R.U32.HI UR7, URZ, 0x1a, UR49 ;  /* 0x0000001aff077899 */ /* 0x000fe40008011631 */
[----:B------:R-:W-:Y:S02]  /*4280*/  ULOP3.LUT UR44, UR6, 0x480, URZ, 0xfc, !UPT ;  /* 0x00000480062c7892 */ /* 0x000fe4000f8efcff */
[----:B------:R-:W-:Y:S02]  /*4290*/  ULOP3.LUT UR6, UR5, 0x30, URZ, 0xc0, !UPT ;  /* 0x0000003005067892 */ /* 0x000fe4000f8ec0ff */
[----:B------:R-:W-:Y:S02]  /*42a0*/  ULOP3.LUT UR5, UR4, 0x30, URZ, 0xc0, !UPT ;  /* 0x0000003004057892 */ /* 0x000fe4000f8ec0ff */
[----:B------:R-:W-:-:S02]  /*42b0*/  ULOP3.LUT UR4, UR7, 0x30, URZ, 0xc0, !UPT ;  /* 0x0000003007047892 */ /* 0x000fc4000f8ec0ff */
[----:B------:R-:W-:Y:S02]  /*42c0*/  ULOP3.LUT UR6, UR6, 0x480, URZ, 0xfc, !UPT ;  /* 0x0000048006067892 */ /* 0x000fe4000f8efcff */
[----:B------:R-:W-:Y:S02]  /*42d0*/  ULOP3.LUT UR5, UR5, 0x480, URZ, 0xfc, !UPT ;  /* 0x0000048005057892 */ /* 0x000fe4000f8efcff */
[----:B------:R-:W-:Y:S02]  /*42e0*/  ULOP3.LUT UR4, UR4, 0x480, URZ, 0xfc, !UPT ;  /* 0x0000048004047892 */ /* 0x000fe4000f8efcff */
[----:B------:R-:W-:Y:S01]  /*42f0*/  UPRMT UR45, UR44, 0x5410, UR68 ;  /* 0x000054102c2d7896 */ /* 0x000fe20008000044 */
[----:B------:R-:W-:Y:S01]  /*4300*/  UMOV UR28, URZ ;  /* 0x000000ff001c7c82 */ /* 0x000fe20008000000 */
[----:B------:R-:W-:Y:S01]  /*4310*/  UMOV UR32, UR69 ;  /* 0x0000004500207c82 */ /* 0x000fe20008000000 */
[----:B------:R-:W-:Y:S01]  /*4320*/  UMOV UR31, UR64 ;  /* 0x00000040001f7c82 */ /* 0x000fe20008000000 */
[----:B------:R-:W-:Y:S01]  /*4330*/  UMOV UR11, UR33 ;  /* 0x00000021000b7c82 */ /* 0x000fe20008000000 */
[----:B------:R-:W-:-:S02]  /*4340*/  UPRMT UR41, UR6, 0x5410, UR67 ;  /* 0x0000541006297896 */ /* 0x000fc40008000043 */
[----:B------:R-:W-:Y:S02]  /*4350*/  UPRMT UR39, UR5, 0x5410, UR66 ;  /* 0x0000541005277896 */ /* 0x000fe40008000042 */
[----:B------:R-:W-:Y:S01]  /*4360*/  UPRMT UR37, UR4, 0x5410, UR65 ;  /* 0x0000541004257896 */ /* 0x000fe20008000041 */
[----:B------:R-:W-:Y:S01]  /*4370*/  UMOV UR44, URZ ;  /* 0x000000ff002c7c82 */ /* 0x000fe20008000000 */
[----:B------:R-:W-:Y:S01]  /*4380*/  UMOV UR40, URZ ;  /* 0x000000ff00287c82 */ /* 0x000fe20008000000 */
[----:B------:R-:W-:Y:S01]  /*4390*/  UMOV UR38, URZ ;  /* 0x000000ff00267c82 */ /* 0x000fe20008000000 */
[----:B-1----:R-:W-:-:S08]  /*43a0*/  UMOV UR36, URZ ;  /* 0x000000ff00247c82 */ /* 0x002fd00008000000 */
.L_x_76:
[----:B------:R-:W-:Y:S02]  /*43b0*/  UIADD3 UR32, UPT, UPT, UR32, 0x1, URZ ;  /* 0x0000000120207890 */ /* 0x000fe4000fffe0ff */
[----:B---3--:R-:W-:Y:S02]  /*43c0*/  ULEA UR7, UR11, UR35, 0x3 ;  /* 0x000000230b077291 */ /* 0x008fe4000f8e18ff */
[----:B------:R-:W-:Y:S01]  /*43d0*/  UISETP.NE.AND UP2, UPT, UR32, URZ, UPT ;  /* 0x000000ff2000728c */ /* 0x000fe2000bf45270 */
[----:B----4-:R-:W-:Y:S10]  /*43e0*/  @P1 BRA `(.L_x_74) ;  /* 0x00000000000c1947 */ /* 0x010ff40003800000 */
[----:B--2---:R-:W-:Y:S04]  /*43f0*/  SHF.L.U32 R2, R3, 0x1f, RZ ;  /* 0x0000001f03027819 */ /* 0x004fe800000006ff */
[----:B------:R-:W1:Y:S02]  /*4400*/  SYNCS.PHASECHK.TRANS64.TRYWAIT P0, [UR7], R2 ;  /* 0x00000002ff0075a7 */ /* 0x000e640008001107 */
[----:B-1----:R-:W-:Y:S05]  /*4410*/  @!P0 BRA `(.L_x_75) ;  /* 0x0000007800108947 */ /* 0x002fea0003800000 */
.L_x_74:
[----:B------:R-:W-:Y:S01]  /*4420*/  UISETP.NE.AND UP0, UPT, UR31, 0x1, UPT ;  /* 0x000000011f00788c */ /* 0x000fe2000bf05270 */
[----:B------:R-:W-:Y:S01]  /*4430*/  PLOP3.LUT P1, PT, PT, PT, PT, 0x80, 0x8 ;  /* 0x000000000008781c */ /* 0x000fe20003f2f070 */
[----:B------:R-:W-:Y:S02]  /*4440*/  UIADD3 UR4, UPT, UPT, UR11, 0x1, URZ ;  /* 0x000000010b047890 */ /* 0x000fe4000fffe0ff */
[----:B------:R-:W-:Y:S02]  /*4450*/  ULEA UR10, UR11, UR56, 0x6 ;  /* 0x000000380b0a7291 */ /* 0x000fe4000f8e30ff */
[----:B------:R-:W-:Y:S01]  /*4460*/  UISETP.NE.AND UP1, UPT, UR4, 0x8, UPT ;  /* 0x000000080400788c */ /* 0x000fe2000bf25270 */
[----:B------:R-:W-:Y:S01]  /*4470*/  PLOP3.LUT P0, PT, PT, PT, UP0, 0x80, 0x8 ;  /* 0x000000000008781c */ /* 0x000fe20003f0f008 */
[----:B------:R-:W-:Y:S02]  /*4480*/  ULEA UR8, UR11, UR57, 0x6 ;  /* 0x000000390b087291 */ /* 0x000fe4000f8e30ff */
[----:B------:R-:W-:Y:S02]  /*4490*/  USEL UR5, URZ, 0x1, UP1 ;  /* 0x00000001ff057887 */ /* 0x000fe40008800000 */
[----:B------:R-:W-:Y:S02]  /*44a0*/  USEL UR33, UR4, URZ, UP1 ;  /* 0x000000ff04217287 */ /* 0x000fe40008800000 */
[----:B------:R-:W-:Y:S02]  /*44b0*/  ULEA UR6, UR11, UR55, 0x9 ;  /* 0x000000370b067291 */ /* 0x000fe4000f8e48ff */
[----:B------:R-:W-:Y:S01]  /*44c0*/  @UP0 ULEA UR4, UR33, UR35, 0x3 ;  /* 0x0000002321040291 */ /* 0x000fe2000f8e18ff */
[----:B------:R-:W-:Y:S01]  /*44d0*/  LOP3.LUT R3, R3, UR5, RZ, 0x3c, !PT ;  /* 0x0000000503037c12 */ /* 0x000fe2000f8e3cff */
[----:B------:R-:W-:Y:S02]  /*44e0*/  UIADD3 UR26, UPT, UPT, UR10, 0x20, URZ ;  /* 0x000000200a1a7890 */ /* 0x000fe4000fffe0ff */
[----:B------:R-:W-:Y:S01]  /*44f0*/  UISETP.NE.U32.AND UP0, UPT, UR28, URZ, UPT ;  /* 0x000000ff1c00728c */ /* 0x000fe2000bf05070 */
[----:B-12---:R-:W-:Y:S01]  /*4500*/  @P0 SHF.L.U32 R0, R3, 0x1f, RZ ;  /* 0x0000001f03000819 */ /* 0x006fe200000006ff */
[----:B------:R-:W-:Y:S02]  /*4510*/  UIADD3 UR24, UPT, UPT, UR8, 0x20, URZ ;  /* 0x0000002008187890 */ /* 0x000fe4000fffe0ff */
[----:B------:R-:W-:Y:S01]  /*4520*/  UIADD3 UR22, UPT, UPT, UR6, 0x2, URZ ;  /* 0x0000000206167890 */ /* 0x000fe2000fffe0ff */
[----:B------:R3:W4:Y:S01]  /*4530*/  @P0 SYNCS.PHASECHK.TRANS64.TRYWAIT P1, [UR4], R0 ;  /* 0x00000000ff0005a7 */ /* 0x0007220008021104 */
[----:B------:R-:W-:Y:S02]  /*4540*/  ULEA UR4, UR11, UR54, 0xa ;  /* 0x000000360b047291 */ /* 0x000fe4000f8e50ff */
[----:B------:R-:W-:Y:S02]  /*4550*/  UIADD3 UR18, UPT, UPT, UR6, 0x4, URZ ;  /* 0x0000000406127890 */ /* 0x000fe4000fffe0ff */
[----:B------:R-:W-:Y:S02]  /*4560*/  UIADD3 UR20, UPT, UPT, UR4, 0x2, URZ ;  /* 0x0000000204147890 */ /* 0x000fe4000fffe0ff */
[----:B------:R-:W-:Y:S02]  /*4570*/  UIADD3 UR16, UPT, UPT, UR4, 0x4, URZ ;  /* 0x0000000404107890 */ /* 0x000fe4000fffe0ff */
[----:B------:R-:W-:Y:S02]  /*4580*/  UIADD3 UR14, UPT, UPT, UR6, 0x6, URZ ;  /* 0x00000006060e7890 */ /* 0x000fe4000fffe0ff */
[----:B------:R-:W-:Y:S02]  /*4590*/  UIADD3 UR12, UPT, UPT, UR4, 0x6, URZ ;  /* 0x00000006040c7890 */ /* 0x000fe4000fffe0ff */
[----:B------:R-:W-:Y:S02]  /*45a0*/  UIADD3 UR34, UPT, UPT, UR7, 0x40, URZ ;  /* 0x0000004007227890 */ /* 0x000fe4000fffe0ff */
[----:B------:R-:W-:Y:S01]  /*45b0*/  UIADD3 UR31, UPT, UPT, UR31, -0x1, URZ ;  /* 0xffffffff1f1f7890 */ /* 0x000fe2000fffe0ff */
[----:B------:R-:W-:Y:S01]  /*45c0*/  UMOV UR11, 0x4008 ;  /* 0x00004008000b7882 */ /* 0x000fe20000000000 */
[----:B------:R-:W-:Y:S01]  /*45d0*/  UMOV UR27, 0x4008 ;  /* 0x00004008001b7882 */ /* 0x000fe20000000000 */
[----:B------:R1:W-:Y:S01]  /*45e0*/  UTCCP.T.S.4x32dp128bit tmem[UR30+0x80], gdesc[UR10] ;  /* 0x0000800a1e0079e7 */ /* 0x0003e20009100000 */
[----:B------:R3:W-:Y:S01]  /*45f0*/  UTCCP.T.S.4x32dp128bit tmem[UR30+0x84], gdesc[UR26] ;  /* 0x0000841a1e0079e7 */ /* 0x0007e20009100000 */
[----:B------:R-:W-:Y:S01]  /*4600*/  UMOV UR9, 0x4008 ;  /* 0x0000400800097882 */ /* 0x000fe20000000000 */
[----:B------:R-:W-:Y:S01]  /*4610*/  UMOV UR25, 0x4008 ;  /* 0x0000400800197882 */ /* 0x000fe20000000000 */
[----:B------:R3:W-:Y:S01]  /*4620*/  UTCCP.T.S.4x32dp128bit tmem[UR30+0x88], gdesc[UR8] ;  /* 0x000088081e0079e7 */ /* 0x0007e20009100000 */
[----:B------:R3:W-:Y:S01]  /*4630*/  UTCCP.T.S.4x32dp128bit tmem[UR30+0x8c], gdesc[UR24] ;  /* 0x00008c181e0079e7 */ /* 0x0007e20009100000 */
[----:B------:R-:W-:Y:S01]  /*4640*/  UMOV UR7, 0x40004040 ;  /* 0x4000404000077882 */ /* 0x000fe20000000000 */
[----:B------:R-:W-:Y:S01]  /*4650*/  UMOV UR5, 0x40004040 ;  /* 0x4000404000057882 */ /* 0x000fe20000000000 */
[----:B------:R-:W-:Y:S01]  /*4660*/  UMOV UR23, 0x40004040 ;  /* 0x4000404000177882 */ /* 0x000fe20000000000 */
[----:B------:R3:W-:Y:S01]  /*4670*/  UTCOMMA gdesc[UR4], gdesc[UR6], tmem[UR29], tmem[UR44], idesc[UR45], tmem[UR46], UP0 ;  /* 0xc02e2c06040075ea */ /* 0x0007e2000800001d */
[----:B------:R-:W-:Y:S01]  /*4680*/  UMOV UR21, 0x40004040 ;  /* 0x4000404000157882 */ /* 0x000fe20000000000 */
[----:B------:R-:W-:Y:S01]  /*4690*/  UMOV UR19, 0x40004040 ;  /* 0x4000404000137882 */ /* 0x000fe20000000000 */
[----:B------:R3:W-:Y:S01]  /*46a0*/  UTCOMMA gdesc[UR20], gdesc[UR22], tmem[UR29], tmem[UR40], idesc[UR41], tmem[UR50], UPT ;  /* 0xc0322816140075ea */ /* 0x0007e2000b80001d */
[----:B------:R-:W-:Y:S01]  /*46b0*/  UMOV UR17, 0x40004040 ;  /* 0x4000404000117882 */ /* 0x000fe20000000000 */
[----:B------:R-:W-:Y:S01]  /*46c0*/  UMOV UR15, 0x40004040 ;  /* 0x40004040000f7882 */ /* 0x000fe20000000000 */
[----:B------:R3:W-:Y:S01]  /*46d0*/  UTCOMMA gdesc[UR16], gdesc[UR18], tmem[UR29], tmem[UR38], idesc[UR39], tmem[UR52], UPT ;  /* 0xc0342612100075ea */ /* 0x0007e2000b80001d */
[----:B------:R-:W-:Y:S01]  /*46e0*/  UMOV UR13, 0x40004040 ;  /* 0x40004040000d7882 */ /* 0x000fe20000000000 */
[----:B------:R-:W-:Y:S01]  /*46f0*/  UMOV UR28, 0x1 ;  /* 0x00000001001c7882 */ /* 0x000fe20000000000 */
[----:B------:R3:W-:Y:S01]  /*4700*/  UTCOMMA gdesc[UR12], gdesc[UR14], tmem[UR29], tmem[UR36], idesc[UR37], tmem[UR48], UPT ;  /* 0xc030240e0c0075ea */ /* 0x0007e2000b80001d */
[----:B------:R3:W-:Y:S01]  /*4710*/  UTCBAR.MULTICAST [UR34], URZ, UR43 ;  /* 0x000000ff220073e9 */ /* 0x0007e2000800082b */
[----:B-1----:R-:W-:Y:S01]  /*4720*/  UMOV UR11, UR33 ;  /* 0x00000021000b7c82 */ /* 0x002fe20008000000 */
[----:B------:R-:W-:Y:S05]  /*4730*/  BRA.U UP2, `(.L_x_76) ;  /* 0xfffffffd021c7547 */ /* 0x000fea000b83ffff */
.L_x_73:
[----:B---3--:R-:W-:Y:S01]  /*4740*/  UIADD3 UR5, UPT, UPT, UR59, 0xe0, URZ ;  /* 0x000000e03b057890 */ /* 0x008fe2000fffe0ff */
[----:B------:R-:W-:Y:S01]  /*4750*/  R2UR UR6, R91 ;  /* 0x000000005b0672ca */ /* 0x000fe200000e0000 */
[----:B------:R-:W-:Y:S01]  /*4760*/  UIADD3 UR4, UPT, UPT, UR61, 0x1, URZ ;  /* 0x000000013d047890 */ /* 0x000fe2000fffe0ff */
[----:B------:R-:W-:-:S03]  /*4770*/  ISETP.NE.AND P0, PT, R9, 0x2, PT ;  /* 0x000000020900780c */ /* 0x000fc60003f05270 */
[----:B------:R-:W-:Y:S01]  /*4780*/  UISETP.NE.AND UP0, UPT, UR4, 0x2, UPT ;  /* 0x000000020400788c */ /* 0x000fe2000bf05270 */
[----:B--2---:R-:W-:Y:S02]  /*4790*/  SEL R0, RZ, 0x1, P0 ;  /* 0x00000001ff007807 */ /* 0x004fe40000000000 */
[----:B------:R2:W-:Y:S01]  /*47a0*/  UTCBAR [UR5], URZ ;  /* 0x000000ff050073e9 */ /* 0x0005e200080000ff */
[----:B------:R-:W-:Y:S01]  /*47b0*/  SEL R9, R9, RZ, P0 ;  /* 0x000000ff09097207 */ /* 0x000fe20000000000 */
[----:B------:R-:W-:Y:S01]  /*47c0*/  USEL UR61, UR4, URZ, UP0 ;  /* 0x000000ff043d7287 */ /* 0x000fe20008000000 */
[----:B------:R-:W-:Y:S02]  /*47d0*/  LOP3.LUT R8, R8, R0, RZ, 0x3c, !PT ;  /* 0x0000000008087212 */ /* 0x000fe400078e3cff */
[----:B------:R-:W-:Y:S02]  /*47e0*/  UIADD3 UR26, UPT, UPT, UR58, UR6, URZ ;  /* 0x000000063a1a7290 */ /* 0x000fe4000fffe0ff */
[----:B------:R-:W-:-:S06]  /*47f0*/  USEL UR6, URZ, 0x1, UP0 ;  /* 0x00000001ff067887 */ /* 0x000fcc0008000000 */
[----:B------:R-:W-:Y:S01]  /*4800*/  LOP3.LUT R10, R10, UR6, RZ, 0x3c, !PT ;  /* 0x000000060a0a7c12 */ /* 0x000fe2000f8e3cff */
[----:B------:R-:W-:Y:S06]  /*4810*/  BRA.U UP3, `(.L_x_77) ;  /* 0xfffffff103b47547 */ /* 0x000fec000b83ffff */
[----:B------:R-:W3:Y:S01]  /*4820*/  S2UR UR7, SR_CgaCtaId ;  /* 0x00000000000779c3 */ /* 0x000ee20000008800 */
[----:B------:R-:W-:Y:S01]  /*4830*/  ELECT P0, URZ, PT ;  /* 0x0000000000ff782f */ /* 0x000fe20003800000 */
[----:B------:R-:W-:Y:S01]  /*4840*/  IMAD.MOV.U32 R0, RZ, RZ, 0x1 ;  /* 0x00000001ff007424 */ /* 0x000fe200078e00ff */
[----:B------:R-:W-:Y:S01]  /*4850*/  UIADD3 UR35, UPT, UPT, UR35, 0xf0, URZ ;  /* 0x000000f023237890 */ /* 0x000fe2000fffe0ff */
[----:B------:R-:W-:Y:S01]  /*4860*/  SHF.L.U32 R2, R10, 0x1f, RZ ;  /* 0x0000001f0a027819 */ /* 0x000fe200000006ff */
[----:B------:R-:W-:-:S03]  /*4870*/  UMOV UR4, 0x40 ;  /* 0x0000004000047882 */ /* 0x000fc60000000000 */
[----:B------:R-:W-:Y:S01]  /*4880*/  UVIRTCOUNT.DEALLOC.SMPOOL 0x80 ;  /* 0x000000800000784c */ /* 0x000fe20000000000 */
[----:B---3--:R-:W-:Y:S02]  /*4890*/  ULEA UR7, UR7, UR4, 0x18 ;  /* 0x0000000407077291 */ /* 0x008fe4000f8ec0ff */
[----:B------:R-:W-:-:S07]  /*48a0*/  ULEA UR4, UR61, UR35, 0x3 ;  /* 0x000000233d047291 */ /* 0x000fce000f8e18ff */
[----:B------:R3:W-:Y:S02]  /*48b0*/  @P0 STS.U8 [UR7+0x1c], R0 ;  /* 0x00001c00ff000988 */ /* 0x0007e40008000007 */
[----:B------:R-:W1:Y:S02]  /*48c0*/  SYNCS.PHASECHK.TRANS64.TRYWAIT P0, [UR4], R2 ;  /* 0x00000002ff0075a7 */ /* 0x000e640008001104 */
[----:B-1-3--:R-:W-:Y:S05]  /*48d0*/  @!P0 BRA `(.L_x_78) ;  /* 0x0000007000f88947 */ /* 0x00afea0003800000 */
.L_x_189:
[----:B------:R-:W-:-:S04]  /*48e0*/  UIADD3 UR4, UPT, UPT, UR61, 0x1, URZ ;  /* 0x000000013d047890 */ /* 0x000fc8000fffe0ff */
[----:B------:R-:W-:-:S04]  /*48f0*/  UISETP.NE.AND UP0, UPT, UR4, 0x2, UPT ;  /* 0x000000020400788c */ /* 0x000fc8000bf05270 */
[----:B--2---:R-:W-:Y:S02]  /*4900*/  USEL UR5, URZ, 0x1, UP0 ;  /* 0x00000001ff057887 */ /* 0x004fe40008000000 */
[----:B------:R-:W-:-:S04]  /*4910*/  USEL UR4, UR4, URZ, UP0 ;  /* 0x000000ff04047287 */ /* 0x000fc80008000000 */
[----:B------:R-:W-:Y:S01]  /*4920*/  ULEA UR4, UR4, UR35, 0x3 ;  /* 0x0000002304047291 */ /* 0x000fe2000f8e18ff */
[----:B-1----:R-:W-:-:S04]  /*4930*/  LOP3.LUT R2, R10, UR5, RZ, 0x3c, !PT ;  /* 0x000000050a027c12 */ /* 0x002fc8000f8e3cff */
[----:B------:R-:W-:-:S04]  /*4940*/  SHF.L.U32 R2, R2, 0x1f, RZ ;  /* 0x0000001f02027819 */ /* 0x000fc800000006ff */
[----:B------:R-:W1:Y:S02]  /*4950*/  SYNCS.PHASECHK.TRANS64.TRYWAIT P0, [UR4], R2 ;  /* 0x00000002ff0075a7 */ /* 0x000e640008001104 */
[----:B-1----:R-:W-:Y:S05]  /*4960*/  @!P0 BRA `(.L_x_79) ;  /* 0x0000007000ec8947 */ /* 0x002fea0003800000 */
.L_x_191:
[----:B------:R-:W-:Y:S01]  /*4970*/  NOP ;  /* 0x0000000000007918 */ /* 0x000fe20000000000 */
[----:B-1----:R-:W1:Y:S01]  /*4980*/  LDS R0, [UR7+0x14] ;  /* 0x00001407ff007984 */ /* 0x002e620008000800 */
[----:B------:R-:W-:Y:S01]  /*4990*/  ULOP3.LUT UR4, UR30, 0xffff, URZ, 0xc0, !UPT ;  /* 0x0000ffff1e047892 */ /* 0x000fe2000f8ec0ff */
[----:B------:R-:W-:Y:S01]  /*49a0*/  UMOV UR5, 0xffff ;  /* 0x0000ffff00057882 */ /* 0x000fe20000000000 */
[----:B------:R-:W-:Y:S02]  /*49b0*/  UMOV UR6, 0x1 ;  /* 0x0000000100067882 */ /* 0x000fe40000000000 */
[----:B------:R-:W-:-:S04]  /*49c0*/  USHF.R.U32.HI UR4, URZ, 0x5, UR4 ;  /* 0x00000005ff047899 */ /* 0x000fc80008011604 */
[----:B------:R-:W-:Y:S02]  /*49d0*/  USHF.L.U32 UR5, UR5, UR4, URZ ;  /* 0x0000000405057299 */ /* 0x000fe400080006ff */
[----:B------:R-:W-:-:S04]  /*49e0*/  USHF.L.U32 UR4, UR6, UR4, URZ ;  /* 0x0000000406047299 */ /* 0x000fc800080006ff */
[----:B-1----:R-:W-:-:S04]  /*49f0*/  LOP3.LUT R0, R0, UR5, RZ, 0xc0, !PT ;  /* 0x0000000500007c12 */ /* 0x002fc8000f8ec0ff */
[----:B------:R-:W-:-:S13]  /*4a00*/  ISETP.NE.AND P0, PT, R0, UR5, PT ;  /* 0x0000000500007c0c */ /* 0x000fda000bf05270 */
[----:B------:R-:W-:Y:S05]  /*4a10*/  @P0 BRA `(.L_x_80) ;  /* 0x0000000000580947 */ /* 0x000fea0003800000 */
[----:B------:R-:W1:Y:S02]  /*4a20*/  LDS R0, [UR7+0x18] ;  /* 0x00001807ff007984 */ /* 0x000e640008000800 */
[----:B-1----:R-:W-:-:S04]  /*4a30*/  LOP3.LUT R0, R0, UR4, RZ, 0xc0, !PT ;  /* 0x0000000400007c12 */ /* 0x002fc8000f8ec0ff */
[----:B------:R-:W-:-:S13]  /*4a40*/  ISETP.NE.AND P0, PT, R0, UR4, PT ;  /* 0x0000000400007c0c */ /* 0x000fda000bf05270 */
[----:B------:R-:W-:Y:S05]  /*4a50*/  @P0 BRA `(.L_x_81) ;  /* 0x00000000003c0947 */ /* 0x000fea0003800000 */
[----:B------:R-:W1:Y:S01]  /*4a60*/  S2R R2, SR_LANEID ;  /* 0x0000000000027919 */ /* 0x000e620000000000 */
[----:B------:R-:W-:-:S06]  /*4a70*/  ULOP3.LUT UR5, URZ, UR5, URZ, 0x33, !UPT ;  /* 0x00000005ff057292 */ /* 0x000fcc000f8e33ff */
[----:B------:R-:W-:-:S04]  /*4a80*/  IMAD.U32 R0, RZ, RZ, UR5 ;  /* 0x00000005ff007e24 */ /* 0x000fc8000f8e00ff */
[----:B------:R2:W3:Y:S02]  /*4a90*/  REDUX UR8, R0 ;  /* 0x00000000000873c4 */ /* 0x0004e40000000000 */
[----:B------:R1:W-:Y:S01]  /*4aa0*/  UTCATOMSWS.AND URZ, UR5 ;  /* 0x0000000500ff79e3 */ /* 0x0003e20008000000 */
[----:B--2---:R-:W-:Y:S01]  /*4ab0*/  LOP3.LUT R0, RZ, UR4, RZ, 0x33, !PT ;  /* 0x00000004ff007c12 */ /* 0x004fe2000f8e33ff */
[----:B------:R-:W-:Y:S02]  /*4ac0*/  VOTEU.ANY UR4, UPT, PT ;  /* 0x0000000000047886 */ /* 0x000fe400038e0100 */
[----:B------:R-:W-:Y:S02]  /*4ad0*/  UFLO.U32 UR4, UR4 ;  /* 0x00000004000472bd */ /* 0x000fe400080e0000 */
[----:B------:R-:W2:Y:S04]  /*4ae0*/  REDUX UR6, R0 ;  /* 0x00000000000673c4 */ /* 0x000ea80000000000 */
[----:B-1----:R-:W-:-:S02]  /*4af0*/  ISETP.EQ.U32.AND P0, PT, R2, UR4, PT ;  /* 0x0000000402007c0c */ /* 0x002fc4000bf02070 */
[----:B---3--:R-:W-:-:S11]  /*4b00*/  MOV R2, UR8 ;  /* 0x0000000800027c02 */ /* 0x008fd60008000f00 */
[----:B------:R1:W-:Y:S01]  /*4b10*/  @P0 ATOMS.AND RZ, [UR7+0x14], R2 ;  /* 0x00001402ffff098c */ /* 0x0003e2000a800007 */
[----:B--2---:R-:W-:-:S05]  /*4b20*/  IMAD.U32 R0, RZ, RZ, UR6 ;  /* 0x00000006ff007e24 */ /* 0x004fca000f8e00ff */
[----:B------:R1:W-:Y:S01]  /*4b30*/  @P0 ATOMS.AND RZ, [UR7+0x18], R0 ;  /* 0x00001800ffff098c */ /* 0x0003e2000a800007 */
[----:B------:R-:W-:Y:S05]  /*4b40*/  BRA `(.L_x_82) ;  /* 0x0000000000147947 */ /* 0x000fea0003800000 */
.L_x_81:
[----:B------:R-:W-:Y:S02]  /*4b50*/  MOV R2, 0x4b70 ;  /* 0x00004b7000027802 */ /* 0x000fe40000000f00 */
[----:B----45:R-:W-:Y:S05]  /*4b60*/  CALL.REL.NOINC `($__internal_0_$__cuda_sm10x_tcgen05_guardrail_trap_col_being_dealloced_not_returned_by_alloc) ;  /* 0x0000007400b87944 */ /* 0x030fea0003c00000 */
[----:B------:R-:W-:Y:S05]  /*4b70*/  BRA `(.L_x_82) ;  /* 0x0000000000087947 */ /* 0x000fea0003800000 */
.L_x_80:
[----:B------:R-:W-:Y:S02]  /*4b80*/  MOV R2, 0x4ba0 ;  /* 0x00004ba000027802 */ /* 0x000fe40000000f00 */
[----:B----45:R-:W-:Y:S05]  /*4b90*/  CALL.REL.NOINC `($__internal_2_$__cuda_sm10x_tcgen05_guardrail_trap_unallocated_columns_being_dealloced) ;  /* 0x0000007400c47944 */ /* 0x030fea0003c00000 */
.L_x_82:
[----:B------:R-:W-:Y:S01]  /*4ba0*/  NOP ;  /* 0x0000000000007918 */ /* 0x000fe20000000000 */
[----:B------:R-:W-:Y:S05]  /*4bb0*/  EXIT ;  /* 0x000000000000794d */ /* 0x000fea0003800000 */
.L_x_64:
[----:B------:R-:W-:-:S09]  /*4bc0*/  UISETP.NE.OR UP0, UPT, UR21, 0x3, !UP3 ;  /* 0x000000031500788c */ /* 0x000fd2000df05670 */
[----:B------:R-:W-:Y:S05]  /*4bd0*/  BRA.U UP0, `(.L_x_83) ;  /* 0x00000015009c7547 */ /* 0x000fea000b800000 */
[----:B------:R-:W2:Y:S01]  /*4be0*/  LDCU.64 UR4, c[0x0][0xc88] ;  /* 0x00019100ff0477ac */ /* 0x000ea20008000a00 */
[----:B------:R-:W3:Y:S01]  /*4bf0*/  LDC.64 R12, c[0x0][0x348] ;  /* 0x0000d200ff0c7b82 */ /* 0x000ee20000000a00 */
[----:B------:R-:W-:Y:S02]  /*4c00*/  HFMA2 R9, -RZ, RZ, 0, 0 ;  /* 0x00000000ff097431 */ /* 0x000fe400000001ff */
[----:B------:R-:W-:Y:S01]  /*4c10*/  IMAD.MOV.U32 R11, RZ, RZ, 0x1 ;  /* 0x00000001ff0b7424 */ /* 0x000fe200078e00ff */
[----:B------:R-:W4:Y:S01]  /*4c20*/  LDCU UR35, c[0x0][0x370] ;  /* 0x00006e00ff2377ac */ /* 0x000f220008000800 */
[----:B------:R-:W-:Y:S01]  /*4c30*/  IMAD.MOV.U32 R10, RZ, RZ, RZ ;  /* 0x000000ffff0a7224 */ /* 0x000fe200078e00ff */
[----:B------:R-:W-:Y:S01]  /*4c40*/  MOV R3, 0x1000 ;  /* 0x0000100000037802 */ /* 0x000fe20000000f00 */
[----:B------:R-:W4:Y:S01]  /*4c50*/  LDCU.128 UR44, c[0x0][0xf10] ;  /* 0x0001e200ff2c77ac */ /* 0x000f220008000c00 */
[----:B------:R-:W1:Y:S01]  /*4c60*/  LDCU UR34, c[0x0][0x374] ;  /* 0x00006e80ff2277ac */ /* 0x000e620008000800 */
[----:B------:R-:W1:Y:S01]  /*4c70*/  LDCU.64 UR32, c[0x0][0xc90] ;  /* 0x00019200ff2077ac */ /* 0x000e620008000a00 */
[----:B--2---:R-:W-:Y:S01]  /*4c80*/  UISETP.NE.U32.AND UP0, UPT, UR4, URZ, UPT ;  /* 0x000000ff0400728c */ /* 0x004fe2000bf05070 */
[----:B------:R-:W2:Y:S01]  /*4c90*/  LDCU UR15, c[0x0][0xf0c] ;  /* 0x0001e180ff0f77ac */ /* 0x000ea20008000800 */
[----:B------:R-:W2:Y:S01]  /*4ca0*/  LDCU UR40, c[0x0][0xf20] ;  /* 0x0001e400ff2877ac */ /* 0x000ea20008000800 */
[----:B------:R-:W2:Y:S01]  /*4cb0*/  LDCU UR4, c[0x0][0xf30] ;  /* 0x0001e600ff0477ac */ /* 0x000ea20008000800 */
[----:B----4-:R-:W-:-:S02]  /*4cc0*/  UIMAD.WIDE.U32 UR6, UR35, UR44, URZ ;  /* 0x0000002c230672a5 */ /* 0x010fc4000f8e00ff */
[----:B-1----:R-:W-:Y:S02]  /*4cd0*/  UIMAD.WIDE.U32 UR8, UR34, UR47, URZ ;  /* 0x0000002f220872a5 */ /* 0x002fe4000f8e00ff */
[----:B------:R-:W-:Y:S02]  /*4ce0*/  UISETP.NE.AND.EX UP6, UPT, UR5, URZ, UPT, UP0 ;  /* 0x000000ff0500728c */ /* 0x000fe4000bfc5300 */
[----:B------:R-:W-:Y:S02]  /*4cf0*/  UISETP.NE.AND UP0, UPT, UR42, 0x1, UPT ;  /* 0x000000012a00788c */ /* 0x000fe4000bf05270 */
[----:B------:R-:W-:Y:S01]  /*4d00*/  UISETP.NE.U32.AND UP0, UPT, UR32, URZ, UPT ;  /* 0x000000ff2000728c */ /* 0x000fe2000bf05070 */
[----:B------:R-:W-:Y:S01]  /*4d10*/  UMOV UR21, 0x400 ;  /* 0x0000040000157882 */ /* 0x000fe20000000000 */
[----:B------:R-:W-:Y:S01]  /*4d20*/  UMOV UR6, UR7 ;  /* 0x0000000700067c82 */ /* 0x000fe20008000000 */
[----:B------:R-:W-:Y:S01]  /*4d30*/  UMOV UR5, UR9 ;  /* 0x0000000900057c82 */ /* 0x000fe20008000000 */
[----:B------:R-:W-:-:S02]  /*4d40*/  USEL UR39, URZ, 0x1, UP4 ;  /* 0x00000001ff277887 */ /* 0x000fc4000a000000 */
[----:B------:R-:W-:Y:S02]  /*4d50*/  UISETP.GE.AND UP2, UPT, UR42, 0x1, UPT ;  /* 0x000000012a00788c */ /* 0x000fe4000bf46270 */
[----:B------:R-:W-:Y:S01]  /*4d60*/  UISETP.NE.AND.EX UP5, UPT, UR33, URZ, UPT, UP0 ;  /* 0x000000ff2100728c */ /* 0x000fe2000bfa5300 */
[----:B------:R-:W-:Y:S01]  /*4d70*/  UMOV UR25, URZ ;  /* 0x000000ff00197c82 */ /* 0x000fe20008000000 */
[----:B------:R-:W-:Y:S01]  /*4d80*/  UPLOP3.LUT UP3, UPT, UPT, UPT, UPT, 0x40, 0x4 ;  /* 0x000000000004789c */ /* 0x000fe20003f6e870 */
[----:B------:R-:W1:Y:S01]  /*4d90*/  LDCU.64 UR22, c[0x0][0xf28] ;  /* 0x0001e500ff1677ac */ /* 0x000e620008000a00 */
[----:B------:R-:W-:Y:S02]  /*4da0*/  ULEA UR21, UR52, UR21, 0x18 ;  /* 0x0000001534157291 */ /* 0x000fe4000f8ec0ff */
[----:B--2---:R-:W-:Y:S02]  /*4db0*/  UISETP.NE.AND UP2, UPT, UR15, 0x1, UPT ;  /* 0x000000010f00788c */ /* 0x004fe4000bf45270 */
[----:B------:R-:W-:-:S02]  /*4dc0*/  USHF.R.U32.HI UR38, URZ, UR45, UR6 ;  /* 0x0000002dff267299 */ /* 0x000fc40008011606 */
[----:B------:R-:W-:Y:S02]  /*4dd0*/  USHF.R.U32.HI UR37, URZ, UR40, UR5 ;  /* 0x00000028ff257299 */ /* 0x000fe40008011605 */
[----:B------:R-:W-:Y:S02]  /*4de0*/  UISETP.NE.AND UP0, UPT, UR46, 0x1, UPT ;  /* 0x000000012e00788c */ /* 0x000fe4000bf05270 */
[----:B---3--:R-:W-:-:S11]  /*4df0*/  UISETP.NE.AND UP4, UPT, UR4, 0x1, UPT ;  /* 0x000000010400788c */ /* 0x008fd6000bf85270 */
.L_x_94:
[C---:B------:R-:W-:Y:S02]  /*4e00*/  LEA R8, R10.reuse, UR21, 0x3 ;  /* 0x000000150a087c11 */ /* 0x040fe4000f8e18ff */
[----:B------:R-:W-:Y:S02]  /*4e10*/  SHF.L.U32 R0, R9, 0x1f, RZ ;  /* 0x0000001f09007819 */ /* 0x000fe400000006ff */
[----:B------:R-:W-:Y:S02]  /*4e20*/  LEA R4, R10, UR21, 0x4 ;  /* 0x000000150a047c11 */ /* 0x000fe4000f8e20ff */
[----:B------:R-:W2:Y:S02]  /*4e30*/  SYNCS.PHASECHK.TRANS64.TRYWAIT P0, [R8+URZ+0xc0], R0 ;  /* 0x0000c000080075a7 */ /* 0x000ea400080011ff */
[----:B--2-4-:R-:W-:Y:S05]  /*4e40*/  @!P0 BRA `(.L_x_84) ;  /* 0x0000006c00cc8947 */ /* 0x014fea0003800000 */
.L_x_192:
[----:B------:R-:W3:Y:S01]  /*4e50*/  LDS.128 R4, [R4+0x130] ;  /* 0x0001300004047984 */ /* 0x000ee20000000c00 */
[----:B------:R-:W-:Y:S01]  /*4e60*/  UISETP.GE.AND UP0, UPT, UR42, 0x1, UPT ;  /* 0x000000012a00788c */ /* 0x000fe2000bf06270 */
[----:B------:R-:W-:Y:S01]  /*4e70*/  @!PT LDS RZ, [RZ] ;  /* 0x00000000fffff984 */ /* 0x000fe20000000800 */
[----:B------:R-:W-:Y:S01]  /*4e80*/  @!PT LDS RZ, [RZ] ;  /* 0x00000000fffff984 */ /* 0x000fe20000000800 */
[----:B------:R-:W-:Y:S01]  /*4e90*/  @!PT LDS RZ, [RZ] ;  /* 0x00000000fffff984 */ /* 0x000fe20000000800 */
[----:B------:R-:W-:Y:S01]  /*4ea0*/  @!PT LDS RZ, [RZ] ;  /* 0x00000000fffff984 */ /* 0x000fe20000000800 */
[----:B------:R4:W-:Y:S06]  /*4eb0*/  MEMBAR.ALL.CTA ;  /* 0x0000000000007992 */ /* 0x0009ec0000008000 */
[----:B----4-:R-:W4:Y:S01]  /*4ec0*/  FENCE.VIEW.ASYNC.S ;  /* 0x00000000000073c6 */ /* 0x010f220000000000 */
[----:B---3--:R-:W-:Y:S11]  /*4ed0*/  LOP3.LUT P0, RZ, R6, 0x1, RZ, 0xc0, !PT ;  /* 0x0000000106ff7812 */ /* 0x008ff6000780c0ff */
[----:B------:R-:W-:Y:S02]  /*4ee0*/  @!UPT UIADD3 URZ, UPT, UPT, URZ, URZ, URZ ;  /* 0x000000fffffff290 */ /* 0x000fe4000fffe0ff */
[----:B----4-:R-:W-:Y:S01]  /*4ef0*/  VOTEU.ANY UP2, P0 ;  /* 0x0000000000ff7886 */ /* 0x010fe20000040100 */
[----:B------:R-:W-:Y:S11]  /*4f00*/  PLOP3.LUT P0, PT, PT, PT, UP2, 0x80, 0x8 ;  /* 0x000000000008781c */ /* 0x000ff60003f0f028 */
[----:B------:R-:W-:Y:S02]  /*4f10*/  @!UPT UIADD3 URZ, UPT, UPT, URZ, URZ, URZ ;  /* 0x000000fffffff290 */ /* 0x000fe4000fffe0ff */
[----:B--2---:R-:W-:Y:S02]  /*4f20*/  @P0 SHF.R.U32.HI R0, RZ, 0x10, R5 ;  /* 0x00000010ff000819 */ /* 0x004fe40000011605 */
[----:B------:R-:W-:Y:S02]  /*4f30*/  @P0 MOV R2, R4 ;  /* 0x0000000400020202 */ /* 0x000fe40000000f00 */
[----:B------:R-:W-:Y:S01]  /*4f40*/  @P0 R2UR UR4, R0 ;  /* 0x00000000000402ca */ /* 0x000fe200000e0000 */
[----:B------:R-:W-:Y:S01]  /*4f50*/  VIADD R0, R8, 0xd0 ;  /* 0x000000d008007836 */ /* 0x000fe20000000000 */
[----:B------:R-:W-:Y:S02]  /*4f60*/  @P0 LOP3.LUT R4, R5, 0xffff, RZ, 0xc0, !PT ;  /* 0x0000ffff05040812 */ /* 0x000fe400078ec0ff */
[----:B------:R-:W-:Y:S02]  /*4f70*/  @P0 R2UR UR6, R2 ;  /* 0x00000000020602ca */ /* 0x000fe400000e0000 */
[----:B------:R-:W-:Y:S02]  /*4f80*/  PRMT R0, RZ, 0x654, R0 ;  /* 0x00000654ff007816 */ /* 0x000fe40000000000 */
[----:B------:R-:W-:Y:S02]  /*4f90*/  @P0 R2UR UR5, R4 ;  /* 0x00000000040502ca */ /* 0x000fe400000e0000 */
[----:B------:R2:W-:Y:S03]  /*4fa0*/  SYNCS.ARRIVE.TRANS64.RED.A1T0 RZ, [R0+URZ], RZ ;  /* 0x000000ff00ff79a7 */ /* 0x0005e600081004ff */
[----:B------:R-:W-:Y:S04]  /*4fb0*/  @UP2 UMOV UR29, UR4 ;  /* 0x00000004001d2c82 */ /* 0x000fe80008000000 */
[----:B------:R-:W-:Y:S04]  /*4fc0*/  @UP2 UMOV UR14, UR6 ;  /* 0x00000006000e2c82 */ /* 0x000fe80008000000 */
[----:B------:R-:W-:Y:S01]  /*4fd0*/  @UP2 UMOV UR13, UR5 ;  /* 0x00000005000d2c82 */ /* 0x000fe20008000000 */
[----:B------:R-:W-:Y:S05]  /*4fe0*/  BRA.U !UP0, `(.L_x_85) ;  /* 0x0000000108c07547 */ /* 0x000fea000b800000 */
[----:B------:R-:W-:Y:S02]  /*4ff0*/  UIMAD.WIDE.U32 UR8, UR13, UR47, URZ ;  /* 0x0000002f0d0872a5 */ /* 0x000fe4000f8e00ff */
[----:B------:R-:W-:Y:S02]  /*5000*/  UP2UR UR12, UPR, URZ, 0x4 ;  /* 0x00000004ff0c7883 */ /* 0x000fe40008000000 */
[----:B------:R-:W-:Y:S02]  /*5010*/  UISETP.NE.AND UP2, UPT, UR46, 0x1, UPT ;  /* 0x000000012e00788c */ /* 0x000fe4000bf45270 */
[----:B------:R-:W-:Y:S02]  /*5020*/  UIMAD.WIDE.U32 UR10, UR14, UR44, URZ ;  /* 0x0000002c0e0a72a5 */ /* 0x000fe4000f8e00ff */
[----:B------:R-:W-:Y:S02]  /*5030*/  USEL UR4, UR34, UR37, !UP2 ;  /* 0x0000002522047287 */ /* 0x000fe4000d000000 */
[----:B------:R-:W-:Y:S02]  /*5040*/  UISETP.NE.AND UP0, UPT, UR15, 0x1, UPT ;  /* 0x000000010f00788c */ /* 0x000fe4000bf05270 */
[----:B------:R-:W-:Y:S02]  /*5050*/  UP2UR UR24, UPR, URZ, 0x2 ;  /* 0x00000002ff187883 */ /* 0x000fe40008000000 */
[----:B------:R-:W-:Y:S02]  /*5060*/  UISETP.NE.AND UP1, UPT, UR42, 0x1, UPT ;  /* 0x000000012a00788c */ /* 0x000fe4000bf25270 */
[----:B-1----:R-:W-:Y:S02]  /*5070*/  UIMAD.WIDE.U32 UR16, UR4, UR22, URZ ;  /* 0x00000016041072a5 */ /* 0x002fe4000f8e00ff */
[----:B------:R-:W-:Y:S01]  /*5080*/  USEL UR7, UR35, UR38, !UP0 ;  /* 0x0000002623077287 */ /* 0x000fe2000c000000 */
[----:B------:R-:W-:Y:S02]  /*5090*/  UMOV UR5, UR9 ;  /* 0x0000000900057c82 */ /* 0x000fe40008000000 */
[----:B------:R-:W-:Y:S02]  /*50a0*/  USHF.R.U32.HI UR6, URZ, UR40, UR5 ;  /* 0x00000028ff067299 */ /* 0x000fe40008011605 */
[----:B------:R-:W-:Y:S02]  /*50b0*/  UIMAD.WIDE.U32 UR18, UR7, UR22, URZ ;  /* 0x00000016071272a5 */ /* 0x000fe4000f8e00ff */
[----:B------:R-:W-:Y:S02]  /*50c0*/  USEL UR6, UR13, UR6, !UP2 ;  /* 0x000000060d067287 */ /* 0x000fe4000d000000 */
[----:B------:R-:W-:Y:S01]  /*50d0*/  UISETP.NE.AND UP2, UPT, UR12, URZ, UPT ;  /* 0x000000ff0c00728c */ /* 0x000fe2000bf45270 */
[----:B------:R-:W-:Y:S01]  /*50e0*/  UMOV UR5, UR11 ;  /* 0x0000000b00057c82 */ /* 0x000fe20008000000 */
[----:B------:R-:W-:Y:S02]  /*50f0*/  UIMAD.WIDE.U32 UR10, UR6, UR22, URZ ;  /* 0x00000016060a72a5 */ /* 0x000fe4000f8e00ff */
[----:B------:R-:W-:Y:S03]  /*5100*/  USHF.R.U32.HI UR8, URZ, UR45, UR5 ;  /* 0x0000002dff087299 */ /* 0x000fe60008011605 */
[----:B------:R-:W-:Y:S02]  /*5110*/  UMOV UR5, UR17 ;  /* 0x0000001100057c82 */ /* 0x000fe40008000000 */
[----:B------:R-:W-:Y:S03]  /*5120*/  @UP1 USHF.R.U32.HI UR4, URZ, UR23, UR5 ;  /* 0x00000017ff041299 */ /* 0x000fe60008011605 */
[----:B------:R-:W-:Y:S01]  /*5130*/  UMOV UR5, UR19 ;  /* 0x0000001300057c82 */ /* 0x000fe20008000000 */
[----:B------:R-:W-:Y:S02]  /*5140*/  UIMAD UR4, UR42, UR4, URZ ;  /* 0x000000042a0472a4 */ /* 0x000fe4000f8e02ff */
[----:B------:R-:W-:Y:S02]  /*5150*/  @UP1 USHF.R.U32.HI UR7, URZ, UR23, UR5 ;  /* 0x00000017ff071299 */ /* 0x000fe40008011605 */
[----:B------:R-:W-:Y:S02]  /*5160*/  USEL UR5, UR14, UR8, !UP0 ;  /* 0x000000080e057287 */ /* 0x000fe4000c000000 */
[----:B------:R-:W-:Y:S02]  /*5170*/  UIMAD UR8, UR42, UR7, URZ ;  /* 0x000000072a0872a4 */ /* 0x000fe4000f8e02ff */
[----:B------:R-:W-:Y:S03]  /*5180*/  UISETP.GE.AND UP0, UPT, UR6, UR4, UPT ;  /* 0x000000040600728c */ /* 0x000fe6000bf06270 */
[----:B------:R-:W-:Y:S01]  /*5190*/  UMOV UR4, UR11 ;  /* 0x0000000b00047c82 */ /* 0x000fe20008000000 */
[----:B------:R-:W-:Y:S02]  /*51a0*/  UISETP.GE.OR UP0, UPT, UR5, UR8, UP0 ;  /* 0x000000080500728c */ /* 0x000fe40008706670 */
[----:B------:R-:W-:Y:S02]  /*51b0*/  USHF.R.U32.HI UR4, URZ, UR23, UR4 ;  /* 0x00000017ff047299 */ /* 0x000fe40008011604 */
[----:B------:R-:W-:Y:S02]  /*51c0*/  UIMAD.WIDE.U32 UR8, UR5, UR22, URZ ;  /* 0x00000016050872a5 */ /* 0x000fe4000f8e00ff */
[----:B------:R-:W-:Y:S04]  /*51d0*/  USEL UR10, UR6, UR4, !UP1 ;  /* 0x00000004060a7287 */ /* 0x000fe8000c800000 */
[----:B------:R-:W-:Y:S01]  /*51e0*/  UIADD3 UR11, UPT, UPT, -UR10, URZ, URZ ;  /* 0x000000ff0a0b7290 */ /* 0x000fe2000fffe1ff */
[----:B------:R-:W-:Y:S02]  /*51f0*/  @!UP0 UMOV UR4, UR9 ;  /* 0x0000000900048c82 */ /* 0x000fe40008000000 */
[----:B------:R-:W-:Y:S02]  /*5200*/  @!UP0 USHF.R.U32.HI UR4, URZ, UR23, UR4 ;  /* 0x00000017ff048299 */ /* 0x000fe40008011604 */
[----:B------:R-:W-:Y:S02]  /*5210*/  UIMAD UR8, UR42, UR11, UR6 ;  /* 0x0000000b2a0872a4 */ /* 0x000fe4000f8e0206 */
[----:B------:R-:W-:Y:S02]  /*5220*/  @!UP0 USEL UR4, UR5, UR4, !UP1 ;  /* 0x0000000405048287 */ /* 0x000fe4000c800000 */
[----:B------:R-:W-:Y:S02]  /*5230*/  UISETP.NE.AND UP1, UPT, UR24, URZ, UPT ;  /* 0x000000ff1800728c */ /* 0x000fe4000bf25270 */
[----:B------:R-:W-:Y:S02]  /*5240*/  @!UP0 UIMAD UR7, UR7, UR8, UR4 ;  /* 0x00000008070782a4 */ /* 0x000fe4000f8e0204 */
[----:B------:R-:W-:Y:S02]  /*5250*/  @!UP0 UIADD3 UR9, UPT, UPT, UR10, -UR4, URZ ;  /* 0x800000040a098290 */ /* 0x000fe4000fffe0ff */
[----:B------:R-:W-:Y:S02]  /*5260*/  UIADD3 UR8, UPT, UPT, -UR6, URZ, URZ ;  /* 0x000000ff06087290 */ /* 0x000fe4000fffe1ff */
[----:B------:R-:W-:Y:S02]  /*5270*/  UIADD3 UR4, UPT, UPT, -UR5, URZ, URZ ;  /* 0x000000ff05047290 */ /* 0x000fe4000fffe1ff */
[----:B------:R-:W-:Y:S03]  /*5280*/  @!UP0 UIMAD UR6, UR9, UR42, UR5 ;  /* 0x0000002a090682a4 */ /* 0x000fe6000f8e0205 */
[----:B------:R-:W-:Y:S01]  /*5290*/  @!UP0 UMOV UR5, UR7 ;  /* 0x0000000700058c82 */ /* 0x000fe20008000000 */
[----:B------:R-:W-:Y:S02]  /*52a0*/  UIMAD UR7, UR15, UR4, UR14 ;  /* 0x000000040f0772a4 */ /* 0x000fe4000f8e020e */
[----:B------:R-:W-:Y:S02]  /*52b0*/  UIMAD UR4, UR46, UR8, UR13 ;  /* 0x000000082e0472a4 */ /* 0x000fe4000f8e020d */
[----:B------:R-:W-:Y:S02]  /*52c0*/  UIMAD UR14, UR5, UR15, UR7 ;  /* 0x0000000f050e72a4 */ /* 0x000fe4000f8e0207 */
[----:B------:R-:W-:Y:S11]  /*52d0*/  UIMAD UR13, UR6, UR46, UR4 ;  /* 0x0000002e060d72a4 */ /* 0x000ff6000f8e0204 */
[----:B------:R-:W-:Y:S01]  /*52e0*/  @!UPT UIADD3 URZ, UPT, UPT, URZ, URZ, URZ ;  /* 0x000000fffffff290 */ /* 0x000fe2000fffe0ff */
.L_x_85:
[----:B------:R-:W3:Y:S01]  /*52f0*/  @!UP4 LDCU.128 UR8, c[0x0][0xf10] ;  /* 0x0001e200ff08c7ac */ /* 0x000ee20008000c00 */
[----:B------:R-:W-:Y:S04]  /*5300*/  ISETP.NE.U32.AND P0, PT, RZ, UR32, PT ;  /* 0x00000020ff007c0c */ /* 0x000fe8000bf05070 */
[----:B------:R-:W-:Y:S01]  /*5310*/  ISETP.NE.AND.EX P0, PT, RZ, UR33, PT, P0 ;  /* 0x00000021ff007c0c */ /* 0x000fe2000bf05300 */
[----:B------:R-:W4:Y:S01]  /*5320*/  @!UP4 LDCU UR5, c[0x0][0xf0c] ;  /* 0x0001e180ff05c7ac */ /* 0x000f220008000800 */
[----:B------:R-:W-:Y:S02]  /*5330*/  USHF.L.U32 UR26, UR26, 0x6, URZ ;  /* 0x000000061a1a7899 */ /* 0x000fe400080006ff */
[----:B------:R-:W-:Y:S02]  /*5340*/  USHF.L.U32 UR27, UR20, 0x7, URZ ;  /* 0x00000007141b7899 */ /* 0x000fe400080006ff */
[----:B---3--:R-:W-:Y:S07]  /*5350*/  UIMAD.WIDE.U32 UR6, UR14, UR8, URZ ;  /* 0x000000080e0672a5 */ /* 0x008fee000f8e00ff */
[----:B------:R-:W-:Y:S01]  /*5360*/  @!UP4 UMOV UR4, UR7 ;  /* 0x000000070004cc82 */ /* 0x000fe20008000000 */
[----:B----4-:R-:W-:Y:S02]  /*5370*/  @!UP4 UISETP.NE.AND UP0, UPT, UR5, 0x1, UPT ;  /* 0x000000010500c88c */ /* 0x010fe4000bf05270 */
[----:B------:R-:W-:Y:S02]  /*5380*/  @!UP4 USHF.R.U32.HI UR4, URZ, UR9, UR4 ;  /* 0x00000009ff04c299 */ /* 0x000fe40008011604 */
[----:B------:R-:W-:Y:S02]  /*5390*/  UIMAD.WIDE.U32 UR6, UR13, UR11, URZ ;  /* 0x0000000b0d0672a5 */ /* 0x000fe4000f8e00ff */
[----:B------:R-:W-:Y:S02]  /*53a0*/  @!UP4 USEL UR8, UR14, UR4, !UP0 ;  /* 0x000000040e08c287 */ /* 0x000fe4000c000000 */
[----:B------:R-:W-:Y:S03]  /*53b0*/  @!UP4 UISETP.NE.AND UP0, UPT, UR10, 0x1, UPT ;  /* 0x000000010a00c88c */ /* 0x000fe6000bf05270 */
[----:B------:R-:W-:Y:S02]  /*53c0*/  @!UP4 UMOV UR6, UR7 ;  /* 0x000000070006cc82 */ /* 0x000fe40008000000 */
[----:B------:R-:W3:Y:S02]  /*53d0*/  @!UP4 LDCU UR4, c[0x0][0xf20] ;  /* 0x0001e400ff04c7ac */ /* 0x000ee40008000800 */
[----:B---3--:R-:W-:Y:S04]  /*53e0*/  @!UP4 USHF.R.U32.HI UR6, URZ, UR4, UR6 ;  /* 0x00000004ff06c299 */ /* 0x008fe80008011606 */
[----:B------:R-:W-:Y:S04]  /*53f0*/  @!UP4 USEL UR6, UR13, UR6, !UP0 ;  /* 0x000000060d06c287 */ /* 0x000fe8000c000000 */
[----:B------:R-:W-:Y:S02]  /*5400*/  @!UP4 UIADD3 UR4, UPT, UPT, -UR8, UR6, URZ ;  /* 0x000000060804c290 */ /* 0x000fe4000fffe1ff */
[----:B------:R-:W-:Y:S02]  /*5410*/  @!UP4 UIADD3 UR6, UPT, UPT, UR8, -UR6, URZ ;  /* 0x800000060806c290 */ /* 0x000fe4000fffe0ff */
[----:B------:R-:W-:Y:S02]  /*5420*/  @!UP4 UIMAD UR14, UR4, UR5, UR14 ;  /* 0x00000005040ec2a4 */ /* 0x000fe4000f8e020e */
[----:B------:R-:W-:Y:S01]  /*5430*/  @!UP4 UIMAD UR13, UR6, UR10, UR13 ;  /* 0x0000000a060dc2a4 */ /* 0x000fe2000f8e020d */
[----:B------:R-:W-:Y:S11]  /*5440*/  BRA.U UP3, `(.L_x_86) ;  /* 0x0000000103107547 */ /* 0x000ff6000b800000 */
[----:B------:R-:W-:Y:S04]  /*5450*/  MOV R2, UR39 ;  /* 0x0000002700027c02 */ /* 0x000fe80008000f00 */
[----:B------:R-:W-:Y:S04]  /*5460*/  SHF.L.U32 R2, R2, 0x1f, RZ ;  /* 0x0000001f02027819 */ /* 0x000fe800000006ff */
[----:B------:R-:W3:Y:S02]  /*5470*/  SYNCS.PHASECHK.TRANS64.TRYWAIT P1, [UR21+0xb8], R2 ;  /* 0x0000b802ff0075a7 */ /* 0x000ee40008021115 */
[----:B---3--:R-:W-:Y:S05]  /*5480*/  @!P1 BRA `(.L_x_87) ;  /* 0x0000006800509947 */ /* 0x008fea0003800000 */
.L_x_86:
[----:B------:R-:W-:Y:S05]  /*5490*/  BRA.U !UP5, `(.L_x_88) ;  /* 0x000000010d387547 */ /* 0x000fea000b800000 */
[----:B------:R-:W-:Y:S01]  /*54a0*/  UPLOP3.LUT UP1, UPT, UPT, UPT, UP6, 0x80, 0x8 ;  /* 0x000000000008789c */ /* 0x000fe20003f2f060 */
[----:B--2---:R-:W-:Y:S01]  /*54b0*/  HFMA2 R0, -RZ, RZ, 0, 5.9604644775390625e-08 ;  /* 0x00000001ff007431 */ /* 0x004fe200000001ff */
[----:B------:R-:W2:Y:S01]  /*54c0*/  LDCU.64 UR8, c[0x0][0x358] ;  /* 0x00006b00ff0877ac */ /* 0x000ea20008000a00 */
[----:B------:R-:W-:Y:S03]  /*54d0*/  IMAD.MOV.U32 R85, RZ, RZ, 0x1 ;  /* 0x00000001ff557424 */ /* 0x000fe600078e00ff */
[----:B------:R-:W-:Y:S05]  /*54e0*/  PLOP3.LUT P1, PT, PT, PT, UP1, 0x80, 0x8 ;  /* 0x000000000008781c */ /* 0x000fea0003f2f018 */
[----:B------:R-:W3:Y:S01]  /*54f0*/  @UP1 LDCU.64 UR4, c[0x0][0xc88] ;  /* 0x00019100ff0417ac */ /* 0x000ee20008000a00 */
[----:B------:R-:W-:Y:S07]  /*5500*/  @UP1 UIMAD UR6, UR36, UR32, URZ ;  /* 0x00000020240612a4 */ /* 0x000fee000f8e02ff */
[----:B------:R-:W-:Y:S01]  /*5510*/  @!P1 PRMT R85, R0, 0x7610, R85 ;  /* 0x0000761000559816 */ /* 0x000fe20000000055 */
[----:B---3--:R-:W-:Y:S06]  /*5520*/  @UP1 UIMAD.WIDE UR4, UR6, 0x4, UR4 ;  /* 0x00000004060418a5 */ /* 0x008fec000f8e0204 */
[----:B------:R-:W-:Y:S01]  /*5530*/  IMAD.U32 R4, RZ, RZ, UR4 ;  /* 0x00000004ff047e24 */ /* 0x000fe2000f8e00ff */
[----:B------:R-:W-:Y:S04]  /*5540*/  MOV R5, UR5 ;  /* 0x0000000500057c02 */ /* 0x000fe80008000f00 */
[----:B------:R-:W3:Y:S01]  /*5550*/  @!UP1 LDCU UR4, c[0x0][0xc80] ;  /* 0x00019000ff0497ac */ /* 0x000ee20008000800 */
[----:B--2--5:R4:W5:Y:S02]  /*5560*/  @P1 LDG.E R45, desc[UR8][R4.64] ;  /* 0x00000008042d1981 */ /* 0x024964000c1e1900 */
[----:B---34-:R-:W-:Y:S07]  /*5570*/  @!P1 IMAD.U32 R45, RZ, RZ, UR4 ;  /* 0x00000004ff2d9e24 */ /* 0x018fee000f8e00ff */
.L_x_88:
[----:B-----5:R-:W-:Y:S01]  /*5580*/  @!P0 FSETP.EQ.AND P2, PT, R45, RZ, PT ;  /* 0x000000ff2d00820b */ /* 0x020fe20003f42000 */
[----:B------:R-:W-:Y:S01]  /*5590*/  @!UPT UIADD3 URZ, UPT, UPT, URZ, URZ, URZ ;  /* 0x000000fffffff290 */ /* 0x000fe2000fffe0ff */
[----:B------:R-:W-:Y:S11]  /*55a0*/  @!P0 BRA `(.L_x_89) ;  /* 0x0000000000148947 */ /* 0x000ff60003800000 */
[----:B------:R-:W-:Y:S02]  /*55b0*/  LOP3.LUT P0, RZ, R85, 0xff, RZ, 0xc0, !PT ;  /* 0x000000ff55ff7812 */ /* 0x000fe4000780c0ff */
[----:B------:R-:W-:Y:S04]  /*55c0*/  PLOP3.LUT P2, PT, PT, PT, UP1, 0x80, 0x8 ;  /* 0x000000000008781c */ /* 0x000fe80003f4f018 */
[----:B------:R-:W-:Y:S07]  /*55d0*/  PLOP3.LUT P2, PT, P2, PT, PT, 0x8, 0x80 ;  /* 0x000000000080781c */ /* 0x000fee000174e170 */
[----:B------:R-:W-:Y:S11]  /*55e0*/  @P0 FSETP.EQ.AND P2, PT, R45, RZ, PT ;  /* 0x000000ff2d00020b */ /* 0x000ff60003f42000 */
[----:B------:R-:W-:Y:S02]  /*55f0*/  @!UPT UIADD3 URZ, UPT, UPT, URZ, URZ, URZ ;  /* 0x000000fffffff290 */ /* 0x000fe4000fffe0ff */
.L_x_89:
[----:B------:R-:W-:Y:S01]  /*5600*/  ULEA UR4, UR25, UR21, 0x3 ;  /* 0x0000001519047291 */ /* 0x000fe2000f8e18ff */
[----:B--2---:R-:W-:Y:S02]  /*5610*/  SHF.L.U32 R2, R11, 0x1f, RZ ;  /* 0x0000001f0b027819 */ /* 0x004fe400000006ff */
[----:B------:R-:W-:Y:S04]  /*5620*/  ELECT P1, URZ, PT ;  /* 0x0000000000ff782f */ /* 0x000fe80003820000 */
[----:B------:R-:W-:Y:S02]  /*5630*/  PLOP3.LUT P1, PT, P2, P1, PT, 0xf2, 0x2f ;  /* 0x00000000002f781c */ /* 0x000fe40001723e72 */
[----:B------:R-:W2:Y:S02]  /*5640*/  SYNCS.PHASECHK.TRANS64.TRYWAIT P0, [UR4+0x98], R2 ;  /* 0x00009802ff0075a7 */ /* 0x000ea40008001104 */
[----:B--2---:R-:W-:Y:S09]  /*5650*/  @!P0 BRA `(.L_x_90) ;  /* 0x0000006400f48947 */ /* 0x004ff20003800000 */
.L_x_195:
[----:B------:R-:W-:Y:S01]  /*5660*/  VOTEU.ALL UP0, P1 ;  /* 0x0000000000ff7886 */ /* 0x000fe20000800000 */
[----:B--2---:R-:W-:Y:S01]  /*5670*/  @!P1 IADD3 R2, P0, PT, R12, 0x980, RZ ;  /* 0x000009800c029810 */ /* 0x004fe20007f1e0ff */
[----:B------:R-:W-:Y:S01]  /*5680*/  UMOV UR30, 0x0 ;  /* 0x00000000001e7882 */ /* 0x000fe20000000000 */
[----:B------:R-:W-:Y:S01]  /*5690*/  UMOV UR31, 0x10000000 ;  /* 0x10000000001f7882 */ /* 0x000fe20000000000 */
[----:B------:R-:W-:Y:S01]  /*56a0*/  UMOV UR28, UR36 ;  /* 0x00000024001c7c82 */ /* 0x000fe20008000000 */
[----:B------:R-:W-:Y:S01]  /*56b0*/  @!UP0 ULEA UR5, UR25, UR21, 0xc ;  /* 0x0000001519058291 */ /* 0x000fe2000f8e60ff */
[----:B------:R-:W-:Y:S01]  /*56c0*/  @!P1 IMAD.X R0, RZ, RZ, R13, P0 ;  /* 0x000000ffff009224 */ /* 0x000fe200000e060d */
[----:B------:R-:W-:Y:S01]  /*56d0*/  @!UP0 UIADD3 UR10, UPT, UPT, UR26, 0x20, URZ ;  /* 0x000000201a0a8890 */ /* 0x000fe2000fffe0ff */
[----:B------:R-:W-:Y:S01]  /*56e0*/  @!P1 R2UR UR7, R2 ;  /* 0x00000000020792ca */ /* 0x000fe200000e0000 */
[----:B------:R-:W-:Y:S02]  /*56f0*/  @!UP0 UIADD3 UR24, UPT, UPT, UR5, 0x200, URZ ;  /* 0x0000020005188890 */ /* 0x000fe4000fffe0ff */
[----:B------:R-:W-:Y:S02]  /*5700*/  @!UP0 UIADD3 UR8, UPT, UPT, UR5, 0xa00, URZ ;  /* 0x00000a0005088890 */ /* 0x000fe4000fffe0ff */
[----:B------:R-:W-:Y:S02]  /*5710*/  UIADD3 UR5, UPT, UPT, UR25, 0x1, URZ ;  /* 0x0000000119057890 */ /* 0x000fe4000fffe0ff */
[----:B------:R-:W-:Y:S02]  /*5720*/  UIADD3 UR25, UPT, UPT, UR4, 0x80, URZ ;  /* 0x0000008004197890 */ /* 0x000fe4000fffe0ff */
[----:B------:R-:W-:Y:S01]  /*5730*/  UISETP.NE.AND UP0, UPT, UR5, 0x3, UPT ;  /* 0x000000030500788c */ /* 0x000fe2000bf05270 */
[----:B------:R-:W-:Y:S01]  /*5740*/  UMOV UR11, UR27 ;  /* 0x0000001b000b7c82 */ /* 0x000fe20008000000 */
[----:B------:R-:W-:Y:S02]  /*5750*/  UMOV UR12, UR36 ;  /* 0x00000024000c7c82 */ /* 0x000fe40008000000 */
[----:B------:R-:W-:Y:S01]  /*5760*/  USEL UR6, UR5, URZ, UP0 ;  /* 0x000000ff05067287 */ /* 0x000fe20008000000 */
[----:B------:R-:W-:Y:S01]  /*5770*/  @!P1 R2UR UR5, R0 ;  /* 0x00000000000592ca */ /* 0x000fe200000e0000 */
[----:B------:R-:W-:Y:S01]  /*5780*/  IMAD.U32 R4, RZ, RZ, UR7 ;  /* 0x00000007ff047e24 */ /* 0x000fe2000f8e00ff */
[----:B------:R-:W-:Y:S01]  /*5790*/  USEL UR18, URZ, 0x1, UP0 ;  /* 0x00000001ff127887 */ /* 0x000fe20008000000 */
[----:B------:R-:W-:Y:S01]  /*57a0*/  @!P1 IMAD.MOV.U32 R0, RZ, RZ, 0x1000 ;  /* 0x00001000ff009424 */ /* 0x000fe200078e00ff */
[----:B------:R-:W-:Y:S01]  /*57b0*/  VOTEU.ALL UP0, P1 ;  /* 0x0000000000ff7886 */ /* 0x000fe20000800000 */
[----:B------:R-:W-:Y:S01]  /*57c0*/  UMOV UR9, UR25 ;  /* 0x0000001900097c82 */ /* 0x000fe20008000000 */
[----:B------:R-:W-:Y:S01]  /*57d0*/  @!P1 R2UR UR16, R4 ;  /* 0x00000000041092ca */ /* 0x000fe200000e0000 */
[----:B------:R-:W-:Y:S01]  /*57e0*/  UPRMT UR7, UR52, 0x654, UR25 ;  /* 0x0000065434077896 */ /* 0x000fe20008000019 */
[----:B------:R-:W-:Y:S04]  /*57f0*/  LOP3.LUT R11, R11, UR18, RZ, 0x3c, !PT ;  /* 0x000000120b0b7c12 */ /* 0x000fe8000f8e3cff */
[----:B------:R-:W-:Y:S01]  /*5800*/  SHF.L.U32 R2, R11, 0x1f, RZ ;  /* 0x0000001f0b027819 */ /* 0x000fe200000006ff */
[----:B------:R-:W-:Y:S01]  /*5810*/  IMAD.U32 R5, RZ, RZ, UR5 ;  /* 0x00000005ff057e24 */ /* 0x000fe2000f8e00ff */
[----:B------:R-:W-:Y:S04]  /*5820*/  ULEA UR5, UR6, UR21, 0x3 ;  /* 0x0000001506057291 */ /* 0x000fe8000f8e18ff */
[----:B------:R-:W-:Y:S11]  /*5830*/  @!P1 R2UR UR17, R5 ;  /* 0x00000000051192ca */ /* 0x000ff600000e0000 */
[----:B------:R-:W-:Y:S02]  /*5840*/  @!UPT UIADD3 URZ, UPT, UPT, URZ, URZ, URZ ;  /* 0x000000fffffff290 */ /* 0x000fe4000fffe0ff */
[----:B------:R2:W-:Y:S01]  /*5850*/  @!UP0 UTMALDG.3D [UR24], [UR16], desc[UR30] ;  /* 0x00001e18100085b4 */ /* 0x0005e20008011000 */
[----:B------:R-:W-:Y:S05]  /*5860*/  VOTEU.ALL UP0, P1 ;  /* 0x0000000000ff7886 */ /* 0x000fea0000800000 */
[----:B------:R2:W-:Y:S01]  /*5870*/  @!UP0 UTMALDG.3D [UR8], [UR16], desc[UR30] ;  /* 0x00001e08100085b4 */ /* 0x0005e20008011000 */
[----:B------:R2:W-:Y:S01]  /*5880*/  @!P1 SYNCS.ARRIVE.TRANS64.RED.A0TR RZ, [UR4+0x80], R0 ;  /* 0x00008000ffff99a7 */ /* 0x0005e20008300404 */
[----:B------:R-:W-:Y:S01]  /*5890*/  SYNCS.ARRIVE.TRANS64.RED.A1T0 RZ, [UR7], RZ ;  /* 0x000000ffffff79a7 */ /* 0x000fe20008100407 */
[----:B------:R-:W3:Y:S02]  /*58a0*/  SYNCS.PHASECHK.TRANS64.TRYWAIT P0, [UR5+0x98], R2 ;  /* 0x00009802ff0075a7 */ /* 0x000ee40008001105 */
[----:B--23--:R-:W-:Y:S05]  /*58b0*/  @!P0 BRA `(.L_x_91) ;  /* 0x0000006400748947 */ /* 0x00cfea0003800000 */
.L_x_197:
[----:B------:R-:W-:Y:S01]  /*58c0*/  VOTEU.ALL UP0, P1 ;  /* 0x0000000000ff7886 */ /* 0x000fe20000800000 */
[----:B--2---:R-:W-:Y:S01]  /*58d0*/  @!P1 IADD3 R2, P0, PT, R12, 0x980, RZ ;  /* 0x000009800c029810 */ /* 0x004fe20007f1e0ff */
[----:B------:R-:W-:Y:S01]  /*58e0*/  UIADD3 UR17, UPT, UPT, UR5, 0x80, URZ ;  /* 0x0000008005117890 */ /* 0x000fe2000fffe0ff */
[----:B------:R-:W-:Y:S02]  /*58f0*/  UMOV UR30, 0x0 ;  /* 0x00000000001e7882 */ /* 0x000fe40000000000 */
[----:B------:R-:W-:Y:S01]  /*5900*/  @!UP0 ULEA UR4, UR6, UR21, 0xc ;  /* 0x0000001506048291 */ /* 0x000fe2000f8e60ff */
[----:B------:R-:W-:Y:S01]  /*5910*/  @!P1 IMAD.X R0, RZ, RZ, R13, P0 ;  /* 0x000000ffff009224 */ /* 0x000fe200000e060d */
[----:B------:R-:W-:Y:S01]  /*5920*/  @!UP0 UIADD3 UR19, UPT, UPT, UR27, 0x40, URZ ;  /* 0x000000401b138890 */ /* 0x000fe2000fffe0ff */
[----:B------:R-:W-:Y:S01]  /*5930*/  @!P1 R2UR UR7, R2 ;  /* 0x00000000020792ca */ /* 0x000fe200000e0000 */
[----:B------:R-:W-:Y:S02]  /*5940*/  @!UP0 UIADD3 UR16, UPT, UPT, UR4, 0x200, URZ ;  /* 0x0000020004108890 */ /* 0x000fe4000fffe0ff */
[----:B------:R-:W-:Y:S02]  /*5950*/  @!UP0 UIADD3 UR8, UPT, UPT, UR4, 0xa00, URZ ;  /* 0x00000a0004088890 */ /* 0x000fe4000fffe0ff */
[----:B------:R-:W-:Y:S02]  /*5960*/  UIADD3 UR4, UPT, UPT, UR6, 0x1, URZ ;  /* 0x0000000106047890 */ /* 0x000fe4000fffe0ff */
[----:B------:R-:W-:Y:S02]  /*5970*/  @!UP0 UIADD3 UR10, UPT, UPT, UR26, 0x20, URZ ;  /* 0x000000201a0a8890 */ /* 0x000fe4000fffe0ff */
[----:B------:R-:W-:Y:S01]  /*5980*/  UISETP.NE.AND UP0, UPT, UR4, 0x3, UPT ;  /* 0x000000030400788c */ /* 0x000fe2000bf05270 */
[----:B------:R-:W-:Y:S01]  /*5990*/  UMOV UR31, 0x10000000 ;  /* 0x10000000001f7882 */ /* 0x000fe20000000000 */
        /* <DEDUP_REMOVED lines=9> */
[----:B------:R-:W-:Y:S01]  /*5a30*/  UMOV UR12, UR36 ;  /* 0x00000024000c7c82 */ /* 0x000fe20008000000 */
[----:B------:R-:W-:Y:S01]  /*5a40*/  UMOV UR9, UR17 ;  /* 0x0000001100097c82 */ /* 0x000fe20008000000 */
[----:B------:R-:W-:Y:S01]  /*5a50*/  UMOV UR11, UR19 ;  /* 0x00000013000b7c82 */ /* 0x000fe20008000000 */
[----:B------:R-:W-:Y:S01]  /*5a60*/  UPRMT UR7, UR52, 0x654, UR17 ;  /* 0x0000065434077896 */ /* 0x000fe20008000011 */
[----:B------:R-:W-:Y:S02]  /*5a70*/  LOP3.LUT R11, R11, UR28, RZ, 0x3c, !PT ;  /* 0x0000001c0b0b7c12 */ /* 0x000fe4000f8e3cff */
[----:B------:R-:W-:Y:S01]  /*5a80*/  IMAD.U32 R5, RZ, RZ, UR4 ;  /* 0x00000004ff057e24 */ /* 0x000fe2000f8e00ff */
[----:B------:R-:W-:Y:S01]  /*5a90*/  ULEA UR4, UR6, UR21, 0x3 ;  /* 0x0000001506047291 */ /* 0x000fe2000f8e18ff */
[----:B------:R-:W-:Y:S03]  /*5aa0*/  SHF.L.U32 R2, R11, 0x1f, RZ ;  /* 0x0000001f0b027819 */ /* 0x000fe600000006ff */
        /* <DEDUP_REMOVED lines=9> */
.L_x_199:
[----:B------:R-:W-:Y:S01]  /*5b40*/  VOTEU.ALL UP0, P1 ;  /* 0x0000000000ff7886 */ /* 0x000fe20000800000 */
[----:B--2---:R-:W-:Y:S01]  /*5b50*/  @!P1 IADD3 R2, P0, PT, R12, 0x980, RZ ;  /* 0x000009800c029810 */ /* 0x004fe20007f1e0ff */
[----:B------:R-:W-:Y:S01]  /*5b60*/  UIADD3 UR18, UPT, UPT, UR26, 0x10, URZ ;  /* 0x000000101a127890 */ /* 0x000fe2000fffe0ff */
[----:B------:R-:W-:Y:S01]  /*5b70*/  VIADD R10, R10, 0x1 ;  /* 0x000000010a0a7836 */ /* 0x000fe20000000000 */
[----:B------:R-:W-:Y:S01]  /*5b80*/  UIADD3 UR17, UPT, UPT, UR4, 0x80, URZ ;  /* 0x0000008004117890 */ /* 0x000fe2000fffe0ff */
[----:B------:R-:W-:Y:S01]  /*5b90*/  @!P1 R2UR UR7, R2 ;  /* 0x00000000020792ca */ /* 0x000fe200000e0000 */
[----:B------:R-:W-:Y:S01]  /*5ba0*/  @!UP0 ULEA UR5, UR6, UR21, 0xc ;  /* 0x0000001506058291 */ /* 0x000fe2000f8e60ff */
[----:B------:R-:W-:Y:S01]  /*5bb0*/  @!P1 IMAD.X R0, RZ, RZ, R13, P0 ;  /* 0x000000ffff009224 */ /* 0x000fe200000e060d */
[----:B------:R-:W-:Y:S01]  /*5bc0*/  @!UP0 UIADD3 UR10, UPT, UPT, UR26, 0x30, URZ ;  /* 0x000000301a0a8890 */ /* 0x000fe2000fffe0ff */
[----:B------:R-:W-:Y:S01]  /*5bd0*/  @!P1 IMAD.MOV.U32 R2, RZ, RZ, 0x1000 ;  /* 0x00001000ff029424 */ /* 0x000fe200078e00ff */
[----:B------:R-:W-:Y:S02]  /*5be0*/  @!UP0 UIADD3 UR16, UPT, UPT, UR5, 0x200, URZ ;  /* 0x0000020005108890 */ /* 0x000fe4000fffe0ff */
[----:B------:R-:W-:Y:S02]  /*5bf0*/  @!UP0 UIADD3 UR8, UPT, UPT, UR5, 0xa00, URZ ;  /* 0x00000a0005088890 */ /* 0x000fe4000fffe0ff */
[----:B------:R-:W-:Y:S01]  /*5c00*/  UIADD3 UR5, UPT, UPT, UR6, 0x1, URZ ;  /* 0x0000000106057890 */ /* 0x000fe2000fffe0ff */
[----:B------:R-:W-:Y:S01]  /*5c10*/  UMOV UR30, 0x0 ;  /* 0x00000000001e7882 */ /* 0x000fe20000000000 */
[----:B------:R-:W-:Y:S02]  /*5c20*/  UMOV UR31, 0x10000000 ;  /* 0x10000000001f7882 */ /* 0x000fe40000000000 */
[----:B------:R-:W-:Y:S01]  /*5c30*/  UISETP.NE.AND UP0, UPT, UR5, 0x3, UPT ;  /* 0x000000030500788c */ /* 0x000fe2000bf05270 */
[----:B------:R-:W-:Y:S01]  /*5c40*/  IMAD.U32 R4, RZ, RZ, UR7 ;  /* 0x00000007ff047e24 */ /* 0x000fe2000f8e00ff */
[----:B------:R-:W-:Y:S01]  /*5c50*/  UMOV UR19, UR27 ;  /* 0x0000001b00137c82 */ /* 0x000fe20008000000 */
[----:B------:R-:W-:Y:S01]  /*5c60*/  UMOV UR20, UR36 ;  /* 0x0000002400147c82 */ /* 0x000fe20008000000 */
[----:B------:R-:W-:Y:S01]  /*5c70*/  USEL UR6, UR5, URZ, UP0 ;  /* 0x000000ff05067287 */ /* 0x000fe20008000000 */
[----:B------:R-:W-:Y:S01]  /*5c80*/  @!P1 R2UR UR5, R0 ;  /* 0x00000000000592ca */ /* 0x000fe200000e0000 */
[----:B------:R-:W-:Y:S01]  /*5c90*/  USEL UR28, URZ, 0x1, UP0 ;  /* 0x00000001ff1c7887 */ /* 0x000fe20008000000 */
[----:B------:R-:W-:Y:S01]  /*5ca0*/  @!P1 R2UR UR24, R4 ;  /* 0x00000000041892ca */ /* 0x000fe200000e0000 */
[----:B------:R-:W-:Y:S01]  /*5cb0*/  VOTEU.ALL UP0, P1 ;  /* 0x0000000000ff7886 */ /* 0x000fe20000800000 */
[----:B------:R-:W-:Y:S01]  /*5cc0*/  UMOV UR11, UR27 ;  /* 0x0000001b000b7c82 */ /* 0x000fe20008000000 */
[----:B------:R-:W-:Y:S01]  /*5cd0*/  UMOV UR12, UR36 ;  /* 0x00000024000c7c82 */ /* 0x000fe20008000000 */
[----:B------:R-:W-:Y:S01]  /*5ce0*/  UMOV UR9, UR17 ;  /* 0x0000001100097c82 */ /* 0x000fe20008000000 */
        /* <DEDUP_REMOVED lines=14> */
.L_x_201:
[----:B------:R-:W-:Y:S01]  /*5dd0*/  UIADD3 UR17, UPT, UPT, UR5, 0x80, URZ ;  /* 0x0000008005117890 */ /* 0x000fe2000fffe0ff */
[----:B--2---:R-:W-:Y:S01]  /*5de0*/  @!P1 IADD3 R2, P0, PT, R12, 0x980, RZ ;  /* 0x000009800c029810 */ /* 0x004fe20007f1e0ff */
[----:B------:R-:W-:Y:S01]  /*5df0*/  UPLOP3.LUT UP3, UPT, UPT, UPT, UPT, 0x80, 0x8 ;  /* 0x000000000008789c */ /* 0x000fe20003f6f070 */
[----:B------:R-:W-:Y:S01]  /*5e00*/  R2UR UR30, R91 ;  /* 0x000000005b1e72ca */ /* 0x000fe200000e0000 */
[----:B------:R-:W-:Y:S01]  /*5e10*/  UMOV UR20, UR36 ;  /* 0x0000002400147c82 */ /* 0x000fe20008000000 */
[----:B------:R-:W-:Y:S01]  /*5e20*/  UMOV UR12, UR36 ;  /* 0x00000024000c7c82 */ /* 0x000fe20008000000 */
[----:B------:R-:W-:Y:S01]  /*5e30*/  VOTEU.ALL UP0, P1 ;  /* 0x0000000000ff7886 */ /* 0x000fe20000800000 */
[----:B------:R-:W-:Y:S01]  /*5e40*/  UMOV UR9, UR17 ;  /* 0x0000001100097c82 */ /* 0x000fe20008000000 */
[----:B------:R-:W-:Y:S01]  /*5e50*/  @!P1 IMAD.X R0, RZ, RZ, R13, P0 ;  /* 0x000000ffff009224 */ /* 0x000fe200000e060d */
[----:B------:R-:W-:Y:S01]  /*5e60*/  R2UR UR28, R92 ;  /* 0x000000005c1c72ca */ /* 0x000fe200000e0000 */
[----:B------:R-:W-:Y:S01]  /*5e70*/  UMOV UR36, UR29 ;  /* 0x0000001d00247c82 */ /* 0x000fe20008000000 */
[----:B------:R-:W-:Y:S01]  /*5e80*/  @!UP0 ULEA UR4, UR6, UR21, 0xc ;  /* 0x0000001506048291 */ /* 0x000fe2000f8e60ff */
[C---:B------:R-:W-:Y:S01]  /*5e90*/  ISETP.NE.AND P0, PT, R10.reuse, 0x2, PT ;  /* 0x000000020a00780c */ /* 0x040fe20003f05270 */
[----:B------:R-:W-:Y:S02]  /*5ea0*/  @!UP0 UIADD3 UR19, UPT, UPT, UR27, 0x40, URZ ;  /* 0x000000401b138890 */ /* 0x000fe4000fffe0ff */
[----:B------:R-:W-:Y:S01]  /*5eb0*/  @!UP0 UIADD3 UR16, UPT, UPT, UR4, 0x200, URZ ;  /* 0x0000020004108890 */ /* 0x000fe2000fffe0ff */
[----:B------:R-:W-:Y:S01]  /*5ec0*/  SEL R10, R10, RZ, P0 ;  /* 0x000000ff0a0a7207 */ /* 0x000fe20000000000 */
[----:B------:R-:W-:Y:S02]  /*5ed0*/  @!UP0 UIADD3 UR8, UPT, UPT, UR4, 0xa00, URZ ;  /* 0x00000a0004088890 */ /* 0x000fe4000fffe0ff */
[----:B------:R-:W-:Y:S01]  /*5ee0*/  UIADD3 UR4, UPT, UPT, UR6, 0x1, URZ ;  /* 0x0000000106047890 */ /* 0x000fe2000fffe0ff */
[----:B------:R-:W-:Y:S01]  /*5ef0*/  @!P1 R2UR UR6, R2 ;  /* 0x00000000020692ca */ /* 0x000fe200000e0000 */
[----:B------:R-:W-:Y:S02]  /*5f00*/  @!UP0 UIADD3 UR10, UPT, UPT, UR26, 0x30, URZ ;  /* 0x000000301a0a8890 */ /* 0x000fe4000fffe0ff */
[----:B------:R-:W-:Y:S01]  /*5f10*/  UISETP.NE.AND UP0, UPT, UR4, 0x3, UPT ;  /* 0x000000030400788c */ /* 0x000fe2000bf05270 */
[----:B------:R-:W-:Y:S01]  /*5f20*/  UMOV UR26, 0x0 ;  /* 0x00000000001a7882 */ /* 0x000fe20000000000 */
[----:B------:R-:W-:Y:S02]  /*5f30*/  UMOV UR27, 0x10000000 ;  /* 0x10000000001b7882 */ /* 0x000fe40000000000 */
[----:B------:R-:W-:Y:S01]  /*5f40*/  USEL UR25, UR4, URZ, UP0 ;  /* 0x000000ff04197287 */ /* 0x000fe20008000000 */
[----:B------:R-:W-:Y:S01]  /*5f50*/  @!P1 R2UR UR4, R0 ;  /* 0x00000000000492ca */ /* 0x000fe200000e0000 */
[----:B------:R-:W-:Y:S01]  /*5f60*/  USEL UR24, URZ, 0x1, UP0 ;  /* 0x00000001ff187887 */ /* 0x000fe20008000000 */
[----:B------:R-:W-:Y:S01]  /*5f70*/  SEL R0, RZ, 0x1, P0 ;  /* 0x00000001ff007807 */ /* 0x000fe20000000000 */
[----:B------:R-:W-:Y:S01]  /*5f80*/  VOTEU.ALL UP0, P1 ;  /* 0x0000000000ff7886 */ /* 0x000fe20000800000 */
[----:B------:R-:W-:Y:S01]  /*5f90*/  UMOV UR11, UR19 ;  /* 0x00000013000b7c82 */ /* 0x000fe20008000000 */
[----:B------:R-:W-:Y:S01]  /*5fa0*/  IMAD.U32 R4, RZ, RZ, UR6 ;  /* 0x00000006ff047e24 */ /* 0x000fe2000f8e00ff */
[----:B------:R-:W-:Y:S02]  /*5fb0*/  LOP3.LUT R9, R9, R0, RZ, 0x3c, !PT ;  /* 0x0000000009097212 */ /* 0x000fe400078e3cff */
[----:B------:R-:W-:Y:S02]  /*5fc0*/  LOP3.LUT R11, R11, UR24, RZ, 0x3c, !PT ;  /* 0x000000180b0b7c12 */ /* 0x000fe4000f8e3cff */
[----:B------:R-:W-:Y:S03]  /*5fd0*/  @!P1 R2UR UR6, R4 ;  /* 0x00000000040692ca */ /* 0x000fe600000e0000 */
[----:B------:R-:W-:Y:S01]  /*5fe0*/  IMAD.U32 R5, RZ, RZ, UR4 ;  /* 0x00000004ff057e24 */ /* 0x000fe2000f8e00ff */
[----:B------:R-:W-:Y:S04]  /*5ff0*/  UPRMT UR4, UR52, 0x654, UR17 ;  /* 0x0000065434047896 */ /* 0x000fe80008000011 */
[----:B------:R-:W-:Y:S11]  /*6000*/  @!P1 R2UR UR7, R5 ;  /* 0x00000000050792ca */ /* 0x000ff600000e0000 */
[----:B------:R-:W-:Y:S02]  /*6010*/  @!UPT UIADD3 URZ, UPT, UPT, URZ, URZ, URZ ;  /* 0x000000fffffff290 */ /* 0x000fe4000fffe0ff */
[----:B------:R2:W-:Y:S01]  /*6020*/  @!UP0 UTMALDG.3D [UR16], [UR6], desc[UR26] ;  /* 0x00001a10060085b4 */ /* 0x0005e20008011000 */
[----:B------:R-:W-:Y:S05]  /*6030*/  VOTEU.ALL UP0, P1 ;  /* 0x0000000000ff7886 */ /* 0x000fea0000800000 */
[----:B------:R3:W-:Y:S01]  /*6040*/  @!UP0 UTMALDG.3D [UR8], [UR6], desc[UR26] ;  /* 0x00001a08060085b4 */ /* 0x0007e20008011000 */
[----:B------:R4:W-:Y:S01]  /*6050*/  @!P1 SYNCS.ARRIVE.TRANS64.RED.A0TR RZ, [UR5+0x80], R3 ;  /* 0x00008003ffff99a7 */ /* 0x0009e20008300405 */
[----:B------:R-:W-:Y:S01]  /*6060*/  SYNCS.ARRIVE.TRANS64.RED.A1T0 RZ, [UR4], RZ ;  /* 0x000000ffffff79a7 */ /* 0x000fe20008100404 */
[----:B--2---:R-:W-:Y:S02]  /*6070*/  UIADD3 UR20, UPT, UPT, UR14, UR28, URZ ;  /* 0x0000001c0e147290 */ /* 0x004fe4000fffe0ff */
[----:B---3--:R-:W-:Y:S01]  /*6080*/  UIADD3 UR26, UPT, UPT, UR13, UR30, URZ ;  /* 0x0000001e0d1a7290 */ /* 0x008fe2000fffe0ff */
[----:B------:R-:W-:Y:S11]  /*6090*/  BRA.U UP2, `(.L_x_94) ;  /* 0xffffffed02587547 */ /* 0x000ff6000b83ffff */
[----:B------:R-:W-:Y:S01]  /*60a0*/  UIADD3 UR21, UPT, UPT, UR21, 0x98, URZ ;  /* 0x0000009815157890 */ /* 0x000fe2000fffe0ff */
[----:B------:R-:W-:-:S03]  /*60b0*/  SHF.L.U32 R2, R11, 0x1f, RZ ;  /* 0x0000001f0b027819 */ /* 0x000fc600000006ff */
[----:B------:R-:W-:-:S09]  /*60c0*/  ULEA UR4, UR25, UR21, 0x3 ;  /* 0x0000001519047291 */ /* 0x000fd2000f8e18ff */
[----:B------:R-:W2:Y:S02]  /*60d0*/  SYNCS.PHASECHK.TRANS64.TRYWAIT P0, [UR4], R2 ;  /* 0x00000002ff0075a7 */ /* 0x000ea40008001104 */
[----:B--2---:R-:W-:Y:S05]  /*60e0*/  @!P0 BRA `(.L_x_95) ;  /* 0x0000005c00b08947 */ /* 0x004fea0003800000 */
.L_x_203:
[----:B------:R-:W-:-:S04]  /*60f0*/  UIADD3 UR4, UPT, UPT, UR25, 0x1, URZ ;  /* 0x0000000119047890 */ /* 0x000fc8000fffe0ff */
[----:B------:R-:W-:-:S04]  /*6100*/  UISETP.NE.AND UP0, UPT, UR4, 0x3, UPT ;  /* 0x000000030400788c */ /* 0x000fc8000bf05270 */
[----:B------:R-:W-:Y:S02]  /*6110*/  USEL UR6, URZ, 0x1, UP0 ;  /* 0x00000001ff067887 */ /* 0x000fe40008000000 */
[----:B------:R-:W-:-:S04]  /*6120*/  USEL UR4, UR4, URZ, UP0 ;  /* 0x000000ff04047287 */ /* 0x000fc80008000000 */
[----:B------:R-:W-:Y:S01]  /*6130*/  ULEA UR5, UR4, UR21, 0x3 ;  /* 0x0000001504057291 */ /* 0x000fe2000f8e18ff */
[----:B------:R-:W-:-:S04]  /*6140*/  LOP3.LUT R11, R11, UR6, RZ, 0x3c, !PT ;  /* 0x000000060b0b7c12 */ /* 0x000fc8000f8e3cff */
[----:B--2---:R-:W-:-:S04]  /*6150*/  SHF.L.U32 R2, R11, 0x1f, RZ ;  /* 0x0000001f0b027819 */ /* 0x004fc800000006ff */
[----:B------:R-:W2:Y:S02]  /*6160*/  SYNCS.PHASECHK.TRANS64.TRYWAIT P0, [UR5], R2 ;  /* 0x00000002ff0075a7 */ /* 0x000ea40008001105 */
[----:B--2---:R-:W-:Y:S05]  /*6170*/  @!P0 BRA `(.L_x_96) ;  /* 0x0000005c00a48947 */ /* 0x004fea0003800000 */
.L_x_205:
[----:B------:R-:W-:-:S04]  /*6180*/  UIADD3 UR4, UPT, UPT, UR4, 0x1, URZ ;  /* 0x0000000104047890 */ /* 0x000fc8000fffe0ff */
[----:B------:R-:W-:-:S04]  /*6190*/  UISETP.NE.AND UP0, UPT, UR4, 0x3, UPT ;  /* 0x000000030400788c */ /* 0x000fc8000bf05270 */
[----:B------:R-:W-:Y:S02]  /*61a0*/  USEL UR5, URZ, 0x1, UP0 ;  /* 0x00000001ff057887 */ /* 0x000fe40008000000 */
[----:B------:R-:W-:-:S04]  /*61b0*/  USEL UR4, UR4, URZ, UP0 ;  /* 0x000000ff04047287 */ /* 0x000fc80008000000 */
[----:B------:R-:W-:Y:S01]  /*61c0*/  ULEA UR4, UR4, UR21, 0x3 ;  /* 0x0000001504047291 */ /* 0x000fe2000f8e18ff */
[----:B--2---:R-:W-:-:S04]  /*61d0*/  LOP3.LUT R2, R11, UR5, RZ, 0x3c, !PT ;  /* 0x000000050b027c12 */ /* 0x004fc8000f8e3cff */
[----:B------:R-:W-:Y:S01]  /*61e0*/  SHF.L.U32 R2, R2, 0x1f, RZ ;  /* 0x0000001f02027819 */ /* 0x000fe200000006ff */
[----:B------:R-:W-:-:S07]  /*61f0*/  IMAD.U32 R0, RZ, RZ, UR4 ;  /* 0x00000004ff007e24 */ /* 0x000fce000f8e00ff */
.L_x_97:
[----:B--2---:R2:W3:Y:S02]  /*6200*/  SYNCS.PHASECHK.TRANS64.TRYWAIT P0, [R0+URZ], R2 ;  /* 0x00000002000075a7 */ /* 0x0044e400080011ff */
[----:B---3--:R-:W-:Y:S05]  /*6210*/  @!P0 NANOSLEEP.SYNCS 0x989680 ;  /* 0x009896800000895d */ /* 0x008fea0003900000 */
[----:B------:R-:W3:Y:S02]  /*6220*/  @!P0 SYNCS.PHASECHK.TRANS64 P0, [R0+URZ], R2 ;  /* 0x00000002000085a7 */ /* 0x000ee400080010ff */
[----:B-1-3--:R-:W-:Y:S05]  /*6230*/  @P0 EXIT ;  /* 0x000000000000094d */ /* 0x00afea0003800000 */
[----:B------:R-:W-:Y:S05]  /*6240*/  BRA `(.L_x_97) ;  /* 0xfffffffc00ec7947 */ /* 0x000fea000383ffff */
.L_x_83:
[----:B------:R-:W-:-:S06]  /*6250*/  UISETP.GE.AND UP0, UPT, UR21, 0x4, UPT ;  /* 0x000000041500788c */ /* 0x000fcc000bf06270 */
[----:B------:R-:W-:-:S13]  /*6260*/  PLOP3.LUT P0, PT, PT, PT, UP0, 0x80, 0x8 ;  /* 0x000000000008781c */ /* 0x000fda0003f0f008 */
[----:B-1----:R-:W-:Y:S05]  /*6270*/  @!P0 EXIT ;  /* 0x000000000000894d */ /* 0x002fea0003800000 */
[----:B------:R-:W-:Y:S01]  /*6280*/  BAR.SYNC.DEFER_BLOCKING 0x6, 0xa0 ;  /* 0x0182800000007b1d */ /* 0x000fe20000010000 */
[C---:B------:R-:W-:Y:S01]  /*6290*/  IMAD.SHL.U32 R83, R81.reuse, 0x10, RZ ;  /* 0x0000001051537824 */ /* 0x040fe200078e00ff */
[C---:B------:R-:W-:Y:S01]  /*62a0*/  LOP3.LUT R84, R86.reuse, 0x3, RZ, 0xc0, !PT ;  /* 0x0000000356547812 */ /* 0x040fe200078ec0ff */
[C---:B------:R-:W-:Y:S01]  /*62b0*/  IMAD.SHL.U32 R82, R81.reuse, 0x2, RZ ;  /* 0x0000000251527824 */ /* 0x040fe200078e00ff */
[----:B------:R-:W-:Y:S01]  /*62c0*/  CS2R R78, SRZ ;  /* 0x00000000004e7805 */ /* 0x000fe2000001ff00 */
[----:B------:R-:W-:Y:S01]  /*62d0*/  IMAD.SHL.U32 R2, R86, 0x200, RZ ;  /* 0x0000020056027824 */ /* 0x000fe200078e00ff */
[----:B------:R-:W-:Y:S01]  /*62e0*/  UMOV UR4, 0x400 ;  /* 0x0000040000047882 */ /* 0x000fe20000000000 */
[----:B------:R-:W1:Y:S01]  /*62f0*/  LDCU UR5, c[0x0][0x370] ;  /* 0x00006e00ff0577ac */ /* 0x000e620008000800 */
[----:B------:R-:W2:Y:S01]  /*6300*/  LDC.64 R74, c[0x0][0xcb0] ;  /* 0x00032c00ff4a7b82 */ /* 0x000ea20000000a00 */
[----:B------:R-:W-:Y:S01]  /*6310*/  IMAD.U32 R81, R81, 0x10000, RZ ;  /* 0x0001000051517824 */ /* 0x000fe200078e00ff */
[C---:B------:R-:W-:Y:S01]  /*6320*/  LOP3.LUT R6, R83.reuse, 0x40, RZ, 0xc0, !PT ;  /* 0x0000004053067812 */ /* 0x040fe200078ec0ff */
[----:B------:R-:W-:Y:S01]  /*6330*/  ULEA UR4, UR52, UR4, 0x18 ;  /* 0x0000000434047291 */ /* 0x000fe2000f8ec0ff */
[----:B------:R-:W-:Y:S01]  /*6340*/  LOP3.LUT R3, R83, 0x1b0, RZ, 0xc0, !PT ;  /* 0x000001b053037812 */ /* 0x000fe200078ec0ff */
[----:B------:R-:W3:Y:S01]  /*6350*/  LDCU.64 UR6, c[0x0][0xc90] ;  /* 0x00019200ff0677ac */ /* 0x000ee20008000a00 */
[----:B------:R-:W-:Y:S01]  /*6360*/  LOP3.LUT R82, R6, 0x8, R82, 0xf8, !PT ;  /* 0x0000000806527812 */ /* 0x000fe200078ef852 */
[----:B------:R-:W-:Y:S01]  /*6370*/  IMAD.MOV.U32 R80, RZ, RZ, RZ ;  /* 0x000000ffff507224 */ /* 0x000fe200078e00ff */
[----:B------:R-:W4:Y:S01]  /*6380*/  LDC.64 R72, c[0x0][0xca8] ;  /* 0x00032a00ff487b82 */ /* 0x000f220000000a00 */
[----:B------:R-:W-:Y:S01]  /*6390*/  LOP3.LUT R2, R3, 0x200, R2, 0xf8, !PT ;  /* 0x0000020003027812 */ /* 0x000fe200078ef802 */
[----:B------:R-:W-:Y:S01]  /*63a0*/  IMAD.MOV.U32 R77, RZ, RZ, RZ ;  /* 0x000000ffff4d7224 */ /* 0x000fe200078e00ff */
[----:B------:R-:W-:Y:S01]  /*63b0*/  LOP3.LUT R81, R81, 0x200000, RZ, 0xc0, !PT ;  /* 0x0020000051517812 */ /* 0x000fe200078ec0ff */
[----:B------:R-:W2:Y:S01]  /*63c0*/  LDCU UR43, c[0x0][0xf0c] ;  /* 0x0001e180ff2b77ac */ /* 0x000ea20008000800 */
[----:B------:R-:W-:-:S02]  /*63d0*/  LOP3.LUT P0, RZ, R83, 0x40, RZ, 0xc0, !PT ;  /* 0x0000004053ff7812 */ /* 0x000fc4000780c0ff */
[----:B------:R-:W-:Y:S01]  /*63e0*/  LOP3.LUT R82, R2, R82, RZ, 0xfc, !PT ;  /* 0x0000005202527212 */ /* 0x000fe200078efcff */
[----:B------:R-:W2:Y:S01]  /*63f0*/  LDS R0, [UR4+0x150] ;  /* 0x00015004ff007984 */ /* 0x000ea20008000800 */
[----:B-1----:R-:W-:Y:S01]  /*6400*/  IMAD.U32 R90, RZ, RZ, UR5 ;  /* 0x00000005ff5a7e24 */ /* 0x002fe2000f8e00ff */
[----:B------:R-:W1:Y:S01]  /*6410*/  LDCU UR5, c[0x0][0x374] ;  /* 0x00006e80ff0577ac */ /* 0x000e620008000800 */
[----:B------:R-:W-:Y:S01]  /*6420*/  P2R R2, PR, RZ, 0x1 ;  /* 0x00000001ff027803 */ /* 0x000fe20000000000 */
[----:B------:R-:W-:Y:S01]  /*6430*/  UIADD3 UR4, UPT, UPT, UR4, 0x200, URZ ;  /* 0x0000020004047890 */ /* 0x000fe2000fffe0ff */
[----:B---3--:R-:W-:Y:S01]  /*6440*/  IMAD.U32 R88, RZ, RZ, UR6 ;  /* 0x00000006ff587e24 */ /* 0x008fe2000f8e00ff */
[----:B------:R-:W-:Y:S01]  /*6450*/  MOV R87, UR7 ;  /* 0x0000000700577c02 */ /* 0x000fe20008000f00 */
[----:B------:R-:W3:Y:S03]  /*6460*/  LDCU UR39, c[0x0][0xf30] ;  /* 0x0001e600ff2777ac */ /* 0x000ee60008000800 */
[----:B------:R-:W-:Y:S01]  /*6470*/  MOV R94, UR4 ;  /* 0x00000004005e7c02 */ /* 0x000fe20008000f00 */
[----:B------:R-:W2:Y:S01]  /*6480*/  LDCU.64 UR58, c[0x0][0xc88] ;  /* 0x00019100ff3a77ac */ /* 0x000ea20008000a00 */
[----:B------:R-:W2:Y:S01]  /*6490*/  LDCU.64 UR40, c[0x0][0xf28] ;  /* 0x0001e500ff2877ac */ /* 0x000ea20008000a00 */
[----:B-1----:R-:W-:Y:S01]  /*64a0*/  IMAD.U32 R89, RZ, RZ, UR5 ;  /* 0x00000005ff597e24 */ /* 0x002fe2000f8e00ff */
[----:B------:R-:W1:Y:S01]  /*64b0*/  LDCU.128 UR60, c[0x0][0xf10] ;  /* 0x0001e200ff3c77ac */ /* 0x000e620008000c00 */
[----:B------:R-:W-:Y:S01]  /*64c0*/  UMOV UR57, 0x1 ;  /* 0x0000000100397882 */ /* 0x000fe20000000000 */
[----:B------:R-:W-:Y:S01]  /*64d0*/  UMOV UR45, URZ ;  /* 0x000000ff002d7c82 */ /* 0x000fe20008000000 */
[----:B------:R-:W-:Y:S01]  /*64e0*/  UMOV UR56, URZ ;  /* 0x000000ff00387c82 */ /* 0x000fe20008000000 */
[----:B------:R-:W-:Y:S01]  /*64f0*/  UMOV UR52, URZ ;  /* 0x000000ff00347c82 */ /* 0x000fe20008000000 */
[----:B-1234-:R-:W-:-:S07]  /*6500*/  IMAD.IADD R81, R0, 0x1, R81 ;  /* 0x0000000100517824 */ /* 0x01efce00078e0251 */
.L_x_156:
[----:B-1----:R-:W1:Y:S01]  /*6510*/  S2UR UR44, SR_CgaCtaId ;  /* 0x00000000002c79c3 */ /* 0x002e620000008800 */
[----:B------:R-:W-:Y:S01]  /*6520*/  UMOV UR4, 0x400 ;  /* 0x0000040000047882 */ /* 0x000fe20000000000 */
[----:B------:R-:W-:Y:S01]  /*6530*/  SHF.L.U32 R2, R78, 0x1f, RZ ;  /* 0x0000001f4e027819 */ /* 0x000fe200000006ff */
[----:B-1----:R-:W-:Y:S06]  /*6540*/  ULEA UR44, UR44, UR4, 0x18 ;  /* 0x000000042c2c7291 */ /* 0x002fec000f8ec0ff */
[C---:B------:R-:W-:Y:S02]  /*6550*/  LEA R0, R77.reuse, UR44, 0x3 ;  /* 0x0000002c4d007c11 */ /* 0x040fe4000f8e18ff */
[----:B------:R-:W-:Y:S02]  /*6560*/  LEA R4, R77, UR44, 0x4 ;  /* 0x0000002c4d047c11 */ /* 0x000fe4000f8e20ff */
[----:B------:R-:W1:Y:S02]  /*6570*/  SYNCS.PHASECHK.TRANS64.TRYWAIT P0, [R0+URZ+0xc0], R2 ;  /* 0x0000c002000075a7 */ /* 0x000e6400080011ff */
[----:B-1----:R-:W-:Y:S05]  /*6580*/  @!P0 BRA `(.L_x_98) ;  /* 0x0000005800b88947 */ /* 0x002fea0003800000 */
.L_x_206:
[----:B------:R-:W-:Y:S01]  /*6590*/  R2UR UR7, R93 ;  /* 0x000000005d0772ca */ /* 0x000fe200000e0000 */
[----:B------:R-:W2:Y:S01]  /*65a0*/  LDS.128 R4, [R4+0x130] ;  /* 0x0001300004047984 */ /* 0x000ea20000000c00 */
[----:B-1----:R-:W-:Y:S01]  /*65b0*/  VIADD R0, R0, 0xd0 ;  /* 0x000000d000007836 */ /* 0x002fe20000000000 */
[----:B------:R-:W-:Y:S04]  /*65c0*/  UISETP.GE.AND UP0, UPT, UR42, 0x1, UPT ;  /* 0x000000012a00788c */ /* 0x000fe8000bf06270 */
[----:B------:R-:W-:Y:S01]  /*65d0*/  PRMT R0, RZ, 0x654, R0 ;  /* 0x00000654ff007816 */ /* 0x000fe20000000000 */
[----:B------:R-:W-:Y:S01]  /*65e0*/  @!PT LDS RZ, [RZ] ;  /* 0x00000000fffff984 */ /* 0x000fe20000000800 */
[----:B------:R-:W-:Y:S01]  /*65f0*/  @!PT LDS RZ, [RZ] ;  /* 0x00000000fffff984 */ /* 0x000fe20000000800 */
[----:B------:R-:W-:Y:S01]  /*6600*/  @!PT LDS RZ, [RZ] ;  /* 0x00000000fffff984 */ /* 0x000fe20000000800 */
[----:B------:R-:W-:Y:S01]  /*6610*/  @!PT LDS RZ, [RZ] ;  /* 0x00000000fffff984 */ /* 0x000fe20000000800 */
[----:B------:R1:W-:Y:S06]  /*6620*/  MEMBAR.ALL.CTA ;  /* 0x0000000000007992 */ /* 0x0003ec0000008000 */
[----:B-1----:R-:W1:Y:S02]  /*6630*/  FENCE.VIEW.ASYNC.S ;  /* 0x00000000000073c6 */ /* 0x002e640000000000 */
[----:B-1----:R1:W-:Y:S01]  /*6640*/  SYNCS.ARRIVE.TRANS64.RED.A1T0 RZ, [R0+URZ], RZ ;  /* 0x000000ff00ff79a7 */ /* 0x0023e200081004ff */
[----:B--2---:R-:W-:Y:S11]  /*6650*/  LOP3.LUT P0, RZ, R6, 0x1, RZ, 0xc0, !PT ;  /* 0x0000000106ff7812 */ /* 0x004ff6000780c0ff */
[----:B------:R-:W-:Y:S02]  /*6660*/  @!UPT UIADD3 URZ, UPT, UPT, URZ, URZ, URZ ;  /* 0x000000fffffff290 */ /* 0x000fe4000fffe0ff */
[----:B------:R-:W-:Y:S01]  /*6670*/  VOTEU.ANY UP1, P0 ;  /* 0x0000000000ff7886 */ /* 0x000fe20000020100 */
[----:B------:R-:W-:Y:S01]  /*6680*/  PLOP3.LUT P0, PT, PT, PT, UP1, 0x80, 0x8 ;  /* 0x000000000008781c */ /* 0x000fe20003f0f018 */
[----:B------:R-:W-:Y:S06]  /*6690*/  UP2UR UR4, UPR, URZ, 0x2 ;  /* 0x00000002ff047883 */ /* 0x000fec0008000000 */
[----:B------:R-:W-:Y:S06]  /*66a0*/  IMAD.U32 R95, RZ, RZ, UR4 ;  /* 0x00000004ff5f7e24 */ /* 0x000fec000f8e00ff */
[----:B------:R-:W-:Y:S02]  /*66b0*/  @P0 SHF.R.U32.HI R2, RZ, 0x10, R5 ;  /* 0x00000010ff020819 */ /* 0x000fe40000011605 */
[----:B------:R-:W-:Y:S02]  /*66c0*/  @P0 MOV R3, R4 ;  /* 0x0000000400030202 */ /* 0x000fe40000000f00 */
[----:B------:R-:W-:Y:S02]  /*66d0*/  @P0 R2UR UR4, R2 ;  /* 0x00000000020402ca */ /* 0x000fe400000e0000 */
[----:B------:R-:W-:Y:S02]  /*66e0*/  @P0 LOP3.LUT R4, R5, 0xffff, RZ, 0xc0, !PT ;  /* 0x0000ffff05040812 */ /* 0x000fe400078ec0ff */
[----:B------:R-:W-:Y:S02]  /*66f0*/  @P0 R2UR UR6, R3 ;  /* 0x00000000030602ca */ /* 0x000fe400000e0000 */
[----:B------:R-:W-:Y:S07]  /*6700*/  @P0 R2UR UR5, R4 ;  /* 0x00000000040502ca */ /* 0x000fee00000e0000 */
[----:B------:R-:W-:Y:S02]  /*6710*/  @UP1 UMOV UR7, UR4 ;  /* 0x0000000400071c82 */ /* 0x000fe40008000000 */
[----:B------:R-:W-:Y:S02]  /*6720*/  IMAD.U32 R93, RZ, RZ, UR7 ;  /* 0x00000007ff5d7e24 */ /* 0x000fe4000f8e00ff */
[----:B------:R-:W-:Y:S02]  /*6730*/  @UP1 UMOV UR38, UR6 ;  /* 0x0000000600261c82 */ /* 0x000fe40008000000 */
[----:B------:R-:W-:Y:S01]  /*6740*/  @UP1 UMOV UR37, UR5 ;  /* 0x0000000500251c82 */ /* 0x000fe20008000000 */
[----:B-1----:R-:W-:Y:S05]  /*6750*/  BRA.U !UP0, `(.L_x_99) ;  /* 0x0000000108d47547 */ /* 0x002fea000b800000 */
[----:B------:R-:W1:Y:S01]  /*6760*/  LDCU UR13, c[0x0][0xf20] ;  /* 0x0001e400ff0d77ac */ /* 0x000e620008000800 */
[----:B------:R-:W-:Y:S02]  /*6770*/  R2UR UR14, R89 ;  /* 0x00000000590e72ca */ /* 0x000fe400000e0000 */
[----:B------:R-:W-:Y:S01]  /*6780*/  R2UR UR12, R90 ;  /* 0x000000005a0c72ca */ /* 0x000fe200000e0000 */
[----:B------:R-:W-:Y:S02]  /*6790*/  UISETP.NE.AND UP0, UPT, UR62, 0x1, UPT ;  /* 0x000000013e00788c */ /* 0x000fe4000bf05270 */
[----:B------:R-:W-:Y:S02]  /*67a0*/  UIMAD.WIDE.U32 UR8, UR37, UR63, URZ ;  /* 0x0000003f250872a5 */ /* 0x000fe4000f8e00ff */
[----:B------:R-:W-:Y:S02]  /*67b0*/  UIMAD.WIDE.U32 UR10, UR38, UR60, URZ ;  /* 0x0000003c260a72a5 */ /* 0x000fe4000f8e00ff */
[----:B------:R-:W-:Y:S02]  /*67c0*/  UISETP.NE.AND UP1, UPT, UR43, 0x1, UPT ;  /* 0x000000012b00788c */ /* 0x000fe4000bf25270 */
[----:B------:R-:W-:Y:S02]  /*67d0*/  UISETP.NE.AND UP2, UPT, UR42, 0x1, UPT ;  /* 0x000000012a00788c */ /* 0x000fe4000bf45270 */
[----:B------:R-:W-:Y:S02]  /*67e0*/  UIMAD.WIDE.U32 UR4, UR14, UR63, URZ ;  /* 0x0000003f0e0472a5 */ /* 0x000fe4000f8e00ff */
[----:B------:R-:W-:Y:S05]  /*67f0*/  UIMAD.WIDE.U32 UR6, UR12, UR60, URZ ;  /* 0x0000003c0c0672a5 */ /* 0x000fea000f8e00ff */
[----:B------:R-:W-:Y:S02]  /*6800*/  UMOV UR4, UR5 ;  /* 0x0000000500047c82 */ /* 0x000fe40008000000 */
[----:B-1----:R-:W-:Y:S03]  /*6810*/  USHF.R.U32.HI UR5, URZ, UR13, UR4 ;  /* 0x0000000dff057299 */ /* 0x002fe60008011604 */
[----:B------:R-:W-:Y:S02]  /*6820*/  UMOV UR4, UR7 ;  /* 0x0000000700047c82 */ /* 0x000fe40008000000 */
[----:B------:R-:W-:Y:S02]  /*6830*/  USHF.R.U32.HI UR7, URZ, UR61, UR4 ;  /* 0x0000003dff077299 */ /* 0x000fe40008011604 */
[----:B------:R-:W-:Y:S02]  /*6840*/  USEL UR4, UR14, UR5, !UP0 ;  /* 0x000000050e047287 */ /* 0x000fe4000c000000 */
[----:B------:R-:W-:Y:S01]  /*6850*/  USEL UR7, UR12, UR7, !UP1 ;  /* 0x000000070c077287 */ /* 0x000fe2000c800000 */
[----:B------:R-:W-:Y:S01]  /*6860*/  UMOV UR5, UR9 ;  /* 0x0000000900057c82 */ /* 0x000fe20008000000 */
[----:B------:R-:W-:Y:S02]  /*6870*/  UIMAD.WIDE.U32 UR8, UR4, UR40, URZ ;  /* 0x00000028040872a5 */ /* 0x000fe4000f8e00ff */
[----:B------:R-:W-:Y:S03]  /*6880*/  USHF.R.U32.HI UR6, URZ, UR13, UR5 ;  /* 0x0000000dff067299 */ /* 0x000fe60008011605 */
[----:B------:R-:W-:Y:S01]  /*6890*/  UMOV UR5, UR11 ;  /* 0x0000000b00057c82 */ /* 0x000fe20008000000 */
[----:B------:R-:W-:Y:S02]  /*68a0*/  UIMAD.WIDE.U32 UR10, UR7, UR40, URZ ;  /* 0x00000028070a72a5 */ /* 0x000fe4000f8e00ff */
[----:B------:R-:W-:Y:S02]  /*68b0*/  USHF.R.U32.HI UR12, URZ, UR61, UR5 ;  /* 0x0000003dff0c7299 */ /* 0x000fe40008011605 */
[----:B------:R-:W-:Y:S01]  /*68c0*/  USEL UR6, UR37, UR6, !UP0 ;  /* 0x0000000625067287 */ /* 0x000fe2000c000000 */
[----:B------:R-:W-:Y:S02]  /*68d0*/  UMOV UR5, UR9 ;  /* 0x0000000900057c82 */ /* 0x000fe40008000000 */
[----:B------:R-:W-:Y:S01]  /*68e0*/  UMOV UR10, UR11 ;  /* 0x0000000b000a7c82 */ /* 0x000fe20008000000 */
[----:B------:R-:W-:Y:S02]  /*68f0*/  @UP2 USHF.R.U32.HI UR4, URZ, UR41, UR5 ;  /* 0x00000029ff042299 */ /* 0x000fe40008011605 */
[----:B------:R-:W-:Y:S02]  /*6900*/  @UP2 USHF.R.U32.HI UR7, URZ, UR41, UR10 ;  /* 0x00000029ff072299 */ /* 0x000fe4000801160a */
[----:B------:R-:W-:Y:S02]  /*6910*/  UIMAD UR4, UR42, UR4, URZ ;  /* 0x000000042a0472a4 */ /* 0x000fe4000f8e02ff */
[----:B------:R-:W-:Y:S02]  /*6920*/  UIMAD.WIDE.U32 UR10, UR6, UR40, URZ ;  /* 0x00000028060a72a5 */ /* 0x000fe4000f8e00ff */
[----:B------:R-:W-:Y:S02]  /*6930*/  USEL UR5, UR38, UR12, !UP1 ;  /* 0x0000000c26057287 */ /* 0x000fe4000c800000 */
[----:B------:R-:W-:Y:S02]  /*6940*/  UIMAD UR8, UR42, UR7, URZ ;  /* 0x000000072a0872a4 */ /* 0x000fe4000f8e02ff */
[----:B------:R-:W-:Y:S03]  /*6950*/  UISETP.GE.AND UP0, UPT, UR6, UR4, UPT ;  /* 0x000000040600728c */ /* 0x000fe6000bf06270 */
[----:B------:R-:W-:Y:S01]  /*6960*/  UMOV UR4, UR11 ;  /* 0x0000000b00047c82 */ /* 0x000fe20008000000 */
[----:B------:R-:W-:Y:S02]  /*6970*/  UISETP.GE.OR UP0, UPT, UR5, UR8, UP0 ;  /* 0x000000080500728c */ /* 0x000fe40008706670 */
[----:B------:R-:W-:Y:S02]  /*6980*/  USHF.R.U32.HI UR4, URZ, UR41, UR4 ;  /* 0x00000029ff047299 */ /* 0x000fe40008011604 */
[----:B------:R-:W-:Y:S02]  /*6990*/  UIMAD.WIDE.U32 UR8, UR5, UR40, URZ ;  /* 0x00000028050872a5 */ /* 0x000fe4000f8e00ff */
[----:B------:R-:W-:Y:S02]  /*69a0*/  USEL UR11, UR6, UR4, !UP2 ;  /* 0x00000004060b7287 */ /* 0x000fe4000d000000 */
[----:B------:R-:W-:Y:S02]  /*69b0*/  UIADD3 UR8, UPT, UPT, -UR5, URZ, URZ ;  /* 0x000000ff05087290 */ /* 0x000fe4000fffe1ff */
[----:B------:R-:W-:Y:S01]  /*69c0*/  UIADD3 UR10, UPT, UPT, -UR11, URZ, URZ ;  /* 0x000000ff0b0a7290 */ /* 0x000fe2000fffe1ff */
[----:B------:R-:W-:Y:S01]  /*69d0*/  @!UP0 UMOV UR4, UR9 ;  /* 0x0000000900048c82 */ /* 0x000fe20008000000 */
[----:B------:R-:W-:Y:S02]  /*69e0*/  UIADD3 UR9, UPT, UPT, -UR6, URZ, URZ ;  /* 0x000000ff06097290 */ /* 0x000fe4000fffe1ff */
[----:B------:R-:W-:Y:S02]  /*69f0*/  @!UP0 USHF.R.U32.HI UR4, URZ, UR41, UR4 ;  /* 0x00000029ff048299 */ /* 0x000fe40008011604 */
[----:B------:R-:W-:Y:S02]  /*6a00*/  UIMAD UR10, UR42, UR10, UR6 ;  /* 0x0000000a2a0a72a4 */ /* 0x000fe4000f8e0206 */
[----:B------:R-:W-:Y:S04]  /*6a10*/  @!UP0 USEL UR4, UR5, UR4, !UP2 ;  /* 0x0000000405048287 */ /* 0x000fe8000d000000 */
[----:B------:R-:W-:Y:S02]  /*6a20*/  @!UP0 UIMAD UR10, UR7, UR10, UR4 ;  /* 0x0000000a070a82a4 */ /* 0x000fe4000f8e0204 */
[----:B------:R-:W-:Y:S02]  /*6a30*/  @!UP0 UIADD3 UR11, UPT, UPT, UR11, -UR4, URZ ;  /* 0x800000040b0b8290 */ /* 0x000fe4000fffe0ff */
[----:B------:R-:W-:Y:S02]  /*6a40*/  UIMAD UR7, UR43, UR8, UR38 ;  /* 0x000000082b0772a4 */ /* 0x000fe4000f8e0226 */
[----:B------:R-:W-:Y:S02]  /*6a50*/  @!UP0 UIMAD UR6, UR11, UR42, UR5 ;  /* 0x0000002a0b0682a4 */ /* 0x000fe4000f8e0205 */
[----:B------:R-:W-:Y:S01]  /*6a60*/  UIMAD UR4, UR62, UR9, UR37 ;  /* 0x000000093e0472a4 */ /* 0x000fe2000f8e0225 */
[----:B------:R-:W-:Y:S02]  /*6a70*/  @!UP0 UMOV UR5, UR10 ;  /* 0x0000000a00058c82 */ /* 0x000fe40008000000 */
[----:B------:R-:W-:Y:S02]  /*6a80*/  UIMAD UR38, UR5, UR43, UR7 ;  /* 0x0000002b052672a4 */ /* 0x000fe4000f8e0207 */
[----:B------:R-:W-:Y:S11]  /*6a90*/  UIMAD UR37, UR6, UR62, UR4 ;  /* 0x0000003e062572a4 */ /* 0x000ff6000f8e0204 */
[----:B------:R-:W-:Y:S01]  /*6aa0*/  @!UPT UIADD3 URZ, UPT, UPT, URZ, URZ, URZ ;  /* 0x000000fffffff290 */ /* 0x000fe2000fffe0ff */
.L_x_99:
[----:B------:R-:W-:Y:S01]  /*6ab0*/  UISETP.NE.AND UP0, UPT, UR39, 0x1, UPT ;  /* 0x000000012700788c */ /* 0x000fe2000bf05270 */
[----:B------:R-:W-:Y:S01]  /*6ac0*/  R2UR UR11, R94 ;  /* 0x000000005e0b72ca */ /* 0x000fe200000e0000 */
[----:B------:R-:W-:Y:S01]  /*6ad0*/  USHF.L.U32 UR50, UR20, 0x7, URZ ;  /* 0x0000000714327899 */ /* 0x000fe200080006ff */
[----:B------:R-:W-:Y:S01]  /*6ae0*/  IADD3 R77, PT, PT, R77, 0x1, RZ ;  /* 0x000000014d4d7810 */ /* 0x000fe20007ffe0ff */
[----:B------:R-:W-:Y:S07]  /*6af0*/  USHF.L.U32 UR49, UR26, 0x6, URZ ;  /* 0x000000061a317899 */ /* 0x000fee00080006ff */
[----:B------:R-:W1:Y:S01]  /*6b00*/  @!UP0 LDCU.128 UR12, c[0x0][0xf10] ;  /* 0x0001e200ff0c87ac */ /* 0x000e620008000c00 */
[----:B------:R-:W2:Y:S01]  /*6b10*/  @!UP0 LDCU UR5, c[0x0][0xf0c] ;  /* 0x0001e180ff0587ac */ /* 0x000ea20008000800 */
[----:B------:R-:W3:Y:S01]  /*6b20*/  @!UP0 LDCU UR10, c[0x0][0xf20] ;  /* 0x0001e400ff0a87ac */ /* 0x000ee20008000800 */
[----:B-1----:R-:W-:Y:S02]  /*6b30*/  UIMAD.WIDE.U32 UR8, UR38, UR12, URZ ;  /* 0x0000000c260872a5 */ /* 0x002fe4000f8e00ff */
[----:B------:R-:W-:Y:S02]  /*6b40*/  UIMAD.WIDE.U32 UR6, UR37, UR15, URZ ;  /* 0x0000000f250672a5 */ /* 0x000fe4000f8e00ff */
[----:B------:R-:W-:Y:S03]  /*6b50*/  @!UP0 UISETP.NE.AND UP1, UPT, UR14, 0x1, UPT ;  /* 0x000000010e00888c */ /* 0x000fe6000bf25270 */
[----:B------:R-:W-:Y:S01]  /*6b60*/  @!UP0 UMOV UR4, UR9 ;  /* 0x0000000900048c82 */ /* 0x000fe20008000000 */
[----:B--2---:R-:W-:Y:S02]  /*6b70*/  @!UP0 UISETP.NE.AND UP2, UPT, UR5, 0x1, UPT ;  /* 0x000000010500888c */ /* 0x004fe4000bf45270 */
[----:B------:R-:W-:Y:S01]  /*6b80*/  @!UP0 USHF.R.U32.HI UR4, URZ, UR13, UR4 ;  /* 0x0000000dff048299 */ /* 0x000fe20008011604 */
[----:B------:R-:W-:Y:S02]  /*6b90*/  @!UP0 UMOV UR6, UR7 ;  /* 0x0000000700068c82 */ /* 0x000fe40008000000 */
[----:B---3--:R-:W-:Y:S02]  /*6ba0*/  @!UP0 USHF.R.U32.HI UR6, URZ, UR10, UR6 ;  /* 0x0000000aff068299 */ /* 0x008fe40008011606 */
[----:B------:R-:W-:Y:S02]  /*6bb0*/  @!UP0 USEL UR7, UR38, UR4, !UP2 ;  /* 0x0000000426078287 */ /* 0x000fe4000d000000 */
[----:B------:R-:W-:Y:S04]  /*6bc0*/  @!UP0 USEL UR6, UR37, UR6, !UP1 ;  /* 0x0000000625068287 */ /* 0x000fe8000c800000 */
[----:B------:R-:W-:Y:S02]  /*6bd0*/  @!UP0 UIADD3 UR4, UPT, UPT, -UR7, UR6, URZ ;  /* 0x0000000607048290 */ /* 0x000fe4000fffe1ff */
[----:B------:R-:W-:Y:S02]  /*6be0*/  @!UP0 UIADD3 UR6, UPT, UPT, UR7, -UR6, URZ ;  /* 0x8000000607068290 */ /* 0x000fe4000fffe0ff */
[----:B------:R-:W-:Y:S02]  /*6bf0*/  @!UP0 UIMAD UR38, UR4, UR5, UR38 ;  /* 0x00000005042682a4 */ /* 0x000fe4000f8e0226 */
[----:B------:R-:W-:Y:S02]  /*6c00*/  @!UP0 UIMAD UR37, UR6, UR14, UR37 ;  /* 0x0000000e062582a4 */ /* 0x000fe4000f8e0225 */
[----:B------:R-:W-:Y:S09]  /*6c10*/  ULOP3.LUT UP0, URZ, UR11, 0x90, URZ, 0xc0, !UPT ;  /* 0x000000900bff7892 */ /* 0x000ff2000f80c0ff */
[----:B------:R-:W-:Y:S05]  /*6c20*/  BRA.U !UP0, `(.L_x_100) ;  /* 0x00000001087c7547 */ /* 0x000fea000b800000 */
[----:B------:R-:W1:Y:S01]  /*6c30*/  LDCU.64 UR8, c[0x4][0x80] ;  /* 0x01001000ff0877ac */ /* 0x000e620008000a00 */
[----:B------:R-:W-:Y:S01]  /*6c40*/  MOV R2, 0x0 ;  /* 0x0000000000027802 */ /* 0x000fe20000000f00 */
[----:B------:R-:W-:Y:S02]  /*6c50*/  HFMA2 R12, -RZ, RZ, 0, 5.9604644775390625e-08 ;  /* 0x00000001ff0c7431 */ /* 0x000fe400000001ff */
[----:B------:R-:W-:Y:S01]  /*6c60*/  IMAD.MOV.U32 R8, RZ, RZ, 0x70 ;  /* 0x00000070ff087424 */ /* 0x000fe200078e00ff */
[----:B------:R2:W3:Y:S01]  /*6c70*/  LDC.64 R14, c[0x4][R2] ;  /* 0x01000000020e7b82 */ /* 0x0004e20000000a00 */
[----:B------:R-:W4:Y:S01]  /*6c80*/  LDCU.64 UR6, c[0x4][0x88] ;  /* 0x01001100ff0677ac */ /* 0x000f220008000a00 */
[----:B------:R-:W-:Y:S01]  /*6c90*/  IMAD.MOV.U32 R13, RZ, RZ, RZ ;  /* 0x000000ffff0d7224 */ /* 0x000fe200078e00ff */
[----:B------:R-:W2:Y:S01]  /*6ca0*/  LDCU.64 UR4, c[0x4][0x8] ;  /* 0x01000100ff0477ac */ /* 0x000ea20008000a00 */
[----:B-1----:R-:W-:Y:S01]  /*6cb0*/  MOV R5, UR9 ;  /* 0x0000000900057c02 */ /* 0x002fe20008000f00 */
[----:B------:R-:W-:Y:S01]  /*6cc0*/  IMAD.U32 R4, RZ, RZ, UR8 ;  /* 0x00000008ff047e24 */ /* 0x000fe2000f8e00ff */
[----:B----4-:R-:W-:Y:S01]  /*6cd0*/  MOV R7, UR7 ;  /* 0x0000000700077c02 */ /* 0x010fe20008000f00 */
[----:B------:R-:W-:Y:S01]  /*6ce0*/  IMAD.U32 R6, RZ, RZ, UR6 ;  /* 0x00000006ff067e24 */ /* 0x000fe2000f8e00ff */
[----:B--2---:R-:W-:Y:S01]  /*6cf0*/  MOV R11, UR5 ;  /* 0x00000005000b7c02 */ /* 0x004fe20008000f00 */
[----:B------:R-:W-:Y:S02]  /*6d00*/  IMAD.U32 R10, RZ, RZ, UR4 ;  /* 0x00000004ff0a7e24 */ /* 0x000fe4000f8e00ff */
[----:B------:R-:W-:Y:S07]  /*6d10*/  LEPC R20, `(.L_x_101) ;  /* 0x000000001014794e */ /* 0x000fee0000000000 */
[----:B---3-5:R-:W-:Y:S05]  /*6d20*/  CALL.ABS.NOINC R14 ;  /* 0x000000000e007343 */ /* 0x028fea0003c00000 */
.L_x_101:
[----:B------:R-:W1:Y:S01]  /*6d30*/  LDCU.64 UR8, c[0x4][0x80] ;  /* 0x01001000ff0877ac */ /* 0x000e620008000a00 */
[----:B------:R-:W2:Y:S01]  /*6d40*/  LDC.64 R2, c[0x4][R2] ;  /* 0x0100000002027b82 */ /* 0x000ea20000000a00 */
[----:B------:R-:W-:Y:S02]  /*6d50*/  HFMA2 R12, -RZ, RZ, 0, 5.9604644775390625e-08 ;  /* 0x00000001ff0c7431 */ /* 0x000fe400000001ff */
[----:B------:R-:W-:Y:S02]  /*6d60*/  IMAD.MOV.U32 R8, RZ, RZ, 0x70 ;  /* 0x00000070ff087424 */ /* 0x000fe400078e00ff */
[----:B------:R-:W-:Y:S01]  /*6d70*/  IMAD.MOV.U32 R13, RZ, RZ, RZ ;  /* 0x000000ffff0d7224 */ /* 0x000fe200078e00ff */
[----:B------:R-:W3:Y:S01]  /*6d80*/  LDCU.64 UR6, c[0x4][0x88] ;  /* 0x01001100ff0677ac */ /* 0x000ee20008000a00 */
[----:B------:R-:W4:Y:S01]  /*6d90*/  LDCU.64 UR4, c[0x4][0x8] ;  /* 0x01000100ff0477ac */ /* 0x000f220008000a00 */
[----:B-1----:R-:W-:Y:S02]  /*6da0*/  MOV R4, UR8 ;  /* 0x0000000800047c02 */ /* 0x002fe40008000f00 */
[----:B------:R-:W-:Y:S02]  /*6db0*/  MOV R5, UR9 ;  /* 0x0000000900057c02 */ /* 0x000fe40008000f00 */
[----:B---3--:R-:W-:Y:S01]  /*6dc0*/  MOV R7, UR7 ;  /* 0x0000000700077c02 */ /* 0x008fe20008000f00 */
[----:B------:R-:W-:Y:S01]  /*6dd0*/  IMAD.U32 R6, RZ, RZ, UR6 ;  /* 0x00000006ff067e24 */ /* 0x000fe2000f8e00ff */
[----:B----4-:R-:W-:Y:S01]  /*6de0*/  MOV R11, UR5 ;  /* 0x00000005000b7c02 */ /* 0x010fe20008000f00 */
[----:B------:R-:W-:Y:S02]  /*6df0*/  IMAD.U32 R10, RZ, RZ, UR4 ;  /* 0x00000004ff0a7e24 */ /* 0x000fe4000f8e00ff */
[----:B------:R-:W-:Y:S07]  /*6e00*/  LEPC R20, `(.L_x_100) ;  /* 0x000000001014794e */ /* 0x000fee0000000000 */
[----:B--2---:R-:W-:Y:S05]  /*6e10*/  CALL.ABS.NOINC R2 ;  /* 0x0000000002007343 */ /* 0x004fea0003c00000 */
.L_x_100:
[----:B------:R-:W-:Y:S02]  /*6e20*/  R2UR UR6, R96 ;  /* 0x00000000600672ca */ /* 0x000fe400000e0000 */
[----:B------:R-:W-:Y:S02]  /*6e30*/  R2UR UR5, R88 ;  /* 0x00000000580572ca */ /* 0x000fe400000e0000 */
[----:B------:R-:W-:Y:S02]  /*6e40*/  R2UR UR4, R87 ;  /* 0x00000000570472ca */ /* 0x000fe400000e0000 */
[----:B------:R-:W-:Y:S02]  /*6e50*/  ISETP.NE.U32.AND P4, PT, R74, RZ, PT ;  /* 0x000000ff4a00720c */ /* 0x000fe40003f85070 */
[----:B------:R-:W-:Y:S02]  /*6e60*/  ISETP.NE.U32.AND P2, PT, RZ, UR58, PT ;  /* 0x0000003aff007c0c */ /* 0x000fe4000bf45070 */
[----:B------:R-:W-:Y:S02]  /*6e70*/  ISETP.NE.AND.EX P4, PT, R75, RZ, PT, P4 ;  /* 0x000000ff4b00720c */ /* 0x000fe40003f85340 */
[----:B------:R-:W-:Y:S01]  /*6e80*/  ISETP.NE.AND.EX P2, PT, RZ, UR59, PT, P2 ;  /* 0x0000003bff007c0c */ /* 0x000fe2000bf45320 */
[----:B------:R-:W-:Y:S02]  /*6e90*/  UISETP.NE.AND UP2, UPT, UR6, URZ, UPT ;  /* 0x000000ff0600728c */ /* 0x000fe4000bf45270 */
[----:B------:R-:W-:Y:S04]  /*6ea0*/  UISETP.NE.U32.AND UP0, UPT, UR5, URZ, UPT ;  /* 0x000000ff0500728c */ /* 0x000fe8000bf05070 */
[----:B------:R-:W-:Y:S01]  /*6eb0*/  UISETP.NE.AND.EX UP1, UPT, UR4, URZ, UPT, UP0 ;  /* 0x000000ff0400728c */ /* 0x000fe2000bf25300 */
[----:B------:R-:W-:Y:S01]  /*6ec0*/  PLOP3.LUT P1, PT, PT, PT, UP2, 0x80, 0x8 ;  /* 0x000000000008781c */ /* 0x000fe20003f2f028 */
[----:B------:R-:W-:Y:S03]  /*6ed0*/  UPLOP3.LUT UP0, UPT, UPT, UPT, UPT, 0x40, 0x4 ;  /* 0x000000000004789c */ /* 0x000fe60003f0e870 */
[----:B------:R-:W-:Y:S06]  /*6ee0*/  @UP2 UPLOP3.LUT UP0, UPT, UPT, UPT, UP1, 0x80, 0x8 ;  /* 0x000000000008289c */ /* 0x000fec0003f0f010 */
[----:B------:R-:W-:Y:S01]  /*6ef0*/  PLOP3.LUT P0, PT, PT, PT, UP0, 0x80, 0x8 ;  /* 0x000000000008781c */ /* 0x000fe20003f0f008 */
[----:B------:R-:W-:Y:S01]  /*6f00*/  @!UPT UIADD3 URZ, UPT, UPT, URZ, URZ, URZ ;  /* 0x000000fffffff290 */ /* 0x000fe2000fffe0ff */
[----:B------:R-:W-:Y:S11]  /*6f10*/  BRA.U !UP1, `(.L_x_102) ;  /* 0x0000000109407547 */ /* 0x000ff6000b800000 */
[----:B------:R-:W-:Y:S01]  /*6f20*/  UISETP.NE.U32.AND UP0, UPT, UR58, URZ, UPT ;  /* 0x000000ff3a00728c */ /* 0x000fe2000bf05070 */
[----:B------:R-:W-:Y:S01]  /*6f30*/  R2UR UR6, R88 ;  /* 0x00000000580672ca */ /* 0x000fe200000e0000 */
[----:B------:R-:W1:Y:S01]  /*6f40*/  LDCU.64 UR8, c[0x0][0x358] ;  /* 0x00006b00ff0877ac */ /* 0x000e620008000a00 */
[----:B------:R-:W-:Y:S02]  /*6f50*/  HFMA2 R85, -RZ, RZ, 0, 5.9604644775390625e-08 ;  /* 0x00000001ff557431 */ /* 0x000fe400000001ff */
[----:B------:R-:W-:Y:S01]  /*6f60*/  IMAD.MOV.U32 R0, RZ, RZ, 0x1 ;  /* 0x00000001ff007424 */ /* 0x000fe200078e00ff */
[----:B------:R-:W-:Y:S06]  /*6f70*/  UISETP.NE.AND.EX UP0, UPT, UR59, URZ, UPT, UP0 ;  /* 0x000000ff3b00728c */ /* 0x000fec000bf05300 */
[----:B------:R-:W-:Y:S05]  /*6f80*/  PLOP3.LUT P3, PT, PT, PT, UP0, 0x80, 0x8 ;  /* 0x000000000008781c */ /* 0x000fea0003f6f008 */
[----:B------:R-:W2:Y:S01]  /*6f90*/  @UP0 LDCU.64 UR4, c[0x0][0xc88] ;  /* 0x00019100ff0407ac */ /* 0x000ea20008000a00 */
[----:B------:R-:W-:Y:S07]  /*6fa0*/  @UP0 UIMAD UR6, UR36, UR6, URZ ;  /* 0x00000006240602a4 */ /* 0x000fee000f8e02ff */
[----:B------:R-:W-:Y:S01]  /*6fb0*/  @!P3 PRMT R85, R0, 0x7610, R85 ;  /* 0x000076100055b816 */ /* 0x000fe20000000055 */
[----:B--2---:R-:W-:Y:S06]  /*6fc0*/  @UP0 UIMAD.WIDE UR4, UR6, 0x4, UR4 ;  /* 0x00000004060408a5 */ /* 0x004fec000f8e0204 */
[----:B------:R-:W-:Y:S02]  /*6fd0*/  IMAD.U32 R2, RZ, RZ, UR4 ;  /* 0x00000004ff027e24 */ /* 0x000fe4000f8e00ff */
[----:B------:R-:W-:Y:S03]  /*6fe0*/  IMAD.U32 R3, RZ, RZ, UR5 ;  /* 0x00000005ff037e24 */ /* 0x000fe6000f8e00ff */
[----:B------:R-:W2:Y:S02]  /*6ff0*/  @!UP0 LDCU UR4, c[0x0][0xc80] ;  /* 0x00019000ff0487ac */ /* 0x000ea40008000800 */
[----:B-1---5:R1:W5:Y:S02]  /*7000*/  @P3 LDG.E R45, desc[UR8][R2.64] ;  /* 0x00000008022d3981 */ /* 0x022364000c1e1900 */
[----:B-12---:R-:W-:Y:S02]  /*7010*/  @!P3 MOV R45, UR4 ;  /* 0x00000004002dbc02 */ /* 0x006fe40008000f00 */
.L_x_102:
[----:B------:R-:W-:Y:S05]  /*7020*/  @!P4 BRA `(.L_x_103) ;  /* 0x000000000024c947 */ /* 0x000fea0003800000 */
[----:B------:R-:W-:Y:S01]  /*7030*/  ISETP.NE.U32.AND P3, PT, R72, RZ, PT ;  /* 0x000000ff4800720c */ /* 0x000fe20003f65070 */
[----:B------:R-:W1:Y:S03]  /*7040*/  LDCU.64 UR4, c[0x0][0x358] ;  /* 0x00006b00ff0477ac */ /* 0x000e660008000a00 */
[----:B------:R-:W-:Y:S11]  /*7050*/  ISETP.NE.AND.EX P3, PT, R73, RZ, PT, P3 ;  /* 0x000000ff4900720c */ /* 0x000ff60003f65330 */
[----:B------:R-:W-:Y:S02]  /*7060*/  @!UPT UIADD3 URZ, UPT, UPT, URZ, URZ, URZ ;  /* 0x000000fffffff290 */ /* 0x000fe4000fffe0ff */
[----:B------:R-:W2:Y:S01]  /*7070*/  @P3 LDC.64 R2, c[0x0][0xca8] ;  /* 0x00032a00ff023b82 */ /* 0x000ea20000000a00 */
[----:B------:R-:W-:Y:S04]  /*7080*/  @P3 IMAD R0, R74, UR36, RZ ;  /* 0x000000244a003c24 */ /* 0x000fe8000f8e02ff */
[----:B--2---:R-:W-:Y:S05]  /*7090*/  @P3 IMAD.WIDE R2, R0, 0x4, R2 ;  /* 0x0000000400023825 */ /* 0x004fea00078e0202 */
[----:B-1---5:R1:W5:Y:S02]  /*70a0*/  @P3 LDG.E R43, desc[UR4][R2.64] ;  /* 0x00000004022b3981 */ /* 0x022364000c1e1900 */
[----:B-1----:R-:W2:Y:S02]  /*70b0*/  @!P3 LDC R43, c[0x0][0xca0] ;  /* 0x00032800ff2bbb82 */ /* 0x002ea40000000800 */
.L_x_103:
[----:B-----5:R-:W-:Y:S01]  /*70c0*/  FSETP.NEU.AND P3, PT, R45, RZ, PT ;  /* 0x000000ff2d00720b */ /* 0x020fe20003f6d000 */
[----:B------:R-:W-:Y:S01]  /*70d0*/  ULOP3.LUT UR4, UR57, 0x1, URZ, 0x3c, !UPT ;  /* 0x0000000139047892 */ /* 0x000fe2000f8e3cff */
[----:B------:R-:W-:Y:S01]  /*70e0*/  SEL R4, RZ, 0xffffffff, P2 ;  /* 0xffffffffff047807 */ /* 0x000fe20001000000 */
[----:B------:R-:W-:Y:S01]  /*70f0*/  IMAD.U32 R51, RZ, RZ, UR45 ;  /* 0x0000002dff337e24 */ /* 0x000fe2000f8e00ff */
[----:B------:R-:W-:Y:S01]  /*7100*/  @P1 LOP3.LUT P2, RZ, R85, 0xff, RZ, 0xc0, !PT ;  /* 0x000000ff55ff1812 */ /* 0x000fe2000784c0ff */
[----:B------:R-:W-:Y:S01]  /*7110*/  IMAD.MOV.U32 R98, RZ, RZ, 0x10 ;  /* 0x00000010ff627424 */ /* 0x000fe200078e00ff */
[----:B------:R-:W-:Y:S01]  /*7120*/  @P1 SEL R0, RZ, 0xffffffff, P3 ;  /* 0xffffffffff001807 */ /* 0x000fe20001800000 */
[----:B------:R-:W-:Y:S01]  /*7130*/  IMAD.U32 R112, RZ, RZ, UR4 ;  /* 0x00000004ff707e24 */ /* 0x000fe2000f8e00ff */
[----:B------:R-:W-:Y:S01]  /*7140*/  LEA R104, R80, UR44, 0x3 ;  /* 0x0000002c50687c11 */ /* 0x000fe2000f8e18ff */
[----:B------:R-:W-:Y:S01]  /*7150*/  IMAD.SHL.U32 R99, R82, 0x2, RZ ;  /* 0x0000000252637824 */ /* 0x000fe200078e00ff */
[----:B------:R-:W-:Y:S01]  /*7160*/  @P0 SEL R0, R4, R0, !P2 ;  /* 0x0000000004000207 */ /* 0x000fe20005000000 */
[----:B------:R-:W-:Y:S01]  /*7170*/  IMAD.SHL.U32 R51, R51, 0x1000, RZ ;  /* 0x0000100033337824 */ /* 0x000fe200078e00ff */
[----:B------:R-:W-:Y:S01]  /*7180*/  PLOP3.LUT P2, PT, PT, PT, UP1, 0x80, 0x8 ;  /* 0x000000000008781c */ /* 0x000fe20003f4f018 */
[----:B------:R-:W-:Y:S01]  /*7190*/  BSSY B1, `(.L_x_104) ;  /* 0x000003b000017945 */ /* 0x000fe20003800000 */
[----:B------:R-:W-:Y:S01]  /*71a0*/  @P1 LOP3.LUT R0, R0, 0x1, RZ, 0xc0, !PT ;  /* 0x0000000100001812 */ /* 0x000fe200078ec0ff */
[----:B------:R-:W-:Y:S01]  /*71b0*/  IMAD.MOV.U32 R107, RZ, RZ, 0x1 ;  /* 0x00000001ff6b7424 */ /* 0x000fe200078e00ff */
[----:B------:R-:W-:Y:S01]  /*71c0*/  LOP3.LUT P4, R76, R85, 0xff, RZ, 0xc0, !PT ;  /* 0x000000ff554c7812 */ /* 0x000fe2000788c0ff */
[----:B------:R-:W-:Y:S01]  /*71d0*/  IMAD R105, R80, 0x40, R81 ;  /* 0x0000004050697824 */ /* 0x000fe200078e0251 */
[----:B------:R-:W-:Y:S01]  /*71e0*/  ISETP.NE.U32.OR P5, PT, R0, 0x1, !P1 ;  /* 0x000000010000780c */ /* 0x000fe20004fa5470 */
[----:B------:R-:W-:Y:S01]  /*71f0*/  IMAD.U32 R0, RZ, RZ, UR45 ;  /* 0x0000002dff007e24 */ /* 0x000fe2000f8e00ff */
[----:B------:R-:W-:Y:S01]  /*7200*/  SEL R3, RZ, 0xffffffff, P3 ;  /* 0xffffffffff037807 */ /* 0x000fe20001800000 */
[----:B------:R-:W-:Y:S01]  /*7210*/  IMAD.U32 R106, RZ, RZ, UR45 ;  /* 0x0000002dff6a7e24 */ /* 0x000fe2000f8e00ff */
[----:B------:R-:W-:Y:S02]  /*7220*/  LOP3.LUT P6, RZ, R83, 0x40, RZ, 0xc0, !PT ;  /* 0x0000004053ff7812 */ /* 0x000fe400078cc0ff */
[----:B------:R-:W-:Y:S02]  /*7230*/  CS2R R70, SRZ ;  /* 0x0000000000467805 */ /* 0x000fe4000001ff00 */
[----:B------:R-:W-:Y:S02]  /*7240*/  LEA R0, R0, UR44, 0x3 ;  /* 0x0000002c00007c11 */ /* 0x000fe4000f8e18ff */
[----:B------:R-:W-:Y:S02]  /*7250*/  CS2R R68, SRZ ;  /* 0x0000000000447805 */ /* 0x000fe4000001ff00 */
[----:B------:R-:W-:Y:S02]  /*7260*/  @P2 SEL R3, R4, R3, !P4 ;  /* 0x0000000304032207 */ /* 0x000fe40006000000 */
[----:B------:R-:W-:Y:S02]  /*7270*/  CS2R R66, SRZ ;  /* 0x0000000000427805 */ /* 0x000fe4000001ff00 */
[----:B------:R-:W-:Y:S02]  /*7280*/  SEL R98, R98, 0xfffffff0, !P6 ;  /* 0xfffffff062627807 */ /* 0x000fe40007000000 */
[----:B------:R-:W-:Y:S02]  /*7290*/  CS2R R64, SRZ ;  /* 0x0000000000407805 */ /* 0x000fe4000001ff00 */
[----:B------:R-:W-:Y:S02]  /*72a0*/  LOP3.LUT R3, R3, 0x1, RZ, 0xc0, !PT ;  /* 0x0000000103037812 */ /* 0x000fe400078ec0ff */
[----:B------:R-:W-:Y:S02]  /*72b0*/  CS2R R58, SRZ ;  /* 0x00000000003a7805 */ /* 0x000fe4000001ff00 */
[----:B------:R-:W-:Y:S02]  /*72c0*/  @P5 SHF.L.U32 R2, R112, 0x1f, RZ ;  /* 0x0000001f70025819 */ /* 0x000fe400000006ff */
[----:B------:R-:W-:Y:S02]  /*72d0*/  CS2R R56, SRZ ;  /* 0x0000000000387805 */ /* 0x000fe4000001ff00 */
[----:B------:R-:W-:Y:S02]  /*72e0*/  IADD3 R50, PT, PT, R51, UR44, R99 ;  /* 0x0000002c33327c10 */ /* 0x000fe4000fffe063 */
[----:B------:R-:W-:Y:S01]  /*72f0*/  CS2R R54, SRZ ;  /* 0x0000000000367805 */ /* 0x000fe2000001ff00 */
[----:B------:R1:W3:Y:S01]  /*7300*/  @P5 SYNCS.PHASECHK.TRANS64.TRYWAIT P1, [R0+URZ+0x80], R2 ;  /* 0x00008002000055a7 */ /* 0x0002e200080211ff */
[----:B------:R-:W-:Y:S02]  /*7310*/  ISETP.NE.U32.AND P2, PT, R3, 0x1, PT ;  /* 0x000000010300780c */ /* 0x000fe40003f45070 */
[----:B------:R-:W-:Y:S02]  /*7320*/  CS2R R52, SRZ ;  /* 0x0000000000347805 */ /* 0x000fe4000001ff00 */
[----:B------:R-:W-:Y:S01]  /*7330*/  P2R R97, PR, RZ, 0x20 ;  /* 0x00000020ff617803 */ /* 0x000fe20000000000 */
[----:B------:R-:W-:Y:S01]  /*7340*/  IMAD.IADD R49, R50, 0x1, R98 ;  /* 0x0000000132317824 */ /* 0x000fe200078e0262 */
[----:B------:R-:W-:Y:S02]  /*7350*/  P2R R113, PR, RZ, 0x4 ;  /* 0x00000004ff717803 */ /* 0x000fe40000000000 */
[----:B-1----:R-:W-:Y:S04]  /*7360*/  SHF.L.U32 R2, R79, 0x1f, RZ ;  /* 0x0000001f4f027819 */ /* 0x002fe800000006ff */
[----:B------:R1:W4:Y:S01]  /*7370*/  SYNCS.PHASECHK.TRANS64.TRYWAIT P0, [R104+URZ+0xe0], R2 ;  /* 0x0000e002680075a7 */ /* 0x00032200080011ff */
[----:B---3--:R-:W-:Y:S01]  /*7380*/  @P5 SEL R107, RZ, 0x1, !P1 ;  /* 0x00000001ff6b5807 */ /* 0x008fe20004800000 */
[----:B-1----:R-:W-:Y:S06]  /*7390*/  @!P5 BRA `(.L_x_105) ;  /* 0x000000000068d947 */ /* 0x002fec0003800000 */
[----:B------:R-:W-:Y:S01]  /*73a0*/  ISETP.NE.AND P1, PT, R107, RZ, PT ;  /* 0x000000ff6b00720c */ /* 0x000fe20003f25270 */
[----:B------:R-:W-:Y:S01]  /*73b0*/  BSSY B0, `(.L_x_106) ;  /* 0x000000d000007945 */ /* 0x000fe20003800000 */
[----:B------:R-:W-:Y:S02]  /*73c0*/  CS2R R54, SRZ ;  /* 0x0000000000367805 */ /* 0x000fe4000001ff00 */
[----:B------:R-:W-:Y:S02]  /*73d0*/  CS2R R52, SRZ ;  /* 0x0000000000347805 */ /* 0x000fe4000001ff00 */
[----:B------:R-:W-:Y:S02]  /*73e0*/  CS2R R58, SRZ ;  /* 0x00000000003a7805 */ /* 0x000fe4000001ff00 */
[----:B------:R-:W-:Y:S02]  /*73f0*/  CS2R R56, SRZ ;  /* 0x0000000000387805 */ /* 0x000fe4000001ff00 */
[----:B------:R-:W-:Y:S02]  /*7400*/  CS2R R66, SRZ ;  /* 0x0000000000427805 */ /* 0x000fe4000001ff00 */
[----:B------:R-:W-:Y:S02]  /*7410*/  CS2R R64, SRZ ;  /* 0x0000000000407805 */ /* 0x000fe4000001ff00 */
[----:B------:R-:W-:Y:S02]  /*7420*/  CS2R R70, SRZ ;  /* 0x0000000000467805 */ /* 0x000fe4000001ff00 */
[----:B------:R-:W-:Y:S01]  /*7430*/  CS2R R68, SRZ ;  /* 0x0000000000447805 */ /* 0x000fe2000001ff00 */
[----:B------:R-:W-:Y:S06]  /*7440*/  @P1 BRA `(.L_x_107) ;  /* 0x00000000000c1947 */ /* 0x000fec0003800000 */
[----:B------:R-:W-:Y:S04]  /*7450*/  SHF.L.U32 R3, R112, 0x1f, RZ ;  /* 0x0000001f70037819 */ /* 0x000fe800000006ff */
[----:B------:R-:W1:Y:S02]  /*7460*/  SYNCS.PHASECHK.TRANS64.TRYWAIT P1, [R0+URZ+0x80], R3 ;  /* 0x00008003000075a7 */ /* 0x000e6400080211ff */
[----:B-1----:R-:W-:Y:S05]  /*7470*/  @!P1 BRA `(.L_x_108) ;  /* 0x0000004c00109947 */ /* 0x002fea0003800000 */
.L_x_107:
[----:B------:R-:W-:Y:S05]  /*7480*/  BSYNC B0 ;  /* 0x0000000000007941 */ /* 0x000fea0003800000 */
.L_x_106:
[----:B------:R-:W-:Y:S01]  /*7490*/  ISETP.NE.AND P1, PT, R113, RZ, PT ;  /* 0x000000ff7100720c */ /* 0x000fe20003f25270 */
[----:B------:R-:W-:Y:S04]  /*74a0*/  UIADD3 UR4, UPT, UPT, UR45, 0x1, URZ ;  /* 0x000000012d047890 */ /* 0x000fe8000fffe0ff */
[----:B------:R-:W-:Y:S04]  /*74b0*/  UISETP.NE.AND UP0, UPT, UR4, 0x3, UPT ;  /* 0x000000030400788c */ /* 0x000fe8000bf05270 */
[----:B------:R-:W-:Y:S02]  /*74c0*/  USEL UR5, URZ, 0x1, UP0 ;  /* 0x00000001ff057887 */ /* 0x000fe40008000000 */
[----:B------:R-:W-:Y:S02]  /*74d0*/  USEL UR4, UR4, URZ, UP0 ;  /* 0x000000ff04047287 */ /* 0x000fe40008000000 */
[----:B------:R3:W1:Y:S02]  /*74e0*/  @P1 LDS.128 R52, [R50+0x200] ;  /* 0x0002000032341984 */ /* 0x0006640000000c00 */
[----:B------:R-:W-:Y:S02]  /*74f0*/  LOP3.LUT R112, R112, UR5, RZ, 0x3c, !PT ;  /* 0x0000000570707c12 */ /* 0x000fe4000f8e3cff */
[----:B------:R3:W1:Y:S01]  /*7500*/  @P1 LDS.128 R56, [R49+0x200] ;  /* 0x0002000031381984 */ /* 0x0006620000000c00 */
[----:B------:R-:W-:Y:S03]  /*7510*/  IMAD.U32 R106, RZ, RZ, UR4 ;  /* 0x00000004ff6a7e24 */ /* 0x000fe6000f8e00ff */
[----:B------:R3:W1:Y:S04]  /*7520*/  @P1 LDS.128 R64, [R50+0xa00] ;  /* 0x000a000032401984 */ /* 0x0006680000000c00 */
[----:B------:R3:W1:Y:S02]  /*7530*/  @P1 LDS.128 R68, [R49+0xa00] ;  /* 0x000a000031441984 */ /* 0x0006640000000c00 */
.L_x_105:
[----:B------:R-:W-:Y:S05]  /*7540*/  BSYNC B1 ;  /* 0x0000000000017941 */ /* 0x000fea0003800000 */
.L_x_104:
[----:B------:R-:W-:Y:S01]  /*7550*/  HFMA2 R39, -RZ, RZ, 0, 0 ;  /* 0x00000000ff277431 */ /* 0x000fe200000001ff */
[----:B-1----:R-:W-:Y:S01]  /*7560*/  SHF.R.U32.HI R0, RZ, 0x15, R105 ;  /* 0x00000015ff007819 */ /* 0x002fe20000011669 */
[----:B----4-:R-:W-:Y:S06]  /*7570*/  @P0 BRA `(.L_x_109) ;  /* 0x0000000000080947 */ /* 0x010fec0003800000 */
[----:B------:R-:W1:Y:S02]  /*7580*/  SYNCS.PHASECHK.TRANS64.TRYWAIT P0, [R104+URZ+0xe0], R2 ;  /* 0x0000e002680075a7 */ /* 0x000e6400080011ff */
[----:B-1----:R-:W-:Y:S05]  /*7590*/  @!P0 BRA `(.L_x_110) ;  /* 0x0000004800dc8947 */ /* 0x002fea0003800000 */
.L_x_109:
[----:B-1----:R-:W-:Y:S01]  /*75a0*/  LOP3.LUT R2, R0, 0x3, RZ, 0xc0, !PT ;  /* 0x0000000300027812 */ /* 0x002fe200078ec0ff */
[----:B------:R-:W-:Y:S01]  /*75b0*/  IMAD.MOV.U32 R38, RZ, RZ, RZ ;  /* 0x000000ffff267224 */ /* 0x000fe200078e00ff */
[----:B------:R-:W-:Y:S02]  /*75c0*/  CS2R R36, SRZ ;  /* 0x0000000000247805 */ /* 0x000fe4000001ff00 */
[----:B------:R-:W-:Y:S02]  /*75d0*/  CS2R R34, SRZ ;  /* 0x0000000000227805 */ /* 0x000fe4000001ff00 */
[----:B------:R-:W-:Y:S02]  /*75e0*/  ISETP.NE.AND P0, PT, R84, R2, PT ;  /* 0x000000025400720c */ /* 0x000fe40003f05270 */
[----:B------:R-:W-:Y:S02]  /*75f0*/  CS2R R32, SRZ ;  /* 0x0000000000207805 */ /* 0x000fe4000001ff00 */
        /* <DEDUP_REMOVED lines=13> */
[----:B------:R-:W-:Y:S11]  /*76d0*/  LOP3.LUT P0, RZ, R0, 0x3, R86, 0x48, !PT ;  /* 0x0000000300ff7812 */ /* 0x000ff60007804856 */
[----:B------:R-:W-:Y:S02]  /*76e0*/  @!UPT UIADD3 URZ, UPT, UPT, URZ, URZ, URZ ;  /* 0x000000fffffff290 */ /* 0x000fe4000fffe0ff */
[----:B------:R-:W-:Y:S05]  /*76f0*/  @!P0 BRA `(.L_x_112) ;  /* 0x0000000000408947 */ /* 0x000fea0003800000 */
[----:B------:R-:W1:Y:S01]  /*7700*/  LDCU.64 UR8, c[0x4][0x70] ;  /* 0x01000e00ff0877ac */ /* 0x000e620008000a00 */
[----:B------:R-:W-:Y:S01]  /*7710*/  MOV R15, 0x0 ;  /* 0x00000000000f7802 */ /* 0x000fe20000000f00 */
[----:B------:R-:W-:Y:S02]  /*7720*/  HFMA2 R12, -RZ, RZ, 0, 5.9604644775390625e-08 ;  /* 0x00000001ff0c7431 */ /* 0x000fe400000001ff */
[----:B------:R-:W-:Y:S02]  /*7730*/  IMAD.MOV.U32 R8, RZ, RZ, 0x192 ;  /* 0x00000192ff087424 */ /* 0x000fe400078e00ff */
[----:B------:R-:W-:Y:S01]  /*7740*/  IMAD.MOV.U32 R13, RZ, RZ, RZ ;  /* 0x000000ffff0d7224 */ /* 0x000fe200078e00ff */
[----:B------:R-:W4:Y:S01]  /*7750*/  LDCU.64 UR6, c[0x4][0x78] ;  /* 0x01000f00ff0677ac */ /* 0x000f220008000a00 */
[----:B------:R-:W2:Y:S01]  /*7760*/  LDC.64 R14, c[0x4][R15] ;  /* 0x010000000f0e7b82 */ /* 0x000ea20000000a00 */
[----:B------:R-:W5:Y:S01]  /*7770*/  LDCU.64 UR4, c[0x4][0x10] ;  /* 0x01000200ff0477ac */ /* 0x000f620008000a00 */
[----:B-1----:R-:W-:Y:S01]  /*7780*/  MOV R5, UR9 ;  /* 0x0000000900057c02 */ /* 0x002fe20008000f00 */
[----:B------:R-:W-:Y:S01]  /*7790*/  IMAD.U32 R4, RZ, RZ, UR8 ;  /* 0x00000008ff047e24 */ /* 0x000fe2000f8e00ff */
[----:B----4-:R-:W-:Y:S01]  /*77a0*/  MOV R7, UR7 ;  /* 0x0000000700077c02 */ /* 0x010fe20008000f00 */
[----:B------:R-:W-:Y:S01]  /*77b0*/  IMAD.U32 R6, RZ, RZ, UR6 ;  /* 0x00000006ff067e24 */ /* 0x000fe2000f8e00ff */
[----:B-----5:R-:W-:Y:S01]  /*77c0*/  MOV R11, UR5 ;  /* 0x00000005000b7c02 */ /* 0x020fe20008000f00 */
[----:B------:R-:W-:Y:S02]  /*77d0*/  IMAD.U32 R10, RZ, RZ, UR4 ;  /* 0x00000004ff0a7e24 */ /* 0x000fe4000f8e00ff */
[----:B------:R-:W-:Y:S07]  /*77e0*/  LEPC R20, `(.L_x_112) ;  /* 0x000000001014794e */ /* 0x000fee0000000000 */
[----:B--23--:R-:W-:Y:S05]  /*77f0*/  CALL.ABS.NOINC R14 ;  /* 0x000000000e007343 */ /* 0x00cfea0003c00000 */
.L_x_112:
[----:B------:R-:W-:Y:S05]  /*7800*/  WARPSYNC.ALL ;  /* 0x0000000000007948 */ /* 0x000fea0003800000 */
[C---:B------:R-:W-:Y:S01]  /*7810*/  R2UR UR4, R105.reuse ;  /* 0x00000000690472ca */ /* 0x040fe200000e0000 */
[----:B------:R-:W-:Y:S05]  /*7820*/  VIADD R0, R105, 0x20 ;  /* 0x0000002069007836 */ /* 0x000fea0000000000 */
[----:B------:R-:W-:Y:S04]  /*7830*/  SHF.R.U32.HI R0, RZ, 0x15, R0 ;  /* 0x00000015ff007819 */ /* 0x000fe80000011600 */
[----:B------:R-:W-:Y:S03]  /*7840*/  LOP3.LUT P0, RZ, R0, 0x3, R86, 0x48, !PT ;  /* 0x0000000300ff7812 */ /* 0x000fe60007804856 */
[----:B------:R-:W1:Y:S10]  /*7850*/  LDTM.x16 R24, tmem[UR4] ;  /* 0x00000004001879ee */ /* 0x000e740008240000 */
[----:B-1----:R-:W-:Y:S05]  /*7860*/  @!P0 BRA `(.L_x_113) ;  /* 0x0000000000408947 */ /* 0x002fea0003800000 */
        /* <DEDUP_REMOVED lines=16> */
.L_x_113:
[----:B------:R-:W-:Y:S05]  /*7970*/  WARPSYNC.ALL ;  /* 0x0000000000007948 */ /* 0x000fea0003800000 */
[----:B------:R-:W-:Y:S11]  /*7980*/  R2UR UR4, R105 ;  /* 0x00000000690472ca */ /* 0x000ff600000e0000 */
[----:B------:R-:W-:Y:S02]  /*7990*/  @!UPT UIADD3 URZ, UPT, UPT, URZ, URZ, URZ ;  /* 0x000000fffffff290 */ /* 0x000fe4000fffe0ff */
[----:B------:R-:W1:Y:S02]  /*79a0*/  LDTM.x16 R4, tmem[UR4+0x20] ;  /* 0x00002004000479ee */ /* 0x000e640008240000 */
[----:B-1----:R-:W-:Y:S01]  /*79b0*/  NOP ;  /* 0x0000000000007918 */ /* 0x002fe20000000000 */
.L_x_111:
[----:B------:R-:W-:Y:S01]  /*79c0*/  SHF.L.U32 R20, R52, 0x10, RZ ;  /* 0x0000001034147819 */ /* 0x000fe200000006ff */
[C---:B--2---:R-:W-:Y:S01]  /*79d0*/  FMUL R0, R43.reuse, R24 ;  /* 0x000000182b007220 */ /* 0x044fe20000400000 */
[----:B------:R-:W-:Y:S01]  /*79e0*/  ISETP.NE.AND P0, PT, R84, R2, PT ;  /* 0x000000025400720c */ /* 0x000fe20003f05270 */
[----:B------:R-:W-:Y:S01]  /*79f0*/  FMUL R2, R43, R25 ;  /* 0x000000192b027220 */ /* 0x000fe20000400000 */
[----:B------:R-:W-:Y:S01]  /*7a00*/  LOP3.LUT R21, R52, 0xffff0000, RZ, 0xc0, !PT ;  /* 0xffff000034157812 */ /* 0x000fe200078ec0ff */
[----:B------:R-:W-:Y:S01]  /*7a10*/  FFMA R0, R45, R20, R0 ;  /* 0x000000142d007223 */ /* 0x000fe20000000000 */
[----:B------:R-:W-:Y:S01]  /*7a20*/  SHF.L.U32 R22, R53, 0x10, RZ ;  /* 0x0000001035167819 */ /* 0x000fe200000006ff */
[----:B------:R-:W-:Y:S01]  /*7a30*/  FMUL R3, R43, R26 ;  /* 0x0000001a2b037220 */ /* 0x000fe20000400000 */
[----:B------:R-:W-:Y:S01]  /*7a40*/  LOP3.LUT R23, R53, 0xffff0000, RZ, 0xc0, !PT ;  /* 0xffff000035177812 */ /* 0x000fe200078ec0ff */
[----:B------:R-:W-:Y:S01]  /*7a50*/  FFMA R2, R45, R21, R2 ;  /* 0x000000152d027223 */ /* 0x000fe20000000002 */
[C---:B------:R-:W-:Y:S01]  /*7a60*/  SHF.L.U32 R40, R54.reuse, 0x10, RZ ;  /* 0x0000001036287819 */ /* 0x040fe200000006ff */
[----:B------:R-:W-:Y:S01]  /*7a70*/  FMUL R20, R43, R27 ;  /* 0x0000001b2b147220 */ /* 0x000fe20000400000 */
[----:B------:R-:W-:Y:S01]  /*7a80*/  LOP3.LUT R41, R54, 0xffff0000, RZ, 0xc0, !PT ;  /* 0xffff000036297812 */ /* 0x000fe200078ec0ff */
[----:B------:R-:W-:Y:S01]  /*7a90*/  FFMA R3, R45, R22, R3 ;  /* 0x000000162d037223 */ /* 0x000fe20000000003 */
[----:B------:R-:W-:Y:S01]  /*7aa0*/  F2FP.BF16.F32.PACK_AB R60, R2, R0 ;  /* 0x00000000023c723e */ /* 0x000fe200000010ff */
[----:B------:R-:W-:Y:S01]  /*7ab0*/  FMUL R21, R43, R28 ;  /* 0x0000001c2b157220 */ /* 0x000fe20000400000 */
[----:B------:R-:W-:Y:S01]  /*7ac0*/  LOP3.LUT R42, R69, 0xffff0000, RZ, 0xc0, !PT ;  /* 0xffff0000452a7812 */ /* 0x000fe200078ec0ff */
[----:B------:R-:W-:Y:S01]  /*7ad0*/  FMUL R22, R43, R29 ;  /* 0x0000001d2b167220 */ /* 0x000fe20000400000 */
[----:B------:R-:W-:Y:S01]  /*7ae0*/  SHF.L.U32 R44, R70, 0x10, RZ ;  /* 0x00000010462c7819 */ /* 0x000fe200000006ff */
[----:B------:R-:W-:Y:S01]  /*7af0*/  FFMA R20, R45, R23, R20 ;  /* 0x000000172d147223 */ /* 0x000fe20000000014 */
[----:B------:R-:W-:Y:S01]  /*7b00*/  SHF.L.U32 R23, R55, 0x10, RZ ;  /* 0x0000001037177819 */ /* 0x000fe200000006ff */
[----:B------:R-:W-:Y:S01]  /*7b10*/  FFMA R21, R45, R40, R21 ;  /* 0x000000282d157223 */ /* 0x000fe20000000015 */
[----:B------:R-:W-:Y:S01]  /*7b20*/  LOP3.LUT R40, R55, 0xffff0000, RZ, 0xc0, !PT ;  /* 0xffff000037287812 */ /* 0x000fe200078ec0ff */
[----:B------:R-:W-:Y:S01]  /*7b30*/  FFMA R22, R45, R41, R22 ;  /* 0x000000292d167223 */ /* 0x000fe20000000016 */
[----:B------:R-:W-:Y:S01]  /*7b40*/  F2FP.BF16.F32.PACK_AB R61, R20, R3 ;  /* 0x00000003143d723e */ /* 0x000fe200000010ff */
[C---:B------:R-:W-:Y:S01]  /*7b50*/  FMUL R0, R43.reuse, R30 ;  /* 0x0000001e2b007220 */ /* 0x040fe20000400000 */
[----:B------:R-:W-:Y:S01]  /*7b60*/  LOP3.LUT R41, R58, 0xffff0000, RZ, 0xc0, !PT ;  /* 0xffff00003a297812 */ /* 0x000fe200078ec0ff */
[----:B------:R-:W-:Y:S01]  /*7b70*/  FMUL R2, R43, R31 ;  /* 0x0000001f2b027220 */ /* 0x000fe20000400000 */
[----:B------:R-:W-:Y:S01]  /*7b80*/  F2FP.BF16.F32.PACK_AB R62, R22, R21 ;  /* 0x00000015163e723e */ /* 0x000fe200000010ff */
[C---:B------:R-:W-:Y:S01]  /*7b90*/  FFMA R0, R45.reuse, R23, R0 ;  /* 0x000000172d007223 */ /* 0x040fe20000000000 */
[C---:B------:R-:W-:Y:S01]  /*7ba0*/  SHF.L.U32 R22, R56.reuse, 0x10, RZ ;  /* 0x0000001038167819 */ /* 0x040fe200000006ff */
[----:B------:R-:W-:Y:S01]  /*7bb0*/  FFMA R2, R45, R40, R2 ;  /* 0x000000282d027223 */ /* 0x000fe20000000002 */
[----:B------:R-:W-:Y:S01]  /*7bc0*/  LOP3.LUT R23, R56, 0xffff0000, RZ, 0xc0, !PT ;  /* 0xffff000038177812 */ /* 0x000fe200078ec0ff */
[----:B------:R-:W-:Y:S01]  /*7bd0*/  FMUL R3, R43, R32 ;  /* 0x000000202b037220 */ /* 0x000fe20000400000 */
[----:B------:R-:W-:Y:S01]  /*7be0*/  SHF.L.U32 R40, R57, 0x10, RZ ;  /* 0x0000001039287819 */ /* 0x000fe200000006ff */
[C---:B------:R-:W-:Y:S01]  /*7bf0*/  FMUL R20, R43.reuse, R33 ;  /* 0x000000212b147220 */ /* 0x040fe20000400000 */
[----:B------:R-:W-:Y:S01]  /*7c00*/  F2FP.BF16.F32.PACK_AB R63, R2, R0 ;  /* 0x00000000023f723e */ /* 0x000fe200000010ff */
[----:B------:R-:W-:Y:S01]  /*7c10*/  FMUL R21, R43, R34 ;  /* 0x000000222b157220 */ /* 0x000fe20000400000 */
[----:B------:R-:W-:Y:S01]  /*7c20*/  LOP3.LUT R46, R70, 0xffff0000, RZ, 0xc0, !PT ;  /* 0xffff0000462e7812 */ /* 0x000fe200078ec0ff */
[----:B------:R-:W-:Y:S01]  /*7c30*/  FFMA R3, R45, R22, R3 ;  /* 0x000000162d037223 */ /* 0x000fe20000000003 */
[----:B------:R-:W-:Y:S01]  /*7c40*/  SHF.L.U32 R47, R71, 0x10, RZ ;  /* 0x00000010472f7819 */ /* 0x000fe200000006ff */
[----:B------:R-:W-:Y:S01]  /*7c50*/  FFMA R20, R45, R23, R20 ;  /* 0x000000172d147223 */ /* 0x000fe20000000014 */
[----:B------:R-:W-:Y:S01]  /*7c60*/  LOP3.LUT R23, R57, 0xffff0000, RZ, 0xc0, !PT ;  /* 0xffff000039177812 */ /* 0x000fe200078ec0ff */
[----:B------:R-:W-:Y:S01]  /*7c70*/  FFMA R21, R45, R40, R21 ;  /* 0x000000282d157223 */ /* 0x000fe20000000015 */
[----:B------:R-:W-:Y:S01]  /*7c80*/  SHF.L.U32 R40, R58, 0x10, RZ ;  /* 0x000000103a287819 */ /* 0x000fe200000006ff */
[C---:B------:R-:W-:Y:S01]  /*7c90*/  FMUL R0, R43.reuse, R35 ;  /* 0x000000232b007220 */ /* 0x040fe20000400000 */
[----:B------:R-:W-:Y:S01]  /*7ca0*/  F2FP.BF16.F32.PACK_AB R100, R20, R3 ;  /* 0x000000031464723e */ /* 0x000fe200000010ff */
[----:B------:R-:W-:Y:S01]  /*7cb0*/  FMUL R2, R43, R36 ;  /* 0x000000242b027220 */ /* 0x000fe20000400000 */
[----:B------:R-:W-:Y:S01]  /*7cc0*/  LOP3.LUT R48, R71, 0xffff0000, RZ, 0xc0, !PT ;  /* 0xffff000047307812 */ /* 0x000fe200078ec0ff */
[----:B------:R-:W-:Y:S01]  /*7cd0*/  FMUL R22, R43, R37 ;  /* 0x000000252b167220 */ /* 0x000fe20000400000 */
[----:B------:R-:W-:Y:S01]  /*7ce0*/  ISETP.NE.AND P1, PT, R84, RZ, PT ;  /* 0x000000ff5400720c */ /* 0x000fe20003f25270 */
[----:B------:R-:W-:Y:S01]  /*7cf0*/  FFMA R0, R45, R23, R0 ;  /* 0x000000172d007223 */ /* 0x000fe20000000000 */
[----:B------:R-:W-:Y:S01]  /*7d00*/  SHF.L.U32 R23, R59, 0x10, RZ ;  /* 0x000000103b177819 */ /* 0x000fe200000006ff */
[----:B------:R-:W-:Y:S01]  /*7d10*/  FFMA R2, R45, R40, R2 ;  /* 0x000000282d027223 */ /* 0x000fe20000000002 */
[----:B------:R-:W-:Y:S01]  /*7d20*/  LOP3.LUT R40, R59, 0xffff0000, RZ, 0xc0, !PT ;  /* 0xffff00003b287812 */ /* 0x000fe200078ec0ff */
[----:B------:R1:W-:Y:S01]  /*7d30*/  @!P0 STS.128 [R50+0x200], R60 ;  /* 0x0002003c32008388 */ /* 0x0003e20000000c00 */
[----:B------:R-:W-:Y:S01]  /*7d40*/  F2FP.BF16.F32.PACK_AB R101, R0, R21 ;  /* 0x000000150065723e */ /* 0x000fe200000010ff */
[----:B------:R-:W-:Y:S01]  /*7d50*/  FFMA R22, R45, R41, R22 ;  /* 0x000000292d167223 */ /* 0x000fe20000000016 */
[----:B------:R-:W-:Y:S01]  /*7d60*/  LOP3.LUT R41, R66, 0xffff0000, RZ, 0xc0, !PT ;  /* 0xffff000042297812 */ /* 0x000fe200078ec0ff */
[C---:B------:R-:W-:Y:S01]  /*7d70*/  FMUL R3, R43.reuse, R38 ;  /* 0x000000262b037220 */ /* 0x040fe20000400000 */
[C---:B------:R-:W-:Y:S01]  /*7d80*/  FMUL R20, R43.reuse, R39 ;  /* 0x000000272b147220 */ /* 0x040fe20000400000 */
        /* <DEDUP_REMOVED lines=8> */
[----:B------:R-:W-:Y:S01]  /*7e10*/  FMUL R21, R43, R6 ;  /* 0x000000062b157220 */ /* 0x000fe20000400000 */
[C---:B------:R-:W-:Y:S01]  /*7e20*/  FFMA R0, R45.reuse, R22, R0 ;  /* 0x000000162d007223 */ /* 0x040fe20000000000 */
[C---:B------:R-:W-:Y:S01]  /*7e30*/  FFMA R2, R45.reuse, R23, R2 ;  /* 0x000000172d027223 */ /* 0x040fe20000000002 */
[----:B------:R-:W-:Y:S01]  /*7e40*/  F2FP.BF16.F32.PACK_AB R103, R20, R3 ;  /* 0x000000031467723e */ /* 0x000fe200000010ff */
[----:B------:R-:W-:Y:S01]  /*7e50*/  FFMA R21, R45, R40, R21 ;  /* 0x000000282d157223 */ /* 0x000fe20000000015 */
[----:B------:R-:W-:Y:S01]  /*7e60*/  LOP3.LUT R23, R65, 0xffff0000, RZ, 0xc0, !PT ;  /* 0xffff000041177812 */ /* 0x000fe200078ec0ff */
[C---:B------:R-:W-:Y:S01]  /*7e70*/  FMUL R3, R43.reuse, R7 ;  /* 0x000000072b037220 */ /* 0x040fe20000400000 */
[----:B------:R-:W-:Y:S01]  /*7e80*/  SHF.L.U32 R40, R66, 0x10, RZ ;  /* 0x0000001042287819 */ /* 0x000fe200000006ff */
[----:B------:R1:W-:Y:S01]  /*7e90*/  @!P0 STS.128 [R49+0x200], R100 ;  /* 0x0002006431008388 */ /* 0x0003e20000000c00 */
[C---:B------:R-:W-:Y:S01]  /*7ea0*/  FMUL R20, R43.reuse, R8 ;  /* 0x000000082b147220 */ /* 0x040fe20000400000 */
[----:B------:R-:W-:Y:S01]  /*7eb0*/  FMUL R22, R43, R9 ;  /* 0x000000092b167220 */ /* 0x000fe20000400000 */
[C---:B------:R-:W-:Y:S01]  /*7ec0*/  FFMA R3, R45.reuse, R23, R3 ;  /* 0x000000172d037223 */ /* 0x040fe20000000003 */
[----:B------:R-:W-:Y:S01]  /*7ed0*/  F2FP.BF16.F32.PACK_AB R108, R2, R0 ;  /* 0x00000000026c723e */ /* 0x000fe200000010ff */
[----:B------:R-:W-:Y:S01]  /*7ee0*/  FFMA R20, R45, R40, R20 ;  /* 0x000000282d147223 */ /* 0x000fe20000000014 */
[----:B------:R-:W-:Y:S01]  /*7ef0*/  SHF.L.U32 R23, R67, 0x10, RZ ;  /* 0x0000001043177819 */ /* 0x000fe200000006ff */
[----:B------:R-:W-:Y:S01]  /*7f00*/  FMUL R0, R43, R10 ;  /* 0x0000000a2b007220 */ /* 0x000fe20000400000 */
[----:B------:R-:W-:Y:S01]  /*7f10*/  LOP3.LUT R40, R67, 0xffff0000, RZ, 0xc0, !PT ;  /* 0xffff000043287812 */ /* 0x000fe200078ec0ff */
[----:B------:R-:W-:Y:S01]  /*7f20*/  FFMA R22, R45, R41, R22 ;  /* 0x000000292d167223 */ /* 0x000fe20000000016 */
[----:B------:R-:W-:Y:S01]  /*7f30*/  FMUL R2, R43, R11 ;  /* 0x0000000b2b027220 */ /* 0x000fe20000400000 */
[----:B------:R-:W-:Y:S01]  /*7f40*/  FFMA R0, R45, R23, R0 ;  /* 0x000000172d007223 */ /* 0x000fe20000000000 */
[----:B------:R-:W-:Y:S01]  /*7f50*/  F2FP.BF16.F32.PACK_AB R109, R3, R21 ;  /* 0x00000015036d723e */ /* 0x000fe200000010ff */
[----:B------:R-:W-:Y:S01]  /*7f60*/  FMUL R3, R43, R12 ;  /* 0x0000000c2b037220 */ /* 0x000fe20000400000 */
[----:B------:R-:W-:Y:S01]  /*7f70*/  FFMA R2, R45, R40, R2 ;  /* 0x000000282d027223 */ /* 0x000fe20000000002 */
[----:B------:R-:W-:Y:S01]  /*7f80*/  SHF.L.U32 R23, R68, 0x10, RZ ;  /* 0x0000001044177819 */ /* 0x000fe200000006ff */
[C---:B------:R-:W-:Y:S01]  /*7f90*/  FMUL R21, R43.reuse, R14 ;  /* 0x0000000e2b157220 */ /* 0x040fe20000400000 */
[----:B------:R-:W-:Y:S01]  /*7fa0*/  F2FP.BF16.F32.PACK_AB R110, R22, R20 ;  /* 0x00000014166e723e */ /* 0x000fe200000010ff */
[C---:B------:R-:W-:Y:S01]  /*7fb0*/  FMUL R20, R43.reuse, R13 ;  /* 0x0000000d2b147220 */ /* 0x040fe20000400000 */
[----:B------:R-:W-:Y:S01]  /*7fc0*/  LOP3.LUT R40, R68, 0xffff0000, RZ, 0xc0, !PT ;  /* 0xffff000044287812 */ /* 0x000fe200078ec0ff */
[----:B------:R-:W-:Y:S01]  /*7fd0*/  FMUL R22, R43, R15 ;  /* 0x0000000f2b167220 */ /* 0x000fe20000400000 */
[----:B------:R-:W-:Y:S01]  /*7fe0*/  SHF.L.U32 R41, R69, 0x10, RZ ;  /* 0x0000001045297819 */ /* 0x000fe200000006ff */
[----:B------:R-:W-:Y:S01]  /*7ff0*/  FFMA R3, R45, R23, R3 ;  /* 0x000000172d037223 */ /* 0x000fe20000000003 */
[----:B------:R-:W-:Y:S01]  /*8000*/  FMUL R23, R43, R16 ;  /* 0x000000102b177220 */ /* 0x000fe20000400000 */
[----:B------:R-:W-:Y:S01]  /*8010*/  FFMA R20, R45, R40, R20 ;  /* 0x000000282d147223 */ /* 0x000fe20000000014 */
[----:B------:R-:W-:Y:S01]  /*8020*/  FMUL R40, R43, R17 ;  /* 0x000000112b287220 */ /* 0x000fe20000400000 */
[C---:B------:R-:W-:Y:S01]  /*8030*/  FFMA R21, R45.reuse, R41, R21 ;  /* 0x000000292d157223 */ /* 0x040fe20000000015 */
[----:B------:R-:W-:Y:S01]  /*8040*/  FFMA R22, R45, R42, R22 ;  /* 0x0000002a2d167223 */ /* 0x000fe20000000016 */
[C---:B------:R-:W-:Y:S01]  /*8050*/  FMUL R41, R43.reuse, R18 ;  /* 0x000000122b297220 */ /* 0x040fe20000400000 */
[----:B------:R-:W-:Y:S01]  /*8060*/  FMUL R42, R43, R19 ;  /* 0x000000132b2a7220 */ /* 0x000fe20000400000 */
[----:B------:R-:W-:Y:S01]  /*8070*/  F2FP.BF16.F32.PACK_AB R111, R2, R0 ;  /* 0x00000000026f723e */ /* 0x000fe200000010ff */
[C---:B------:R-:W-:Y:S01]  /*8080*/  FFMA R23, R45.reuse, R44, R23 ;  /* 0x0000002c2d177223 */ /* 0x040fe20000000017 */
[C---:B------:R-:W-:Y:S01]  /*8090*/  FFMA R40, R45.reuse, R46, R40 ;  /* 0x0000002e2d287223 */ /* 0x040fe20000000028 */
[C---:B------:R-:W-:Y:S01]  /*80a0*/  FFMA R41, R45.reuse, R47, R41 ;  /* 0x0000002f2d297223 */ /* 0x040fe20000000029 */
[----:B------:R-:W-:Y:S01]  /*80b0*/  FFMA R42, R45, R48, R42 ;  /* 0x000000302d2a7223 */ /* 0x000fe2000000002a */
[----:B------:R1:W-:Y:S01]  /*80c0*/  @!P0 STS.128 [R50+0xa00], R108 ;  /* 0x000a006c32008388 */ /* 0x0003e20000000c00 */
[----:B------:R-:W-:Y:S02]  /*80d0*/  F2FP.BF16.F32.PACK_AB R21, R22, R21 ;  /* 0x000000151615723e */ /* 0x000fe400000010ff */
[----:B------:R-:W-:Y:S02]  /*80e0*/  F2FP.BF16.F32.PACK_AB R22, R40, R23 ;  /* 0x000000172816723e */ /* 0x000fe400000010ff */
[----:B------:R-:W-:Y:S02]  /*80f0*/  F2FP.BF16.F32.PACK_AB R20, R20, R3 ;  /* 0x000000031414723e */ /* 0x000fe400000010ff */
[----:B------:R-:W-:Y:S05]  /*8100*/  F2FP.BF16.F32.PACK_AB R23, R42, R41 ;  /* 0x000000292a17723e */ /* 0x000fea00000010ff */
[----:B------:R1:W-:Y:S01]  /*8110*/  @!P0 STS.128 [R49+0xa00], R20 ;  /* 0x000a001431008388 */ /* 0x0003e20000000c00 */
[----:B------:R-:W-:Y:S01]  /*8120*/  @!PT LDS RZ, [RZ] ;  /* 0x00000000fffff984 */ /* 0x000fe20000000800 */
[----:B------:R-:W-:Y:S01]  /*8130*/  @!PT LDS RZ, [RZ] ;  /* 0x00000000fffff984 */ /* 0x000fe20000000800 */
[----:B------:R-:W-:Y:S01]  /*8140*/  @!PT LDS RZ, [RZ] ;  /* 0x00000000fffff984 */ /* 0x000fe20000000800 */
[----:B------:R-:W-:Y:S01]  /*8150*/  @!PT LDS RZ, [RZ] ;  /* 0x00000000fffff984 */ /* 0x000fe20000000800 */
[----:B------:R2:W-:Y:S07]  /*8160*/  MEMBAR.ALL.CTA ;  /* 0x0000000000007992 */ /* 0x0005ee0000008000 */
[----:B--2---:R-:W2:Y:S01]  /*8170*/  FENCE.VIEW.ASYNC.S ;  /* 0x00000000000073c6 */ /* 0x004ea20000000000 */
[----:B------:R-:W-:Y:S05]  /*8180*/  WARPSYNC.ALL ;  /* 0x0000000000007948 */ /* 0x000fea0003800000 */
[----:B------:R-:W-:Y:S01]  /*8190*/  BSSY.RECONVERGENT B0, `(.L_x_114) ;  /* 0x0000011000007945 */ /* 0x000fe20003800200 */
[----:B--2---:R-:W-:Y:S06]  /*81a0*/  BAR.SYNC.DEFER_BLOCKING 0x1, 0x80 ;  /* 0x0042000000007b1d */ /* 0x004fec0000010000 */
[----:B------:R-:W-:Y:S05]  /*81b0*/  @P1 BRA `(.L_x_115) ;  /* 0x0000000000381947 */ /* 0x000fea0003800000 */
[----:B------:R-:W2:Y:S01]  /*81c0*/  LDCU.64 UR6, c[0x0][0x348] ;  /* 0x00006900ff0677ac */ /* 0x000ea20008000a00 */
[----:B------:R-:W-:Y:S01]  /*81d0*/  R2UR UR5, R51 ;  /* 0x00000000330572ca */ /* 0x000fe200000e0000 */
[----:B------:R-:W-:Y:S01]  /*81e0*/  UMOV UR51, UR36 ;  /* 0x0000002400337c82 */ /* 0x000fe20008000000 */
[----:B------:R-:W-:Y:S01]  /*81f0*/  UIADD3 UR9, UPT, UPT, UR49, 0x20, URZ ;  /* 0x0000002031097890 */ /* 0x000fe2000fffe0ff */
[----:B------:R-:W-:Y:S01]  /*8200*/  UMOV UR10, UR50 ;  /* 0x00000032000a7c82 */ /* 0x000fe20008000000 */
[----:B------:R-:W-:Y:S09]  /*8210*/  UMOV UR11, UR36 ;  /* 0x00000024000b7c82 */ /* 0x000ff20008000000 */
[----:B------:R-:W-:Y:S02]  /*8220*/  UIADD3 UR5, UPT, UPT, UR44, UR5, URZ ;  /* 0x000000052c057290 */ /* 0x000fe4000fffe0ff */
[----:B--2---:R-:W-:Y:S02]  /*8230*/  UIADD3 UR4, UP0, UPT, UR6, 0xa80, URZ ;  /* 0x00000a8006047890 */ /* 0x004fe4000ff1e0ff */
[----:B------:R-:W-:Y:S02]  /*8240*/  UIADD3 UR48, UPT, UPT, UR5, 0x200, URZ ;  /* 0x0000020005307890 */ /* 0x000fe4000fffe0ff */
[----:B------:R-:W-:Y:S02]  /*8250*/  UIADD3 UR8, UPT, UPT, UR5, 0xa00, URZ ;  /* 0x00000a0005087890 */ /* 0x000fe4000fffe0ff */
[----:B------:R-:W-:Y:S09]  /*8260*/  UIADD3.X UR5, UPT, UPT, URZ, UR7, URZ, UP0, !UPT ;  /* 0x00000007ff057290 */ /* 0x000ff200087fe4ff */
[----:B------:R2:W-:Y:S01]  /*8270*/  UTMASTG.3D [UR48], [UR4] ;  /* 0x00000030040073b5 */ /* 0x0005e20008010000 */
[----:B------:R2:W-:Y:S02]  /*8280*/  UTMASTG.3D [UR8], [UR4] ;  /* 0x00000008040073b5 */ /* 0x0005e40008010000 */
[----:B--2---:R0:W-:Y:S02]  /*8290*/  UTMACMDFLUSH ;  /* 0x00000000000079b7 */ /* 0x0041e40000000000 */
.L_x_115:
[----:B------:R-:W-:Y:S05]  /*82a0*/  BSYNC.RECONVERGENT B0 ;  /* 0x0000000000007941 */ /* 0x000fea0003800200 */
.L_x_114:
[----:B------:R-:W-:Y:S01]  /*82b0*/  UIADD3 UR47, UPT, UPT, UR45, 0x1, URZ ;  /* 0x000000012d2f7890 */ /* 0x000fe2000fffe0ff */
[----:B------:R-:W-:Y:S03]  /*82c0*/  BSSY.RECONVERGENT B0, `(.L_x_116) ;  /* 0x0000005000007945 */ /* 0x000fe60003800200 */
[----:B------:R-:W-:Y:S04]  /*82d0*/  UISETP.NE.AND UP0, UPT, UR47, 0x3, UPT ;  /* 0x000000032f00788c */ /* 0x000fe8000bf05270 */
[----:B------:R-:W-:Y:S01]  /*82e0*/  USEL UR46, UR47, URZ, UP0 ;  /* 0x000000ff2f2e7287 */ /* 0x000fe20008000000 */
[----:B------:R-:W-:Y:S11]  /*82f0*/  @P1 BRA `(.L_x_117) ;  /* 0x0000000000041947 */ /* 0x000ff60003800000 */
[----:B------:R-:W-:Y:S04]  /*8300*/  DEPBAR.LE SB0, 0x1 ;  /* 0x000080400000791a */ /* 0x000fe80000000000 */
.L_x_117:
[----:B------:R-:W-:Y:S05]  /*8310*/  BSYNC.RECONVERGENT B0 ;  /* 0x0000000000007941 */ /* 0x000fea0003800200 */
.L_x_116:
[----:B------:R-:W-:Y:S01]  /*8320*/  BAR.SYNC.DEFER_BLOCKING 0x1, 0x80 ;  /* 0x0042000000007b1d */ /* 0x000fe20000010000 */
[----:B------:R-:W-:Y:S01]  /*8330*/  ISETP.NE.AND P1, PT, R97, RZ, PT ;  /* 0x000000ff6100720c */ /* 0x000fe20003f25270 */
[----:B------:R-:W-:Y:S01]  /*8340*/  UISETP.NE.AND UP0, UPT, UR56, URZ, UPT ;  /* 0x000000ff3800728c */ /* 0x000fe2000bf05270 */
[----:B-1----:R-:W-:Y:S11]  /*8350*/  LEA R20, R106, UR44, 0x3 ;  /* 0x0000002c6a147c11 */ /* 0x002ff6000f8e18ff */
[----:B------:R-:W-:Y:S01]  /*8360*/  @P1 SHF.L.U32 R3, R112, 0x1f, RZ ;  /* 0x0000001f70031819 */ /* 0x000fe200000006ff */
[----:B------:R-:W-:Y:S06]  /*8370*/  BRA.U !UP0, `(.L_x_118) ;  /* 0x0000000108247547 */ /* 0x000fec000b800000 */
[----:B------:R-:W1:Y:S01]  /*8380*/  S2R R0, SR_CgaCtaId ;  /* 0x0000000000007919 */ /* 0x000e620000008800 */
[----:B------:R-:W-:Y:S01]  /*8390*/  IMAD.U32 R2, RZ, RZ, UR52 ;  /* 0x00000034ff027e24 */ /* 0x000fe2000f8e00ff */
[----:B------:R-:W-:Y:S04]  /*83a0*/  UIADD3 UR4, UPT, UPT, UR52, 0x1, URZ ;  /* 0x0000000134047890 */ /* 0x000fe8000fffe0ff */
[----:B------:R-:W-:Y:S01]  /*83b0*/  @P1 LEA R2, R2, UR44, 0x3 ;  /* 0x0000002c02021c11 */ /* 0x000fe2000f8e18ff */
[----:B------:R-:W-:Y:S04]  /*83c0*/  UISETP.NE.AND UP0, UPT, UR4, 0x3, UPT ;  /* 0x000000030400788c */ /* 0x000fe8000bf05270 */
[----:B------:R-:W-:Y:S01]  /*83d0*/  @P1 VIADD R2, R2, 0x98 ;  /* 0x0000009802021836 */ /* 0x000fe20000000000 */
[----:B------:R-:W-:Y:S04]  /*83e0*/  USEL UR52, UR4, URZ, UP0 ;  /* 0x000000ff04347287 */ /* 0x000fe80008000000 */
[----:B-1----:R-:W-:Y:S04]  /*83f0*/  @P1 PRMT R0, R0, 0x654, R2 ;  /* 0x0000065400001816 */ /* 0x002fe80000000002 */
[----:B------:R1:W-:Y:S04]  /*8400*/  @P1 SYNCS.ARRIVE.TRANS64.RED.A1T0 RZ, [R0+URZ], RZ ;  /* 0x000000ff00ff19a7 */ /* 0x0003e800081004ff */
.L_x_118:
[----:B------:R-:W2:Y:S01]  /*8410*/  @P1 SYNCS.PHASECHK.TRANS64.TRYWAIT P0, [R20+URZ+0x80], R3 ;  /* 0x00008003140015a7 */ /* 0x000ea200080011ff */
[----:B------:R-:W-:Y:S01]  /*8420*/  BSSY B1, `(.L_x_119) ;  /* 0x0000019000017945 */ /* 0x000fe20003800000 */
[----:B--2---:R-:W-:Y:S03]  /*8430*/  @P1 SEL R107, RZ, 0x1, !P0 ;  /* 0x00000001ff6b1807 */ /* 0x004fe60004000000 */
[----:B------:R-:W-:Y:S05]  /*8440*/  @!P1 BRA `(.L_x_120) ;  /* 0x0000000000589947 */ /* 0x000fea0003800000 */
[----:B------:R-:W-:Y:S01]  /*8450*/  ISETP.NE.AND P1, PT, R113, RZ, PT ;  /* 0x000000ff7100720c */ /* 0x000fe20003f25270 */
[----:B------:R-:W-:Y:S01]  /*8460*/  BSSY B0, `(.L_x_121) ;  /* 0x0000009000007945 */ /* 0x000fe20003800000 */
[----:B------:R-:W-:Y:S11]  /*8470*/  ISETP.NE.AND P0, PT, R107, RZ, PT ;  /* 0x000000ff6b00720c */ /* 0x000ff60003f05270 */
[----:B------:R-:W-:Y:S05]  /*8480*/  @P1 IMAD R3, R106, 0x1000, R99 ;  /* 0x000010006a031824 */ /* 0x000fea00078e0263 */
[----:B------:R-:W-:Y:S05]  /*8490*/  @P1 IADD3 R2, PT, PT, R3, UR44, RZ ;  /* 0x0000002c03021c10 */ /* 0x000fea000fffe0ff */
[----:B------:R-:W-:Y:S01]  /*84a0*/  @P1 IMAD.IADD R2, R98, 0x1, R2 ;  /* 0x0000000162021824 */ /* 0x000fe200078e0202 */
[----:B------:R-:W-:Y:S06]  /*84b0*/  @P0 BRA `(.L_x_122) ;  /* 0x00000000000c0947 */ /* 0x000fec0003800000 */
[----:B-1----:R-:W-:Y:S04]  /*84c0*/  SHF.L.U32 R0, R112, 0x1f, RZ ;  /* 0x0000001f70007819 */ /* 0x002fe800000006ff */
[----:B------:R-:W1:Y:S02]  /*84d0*/  SYNCS.PHASECHK.TRANS64.TRYWAIT P0, [R20+URZ+0x80], R0 ;  /* 0x00008000140075a7 */ /* 0x000e6400080011ff */
[----:B-1----:R-:W-:Y:S05]  /*84e0*/  @!P0 BRA `(.L_x_123) ;  /* 0x0000003c001c8947 */ /* 0x002fea0003800000 */
.L_x_122:
[----:B------:R-:W-:Y:S05]  /*84f0*/  BSYNC B0 ;  /* 0x0000000000007941 */ /* 0x000fea0003800000 */
.L_x_121:
[----:B------:R-:W-:Y:S01]  /*8500*/  ISETP.NE.AND P0, PT, R113, RZ, PT ;  /* 0x000000ff7100720c */ /* 0x000fe20003f05270 */
[----:B------:R-:W-:Y:S11]  /*8510*/  VIADD R106, R106, 0x1 ;  /* 0x000000016a6a7836 */ /* 0x000ff60000000000 */
[----:B------:R-:W-:Y:S01]  /*8520*/  @!UPT UIADD3 URZ, UPT, UPT, URZ, URZ, URZ ;  /* 0x000000fffffff290 */ /* 0x000fe2000fffe0ff */
[----:B------:R2:W4:Y:S04]  /*8530*/  @P0 LDS.128 R52, [R3+UR44+0x200] ;  /* 0x0002002c03340984 */ /* 0x0005280008000c00 */
[----:B------:R2:W2:Y:S04]  /*8540*/  @P0 LDS.128 R64, [R3+UR44+0xa00] ;  /* 0x000a002c03400984 */ /* 0x0004a80008000c00 */
[----:B------:R2:W2:Y:S04]  /*8550*/  @P0 LDS.128 R56, [R2+0x200] ;  /* 0x0002000002380984 */ /* 0x0004a80000000c00 */
[----:B------:R2:W2:Y:S01]  /*8560*/  @P0 LDS.128 R68, [R2+0xa00] ;  /* 0x000a000002440984 */ /* 0x0004a20000000c00 */
[C---:B------:R-:W-:Y:S04]  /*8570*/  ISETP.NE.AND P0, PT, R106.reuse, 0x3, PT ;  /* 0x000000036a00780c */ /* 0x040fe80003f05270 */
[----:B-1----:R-:W-:Y:S02]  /*8580*/  SEL R0, RZ, 0x1, P0 ;  /* 0x00000001ff007807 */ /* 0x002fe40000000000 */
[----:B------:R-:W-:Y:S02]  /*8590*/  SEL R106, R106, RZ, P0 ;  /* 0x000000ff6a6a7207 */ /* 0x000fe40000000000 */
[----:B------:R-:W-:Y:S02]  /*85a0*/  LOP3.LUT R112, R112, R0, RZ, 0x3c, !PT ;  /* 0x0000000070707212 */ /* 0x000fe400078e3cff */
.L_x_120:
[----:B------:R-:W-:Y:S05]  /*85b0*/  BSYNC B1 ;  /* 0x0000000000017941 */ /* 0x000fea0003800000 */
.L_x_119:
[----:B--2---:R-:W-:Y:S05]  /*85c0*/  VIADD R3, R105, 0x400000 ;  /* 0x0040000069037836 */ /* 0x004fea0000000000 */
[----:B-1----:R-:W-:Y:S04]  /*85d0*/  SHF.R.U32.HI R0, RZ, 0x15, R3 ;  /* 0x00000015ff007819 */ /* 0x002fe80000011603 */
[----:B------:R-:W-:Y:S04]  /*85e0*/  LOP3.LUT R2, R0, 0x3, RZ, 0xc0, !PT ;  /* 0x0000000300027812 */ /* 0x000fe800078ec0ff */
[----:B------:R-:W-:Y:S11]  /*85f0*/  ISETP.NE.AND P0, PT, R84, R2, PT ;  /* 0x000000025400720c */ /* 0x000ff60003f05270 */
[----:B------:R-:W-:Y:S02]  /*8600*/  @!UPT UIADD3 URZ, UPT, UPT, URZ, URZ, URZ ;  /* 0x000000fffffff290 */ /* 0x000fe4000fffe0ff */
[----:B------:R-:W-:Y:S05]  /*8610*/  @P0 BRA `(.L_x_124) ;  /* 0x0000000000bc0947 */ /* 0x000fea0003800000 */
[----:B------:R-:W-:Y:S02]  /*8620*/  LOP3.LUT P0, RZ, R0, 0x3, R86, 0x48, !PT ;  /* 0x0000000300ff7812 */ /* 0x000fe40007804856 */
[----:B------:R-:W-:Y:S11]  /*8630*/  MOV R16, R3 ;  /* 0x0000000300107202 */ /* 0x000ff60000000f00 */
[----:B------:R-:W-:Y:S05]  /*8640*/  @!P0 BRA `(.L_x_125) ;  /* 0x0000000000408947 */ /* 0x000fea0003800000 */
[----:B------:R-:W1:Y:S01]  /*8650*/  LDCU.64 UR8, c[0x4][0x70] ;  /* 0x01000e00ff0877ac */ /* 0x000e620008000a00 */
[----:B------:R-:W-:Y:S01]  /*8660*/  MOV R15, 0x0 ;  /* 0x00000000000f7802 */ /* 0x000fe20000000f00 */
[----:B------:R-:W-:Y:S02]  /*8670*/  HFMA2 R12, -RZ, RZ, 0, 5.9604644775390625e-08 ;  /* 0x00000001ff0c7431 */ /* 0x000fe400000001ff */
[----:B------:R-:W-:Y:S02]  /*8680*/  IMAD.MOV.U32 R8, RZ, RZ, 0x192 ;  /* 0x00000192ff087424 */ /* 0x000fe400078e00ff */
[----:B------:R-:W-:Y:S01]  /*8690*/  IMAD.MOV.U32 R13, RZ, RZ, RZ ;  /* 0x000000ffff0d7224 */ /* 0x000fe200078e00ff */
[----:B------:R-:W2:Y:S01]  /*86a0*/  LDCU.64 UR6, c[0x4][0x78] ;  /* 0x01000f00ff0677ac */ /* 0x000ea20008000a00 */
[----:B------:R-:W3:Y:S01]  /*86b0*/  LDC.64 R14, c[0x4][R15] ;  /* 0x010000000f0e7b82 */ /* 0x000ee20000000a00 */
[----:B------:R-:W5:Y:S01]  /*86c0*/  LDCU.64 UR4, c[0x4][0x10] ;  /* 0x01000200ff0477ac */ /* 0x000f620008000a00 */
[----:B-1----:R-:W-:Y:S01]  /*86d0*/  MOV R5, UR9 ;  /* 0x0000000900057c02 */ /* 0x002fe20008000f00 */
[----:B------:R-:W-:Y:S01]  /*86e0*/  IMAD.U32 R4, RZ, RZ, UR8 ;  /* 0x00000008ff047e24 */ /* 0x000fe2000f8e00ff */
[----:B--2---:R-:W-:Y:S01]  /*86f0*/  MOV R7, UR7 ;  /* 0x0000000700077c02 */ /* 0x004fe20008000f00 */
[----:B------:R-:W-:Y:S01]  /*8700*/  IMAD.U32 R6, RZ, RZ, UR6 ;  /* 0x00000006ff067e24 */ /* 0x000fe2000f8e00ff */
[----:B-----5:R-:W-:Y:S01]  /*8710*/  MOV R11, UR5 ;  /* 0x00000005000b7c02 */ /* 0x020fe20008000f00 */
[----:B------:R-:W-:Y:S02]  /*8720*/  IMAD.U32 R10, RZ, RZ, UR4 ;  /* 0x00000004ff0a7e24 */ /* 0x000fe4000f8e00ff */
[----:B------:R-:W-:Y:S07]  /*8730*/  LEPC R20, `(.L_x_125) ;  /* 0x000000001014794e */ /* 0x000fee0000000000 */
[----:B---34-:R-:W-:Y:S05]  /*8740*/  CALL.ABS.NOINC R14 ;  /* 0x000000000e007343 */ /* 0x018fea0003c00000 */
.L_x_125:
        /* <DEDUP_REMOVED lines=23> */
.L_x_126:
[----:B------:R-:W-:Y:S05]  /*88c0*/  WARPSYNC.ALL ;  /* 0x0000000000007948 */ /* 0x000fea0003800000 */
[----:B------:R-:W-:Y:S11]  /*88d0*/  R2UR UR4, R16 ;  /* 0x00000000100472ca */ /* 0x000ff600000e0000 */
[----:B------:R-:W-:Y:S02]  /*88e0*/  @!UPT UIADD3 URZ, UPT, UPT, URZ, URZ, URZ ;  /* 0x000000fffffff290 */ /* 0x000fe4000fffe0ff */
[----:B------:R-:W1:Y:S02]  /*88f0*/  LDTM.x16 R4, tmem[UR4+0x20] ;  /* 0x00002004000479ee */ /* 0x000e640008240000 */
[----:B-1----:R-:W-:Y:S01]  /*8900*/  NOP ;  /* 0x0000000000007918 */ /* 0x002fe20000000000 */
.L_x_124:
[----:B----4-:R-:W-:Y:S01]  /*8910*/  SHF.L.U32 R3, R52, 0x10, RZ ;  /* 0x0000001034037819 */ /* 0x010fe200000006ff */
[C---:B------:R-:W-:Y:S01]  /*8920*/  FMUL R0, R43.reuse, R24 ;  /* 0x000000182b007220 */ /* 0x040fe20000400000 */
[----:B------:R-:W-:Y:S01]  /*8930*/  ISETP.NE.AND P1, PT, R84, R2, PT ;  /* 0x000000025400720c */ /* 0x000fe20003f25270 */
[----:B------:R-:W-:Y:S01]  /*8940*/  FMUL R2, R43, R25 ;  /* 0x000000192b027220 */ /* 0x000fe20000400000 */
[----:B------:R-:W-:Y:S01]  /*8950*/  LOP3.LUT R21, R52, 0xffff0000, RZ, 0xc0, !PT ;  /* 0xffff000034157812 */ /* 0x000fe200078ec0ff */
[----:B------:R-:W-:Y:S01]  /*8960*/  FFMA R0, R45, R3, R0 ;  /* 0x000000032d007223 */ /* 0x000fe20000000000 */
[----:B------:R-:W-:Y:S01]  /*8970*/  SHF.L.U32 R22, R53, 0x10, RZ ;  /* 0x0000001035167819 */ /* 0x000fe200000006ff */
[----:B------:R-:W-:Y:S01]  /*8980*/  FMUL R3, R43, R26 ;  /* 0x0000001a2b037220 */ /* 0x000fe20000400000 */
[----:B------:R-:W-:Y:S01]  /*8990*/  LOP3.LUT R23, R53, 0xffff0000, RZ, 0xc0, !PT ;  /* 0xffff000035177812 */ /* 0x000fe200078ec0ff */
[----:B------:R-:W-:Y:S01]  /*89a0*/  FMUL R20, R43, R27 ;  /* 0x0000001b2b147220 */ /* 0x000fe20000400000 */
[----:B------:R-:W-:Y:S01]  /*89b0*/  SHF.L.U32 R40, R54, 0x10, RZ ;  /* 0x0000001036287819 */ /* 0x000fe200000006ff */
[----:B------:R-:W-:Y:S01]  /*89c0*/  FFMA R2, R45, R21, R2 ;  /* 0x000000152d027223 */ /* 0x000fe20000000002 */
[----:B------:R-:W-:Y:S01]  /*89d0*/  LOP3.LUT R41, R57, 0xffff0000, RZ, 0xc0, !PT ;  /* 0xffff000039297812 */ /* 0x000fe200078ec0ff */
[C---:B------:R-:W-:Y:S01]  /*89e0*/  FFMA R3, R45.reuse, R22, R3 ;  /* 0x000000162d037223 */ /* 0x040fe20000000003 */
[----:B------:R-:W-:Y:S01]  /*89f0*/  LOP3.LUT R42, R66, 0xffff0000, RZ, 0xc0, !PT ;  /* 0xffff0000422a7812 */ /* 0x000fe200078ec0ff */
[----:B------:R-:W-:Y:S01]  /*8a00*/  FFMA R20, R45, R23, R20 ;  /* 0x000000172d147223 */ /* 0x000fe20000000014 */
[----:B------:R-:W-:Y:S01]  /*8a10*/  LOP3.LUT R23, R54, 0xffff0000, RZ, 0xc0, !PT ;  /* 0xffff000036177812 */ /* 0x000fe200078ec0ff */
[C---:B------:R-:W-:Y:S01]  /*8a20*/  FMUL R21, R43.reuse, R28 ;  /* 0x0000001c2b157220 */ /* 0x040fe20000400000 */
[----:B------:R-:W-:Y:S01]  /*8a30*/  F2FP.BF16.F32.PACK_AB R48, R2, R0 ;  /* 0x000000000230723e */ /* 0x000fe200000010ff */
[----:B------:R-:W-:Y:S01]  /*8a40*/  FMUL R22, R43, R29 ;  /* 0x0000001d2b167220 */ /* 0x000fe20000400000 */
[----:B---3--:R-:W-:Y:S01]  /*8a50*/  F2FP.BF16.F32.PACK_AB R49, R20, R3 ;  /* 0x000000031431723e */ /* 0x008fe200000010ff */
[----:B------:R-:W-:Y:S01]  /*8a60*/  FFMA R21, R45, R40, R21 ;  /* 0x000000282d157223 */ /* 0x000fe20000000015 */
[----:B------:R-:W-:Y:S01]  /*8a70*/  SHF.L.U32 R20, R55, 0x10, RZ ;  /* 0x0000001037147819 */ /* 0x000fe200000006ff */
[----:B------:R-:W-:Y:S01]  /*8a80*/  FFMA R22, R45, R23, R22 ;  /* 0x000000172d167223 */ /* 0x000fe20000000016 */
[----:B------:R-:W-:Y:S01]  /*8a90*/  LOP3.LUT R23, R55, 0xffff0000, RZ, 0xc0, !PT ;  /* 0xffff000037177812 */ /* 0x000fe200078ec0ff */
[C---:B------:R-:W-:Y:S01]  /*8aa0*/  FMUL R0, R43.reuse, R30 ;  /* 0x0000001e2b007220 */ /* 0x040fe20000400000 */
[----:B------:R-:W-:Y:S01]  /*8ab0*/  SHF.L.U32 R40, R56, 0x10, RZ ;  /* 0x0000001038287819 */ /* 0x000fe200000006ff */
[C---:B------:R-:W-:Y:S01]  /*8ac0*/  FMUL R2, R43.reuse, R31 ;  /* 0x0000001f2b027220 */ /* 0x040fe20000400000 */
[----:B------:R-:W-:Y:S01]  /*8ad0*/  F2FP.BF16.F32.PACK_AB R50, R22, R21 ;  /* 0x000000151632723e */ /* 0x000fe200000010ff */
[----:B------:R-:W-:Y:S01]  /*8ae0*/  FMUL R3, R43, R32 ;  /* 0x000000202b037220 */ /* 0x000fe20000400000 */
[----:B------:R-:W-:Y:S01]  /*8af0*/  SHF.L.U32 R44, R67, 0x10, RZ ;  /* 0x00000010432c7819 */ /* 0x000fe200000006ff */
[----:B------:R-:W-:Y:S01]  /*8b00*/  FFMA R0, R45, R20, R0 ;  /* 0x000000142d007223 */ /* 0x000fe20000000000 */
[----:B------:R-:W-:Y:S01]  /*8b10*/  LOP3.LUT R46, R67, 0xffff0000, RZ, 0xc0, !PT ;  /* 0xffff0000432e7812 */ /* 0x000fe200078ec0ff */
[C---:B------:R-:W-:Y:S01]  /*8b20*/  FFMA R2, R45.reuse, R23, R2 ;  /* 0x000000172d027223 */ /* 0x040fe20000000002 */
[----:B------:R-:W-:Y:S01]  /*8b30*/  LOP3.LUT R23, R56, 0xffff0000, RZ, 0xc0, !PT ;  /* 0xffff000038177812 */ /* 0x000fe200078ec0ff */
[----:B------:R-:W-:Y:S01]  /*8b40*/  FFMA R3, R45, R40, R3 ;  /* 0x000000282d037223 */ /* 0x000fe20000000003 */
[----:B------:R-:W-:Y:S01]  /*8b50*/  SHF.L.U32 R40, R57, 0x10, RZ ;  /* 0x0000001039287819 */ /* 0x000fe200000006ff */
[C---:B------:R-:W-:Y:S01]  /*8b60*/  FMUL R20, R43.reuse, R33 ;  /* 0x000000212b147220 */ /* 0x040fe20000400000 */
[----:B------:R-:W-:Y:S01]  /*8b70*/  F2FP.BF16.F32.PACK_AB R51, R2, R0 ;  /* 0x000000000233723e */ /* 0x000fe200000010ff */
[C---:B------:R-:W-:Y:S01]  /*8b80*/  FMUL R21, R43.reuse, R34 ;  /* 0x000000222b157220 */ /* 0x040fe20000400000 */
[----:B------:R-:W-:Y:S01]  /*8b90*/  MOV R47, UR46 ;  /* 0x0000002e002f7c02 */ /* 0x000fe20008000f00 */
[----:B------:R-:W-:Y:S01]  /*8ba0*/  FMUL R22, R43, R35 ;  /* 0x000000232b167220 */ /* 0x000fe20000400000 */
[----:B------:R-:W-:Y:S01]  /*8bb0*/  ISETP.NE.AND P0, PT, R84, RZ, PT ;  /* 0x000000ff5400720c */ /* 0x000fe20003f05270 */
[C---:B------:R-:W-:Y:S01]  /*8bc0*/  FFMA R20, R45.reuse, R23, R20 ;  /* 0x000000172d147223 */ /* 0x040fe20000000014 */
[C---:B------:R-:W-:Y:S01]  /*8bd0*/  SHF.L.U32 R23, R58.reuse, 0x10, RZ ;  /* 0x000000103a177819 */ /* 0x040fe200000006ff */
[C---:B------:R-:W-:Y:S01]  /*8be0*/  FFMA R21, R45.reuse, R40, R21 ;  /* 0x000000282d157223 */ /* 0x040fe20000000015 */
[----:B------:R-:W-:Y:S01]  /*8bf0*/  LOP3.LUT R40, R58, 0xffff0000, RZ, 0xc0, !PT ;  /* 0xffff00003a287812 */ /* 0x000fe200078ec0ff */
[----:B------:R-:W-:Y:S01]  /*8c00*/  FFMA R22, R45, R41, R22 ;  /* 0x000000292d167223 */ /* 0x000fe20000000016 */
[----:B------:R-:W-:Y:S01]  /*8c10*/  F2FP.BF16.F32.PACK_AB R60, R20, R3 ;  /* 0x00000003143c723e */ /* 0x000fe200000010ff */
[----:B------:R-:W-:Y:S01]  /*8c20*/  FMUL R0, R43, R36 ;  /* 0x000000242b007220 */ /* 0x000fe20000400000 */
[----:B------:R-:W-:Y:S01]  /*8c30*/  LOP3.LUT R41, R65, 0xffff0000, RZ, 0xc0, !PT ;  /* 0xffff000041297812 */ /* 0x000fe200078ec0ff */
[----:B------:R-:W-:Y:S01]  /*8c40*/  FMUL R2, R43, R37 ;  /* 0x000000252b027220 */ /* 0x000fe20000400000 */
[----:B------:R-:W-:Y:S01]  /*8c50*/  F2FP.BF16.F32.PACK_AB R61, R22, R21 ;  /* 0x00000015163d723e */ /* 0x000fe200000010ff */
[----:B------:R-:W-:Y:S01]  /*8c60*/  FFMA R0, R45, R23, R0 ;  /* 0x000000172d007223 */ /* 0x000fe20000000000 */
[----:B------:R-:W-:Y:S01]  /*8c70*/  SHF.L.U32 R22, R59, 0x10, RZ ;  /* 0x000000103b167819 */ /* 0x000fe200000006ff */
[----:B------:R-:W-:Y:S01]  /*8c80*/  FFMA R2, R45, R40, R2 ;  /* 0x000000282d027223 */ /* 0x000fe20000000002 */
[----:B------:R-:W-:Y:S01]  /*8c90*/  LOP3.LUT R23, R59, 0xffff0000, RZ, 0xc0, !PT ;  /* 0xffff00003b177812 */ /* 0x000fe200078ec0ff */
[C---:B------:R-:W-:Y:S01]  /*8ca0*/  FMUL R3, R43.reuse, R38 ;  /* 0x000000262b037220 */ /* 0x040fe20000400000 */
[----:B------:R-:W-:Y:S01]  /*8cb0*/  SHF.L.U32 R40, R64, 0x10, RZ ;  /* 0x0000001040287819 */ /* 0x000fe200000006ff */
[C---:B------:R-:W-:Y:S01]  /*8cc0*/  FMUL R20, R43.reuse, R39 ;  /* 0x000000272b147220 */ /* 0x040fe20000400000 */
[----:B------:R-:W-:Y:S01]  /*8cd0*/  FMUL R21, R43, R4 ;  /* 0x000000042b157220 */ /* 0x000fe20000400000 */
[C---:B------:R-:W-:Y:S01]  /*8ce0*/  FFMA R3, R45.reuse, R22, R3 ;  /* 0x000000162d037223 */ /* 0x040fe20000000003 */
[----:B------:R-:W-:Y:S01]  /*8cf0*/  F2FP.BF16.F32.PACK_AB R62, R2, R0 ;  /* 0x00000000023e723e */ /* 0x000fe200000010ff */
[C---:B------:R-:W-:Y:S01]  /*8d00*/  FFMA R20, R45.reuse, R23, R20 ;  /* 0x000000172d147223 */ /* 0x040fe20000000014 */
[----:B------:R-:W-:Y:S01]  /*8d10*/  FFMA R21, R45, R40, R21 ;  /* 0x000000282d157223 */ /* 0x000fe20000000015 */
[----:B------:R-:W-:Y:S01]  /*8d20*/  LOP3.LUT R23, R64, 0xffff0000, RZ, 0xc0, !PT ;  /* 0xffff000040177812 */ /* 0x000fe200078ec0ff */
[----:B------:R-:W-:Y:S01]  /*8d30*/  FMUL R0, R43, R5 ;  /* 0x000000052b007220 */ /* 0x000fe20000400000 */
[----:B------:R-:W-:Y:S01]  /*8d40*/  SHF.L.U32 R40, R65, 0x10, RZ ;  /* 0x0000001041287819 */ /* 0x000fe200000006ff */
[C---:B------:R-:W-:Y:S01]  /*8d50*/  FMUL R2, R43.reuse, R6 ;  /* 0x000000062b027220 */ /* 0x040fe20000400000 */
[----:B------:R-:W-:Y:S01]  /*8d60*/  FMUL R22, R43, R7 ;  /* 0x000000072b167220 */ /* 0x000fe20000400000 */
[C---:B------:R-:W-:Y:S01]  /*8d70*/  FFMA R0, R45.reuse, R23, R0 ;  /* 0x000000172d007223 */ /* 0x040fe20000000000 */
[----:B------:R-:W-:Y:S01]  /*8d80*/  F2FP.BF16.F32.PACK_AB R63, R20, R3 ;  /* 0x00000003143f723e */ /* 0x000fe200000010ff */
[C---:B------:R-:W-:Y:S01]  /*8d90*/  FFMA R2, R45.reuse, R40, R2 ;  /* 0x000000282d027223 */ /* 0x040fe20000000002 */
[----:B------:R-:W-:Y:S01]  /*8da0*/  FFMA R22, R45, R41, R22 ;  /* 0x000000292d167223 */ /* 0x000fe20000000016 */
[----:B------:R-:W-:Y:S01]  /*8db0*/  SHF.L.U32 R41, R66, 0x10, RZ ;  /* 0x0000001042297819 */ /* 0x000fe200000006ff */
[C---:B------:R-:W-:Y:S01]  /*8dc0*/  FMUL R3, R43.reuse, R8 ;  /* 0x000000082b037220 */ /* 0x040fe20000400000 */
[C---:B------:R-:W-:Y:S01]  /*8dd0*/  FMUL R20, R43.reuse, R9 ;  /* 0x000000092b147220 */ /* 0x040fe20000400000 */
[C---:B------:R-:W-:Y:S01]  /*8de0*/  FMUL R23, R43.reuse, R10 ;  /* 0x0000000a2b177220 */ /* 0x040fe20000400000 */
[----:B------:R-:W-:Y:S01]  /*8df0*/  FMUL R40, R43, R11 ;  /* 0x0000000b2b287220 */ /* 0x000fe20000400000 */
[C---:B------:R-:W-:Y:S01]  /*8e00*/  FFMA R3, R45.reuse, R41, R3 ;  /* 0x000000292d037223 */ /* 0x040fe20000000003 */
[C---:B------:R-:W-:Y:S01]  /*8e10*/  FFMA R20, R45.reuse, R42, R20 ;  /* 0x0000002a2d147223 */ /* 0x040fe20000000014 */
[C---:B------:R-:W-:Y:S01]  /*8e20*/  FFMA R23, R45.reuse, R44, R23 ;  /* 0x0000002c2d177223 */ /* 0x040fe20000000017 */
[----:B------:R-:W-:Y:S01]  /*8e30*/  FFMA R40, R45, R46, R40 ;  /* 0x0000002e2d287223 */ /* 0x000fe20000000028 */
[----:B------:R-:W-:Y:S01]  /*8e40*/  F2FP.BF16.F32.PACK_AB R100, R0, R21 ;  /* 0x000000150064723e */ /* 0x000fe200000010ff */
[----:B------:R-:W1:Y:S01]  /*8e50*/  S2R R46, SR_CgaCtaId ;  /* 0x00000000002e7919 */ /* 0x000e620000008800 */
[----:B------:R-:W-:Y:S01]  /*8e60*/  SHF.L.U32 R42, R68, 0x10, RZ ;  /* 0x00000010442a7819 */ /* 0x000fe200000006ff */
[C---:B------:R-:W-:Y:S01]  /*8e70*/  FMUL R41, R43.reuse, R12 ;  /* 0x0000000c2b297220 */ /* 0x040fe20000400000 */
[----:B------:R-:W-:Y:S01]  /*8e80*/  F2FP.BF16.F32.PACK_AB R101, R22, R2 ;  /* 0x000000021665723e */ /* 0x000fe200000010ff */
[C---:B------:R-:W-:Y:S01]  /*8e90*/  FMUL R0, R43.reuse, R13 ;  /* 0x0000000d2b007220 */ /* 0x040fe20000400000 */
[----:B------:R-:W-:Y:S01]  /*8ea0*/  LOP3.LUT R21, R68, 0xffff0000, RZ, 0xc0, !PT ;  /* 0xffff000044157812 */ /* 0x000fe200078ec0ff */
[----:B------:R-:W-:Y:S01]  /*8eb0*/  FMUL R2, R43, R14 ;  /* 0x0000000e2b027220 */ /* 0x000fe20000400000 */
[----:B------:R-:W-:Y:S01]  /*8ec0*/  F2FP.BF16.F32.PACK_AB R103, R40, R23 ;  /* 0x000000172867723e */ /* 0x000fe200000010ff */
[----:B------:R-:W-:Y:S01]  /*8ed0*/  FFMA R41, R45, R42, R41 ;  /* 0x0000002a2d297223 */ /* 0x000fe20000000029 */
[----:B------:R-:W-:Y:S01]  /*8ee0*/  SHF.L.U32 R22, R69, 0x10, RZ ;  /* 0x0000001045167819 */ /* 0x000fe200000006ff */
[----:B------:R-:W-:Y:S01]  /*8ef0*/  FFMA R0, R45, R21, R0 ;  /* 0x000000152d007223 */ /* 0x000fe20000000000 */
[----:B------:R-:W-:Y:S01]  /*8f00*/  F2FP.BF16.F32.PACK_AB R102, R20, R3 ;  /* 0x000000031466723e */ /* 0x000fe200000010ff */
[----:B------:R-:W-:Y:S01]  /*8f10*/  FMUL R3, R43, R15 ;  /* 0x0000000f2b037220 */ /* 0x000fe20000400000 */
[----:B------:R-:W-:Y:S01]  /*8f20*/  LOP3.LUT R23, R69, 0xffff0000, RZ, 0xc0, !PT ;  /* 0xffff000045177812 */ /* 0x000fe200078ec0ff */
[----:B------:R-:W-:Y:S01]  /*8f30*/  FMUL R20, R43, R16 ;  /* 0x000000102b147220 */ /* 0x000fe20000400000 */
[C---:B------:R-:W-:Y:S01]  /*8f40*/  SHF.L.U32 R40, R70.reuse, 0x10, RZ ;  /* 0x0000001046287819 */ /* 0x040fe200000006ff */
[----:B------:R-:W-:Y:S01]  /*8f50*/  FFMA R2, R45, R22, R2 ;  /* 0x000000162d027223 */ /* 0x000fe20000000002 */
[----:B------:R-:W-:Y:S01]  /*8f60*/  FMUL R21, R43, R17 ;  /* 0x000000112b157220 */ /* 0x000fe20000400000 */
[----:B------:R-:W-:Y:S01]  /*8f70*/  FFMA R3, R45, R23, R3 ;  /* 0x000000172d037223 */ /* 0x000fe20000000003 */
[----:B------:R-:W-:Y:S01]  /*8f80*/  @!P1 LEA R47, R47, R99, 0xc ;  /* 0x000000632f2f9211 */ /* 0x000fe200078e60ff */
[----:B------:R-:W-:Y:S01]  /*8f90*/  FFMA R20, R45, R40, R20 ;  /* 0x000000282d147223 */ /* 0x000fe20000000014 */
[----:B------:R-:W-:Y:S01]  /*8fa0*/  LOP3.LUT R40, R70, 0xffff0000, RZ, 0xc0, !PT ;  /* 0xffff000046287812 */ /* 0x000fe200078ec0ff */
[----:B------:R-:W-:Y:S01]  /*8fb0*/  FMUL R22, R43, R18 ;  /* 0x000000122b167220 */ /* 0x000fe20000400000 */
[----:B------:R-:W-:Y:S01]  /*8fc0*/  F2FP.BF16.F32.PACK_AB R108, R0, R41 ;  /* 0x00000029006c723e */ /* 0x000fe200000010ff */
[----:B------:R2:W-:Y:S01]  /*8fd0*/  @!P1 STS.128 [R47+UR44+0x200], R48 ;  /* 0x000200302f009988 */ /* 0x0005e20008000c2c */
[----:B------:R-:W-:Y:S01]  /*8fe0*/  SHF.L.U32 R42, R71, 0x10, RZ ;  /* 0x00000010472a7819 */ /* 0x000fe200000006ff */
[----:B------:R-:W-:Y:S01]  /*8ff0*/  FFMA R21, R45, R40, R21 ;  /* 0x000000282d157223 */ /* 0x000fe20000000015 */
[----:B------:R-:W-:Y:S01]  /*9000*/  @!P1 IADD3 R40, PT, PT, R47, UR44, RZ ;  /* 0x0000002c2f289c10 */ /* 0x000fe2000fffe0ff */
[----:B------:R-:W-:Y:S01]  /*9010*/  FMUL R23, R43, R19 ;  /* 0x000000132b177220 */ /* 0x000fe20000400000 */
[----:B------:R-:W-:Y:S01]  /*9020*/  LOP3.LUT R44, R71, 0xffff0000, RZ, 0xc0, !PT ;  /* 0xffff0000472c7812 */ /* 0x000fe200078ec0ff */
[----:B------:R-:W-:Y:S01]  /*9030*/  FFMA R22, R45, R42, R22 ;  /* 0x0000002a2d167223 */ /* 0x000fe20000000016 */
[----:B------:R-:W-:Y:S02]  /*9040*/  @!P1 IADD3 R40, PT, PT, R98, R40, RZ ;  /* 0x0000002862289210 */ /* 0x000fe40007ffe0ff */
[----:B------:R-:W-:Y:S01]  /*9050*/  F2FP.BF16.F32.PACK_AB R109, R3, R2 ;  /* 0x00000002036d723e */ /* 0x000fe200000010ff */
[----:B------:R-:W-:Y:S01]  /*9060*/  FFMA R23, R45, R44, R23 ;  /* 0x0000002c2d177223 */ /* 0x000fe20000000017 */
[----:B------:R-:W-:Y:S01]  /*9070*/  F2FP.BF16.F32.PACK_AB R110, R21, R20 ;  /* 0x00000014156e723e */ /* 0x000fe200000010ff */
[----:B------:R2:W-:Y:S03]  /*9080*/  @!P1 STS.128 [R40+0x200], R60 ;  /* 0x0002003c28009388 */ /* 0x0005e60000000c00 */
[----:B------:R-:W-:Y:S05]  /*9090*/  F2FP.BF16.F32.PACK_AB R111, R23, R22 ;  /* 0x00000016176f723e */ /* 0x000fea00000010ff */
[----:B------:R2:W-:Y:S08]  /*90a0*/  @!P1 STS.128 [R47+UR44+0xa00], R100 ;  /* 0x000a00642f009988 */ /* 0x0005f00008000c2c */
[----:B------:R2:W-:Y:S01]  /*90b0*/  @!P1 STS.128 [R40+0xa00], R108 ;  /* 0x000a006c28009388 */ /* 0x0005e20000000c00 */
[----:B------:R-:W-:Y:S01]  /*90c0*/  @!PT LDS RZ, [RZ] ;  /* 0x00000000fffff984 */ /* 0x000fe20000000800 */
[----:B------:R-:W-:Y:S01]  /*90d0*/  @!PT LDS RZ, [RZ] ;  /* 0x00000000fffff984 */ /* 0x000fe20000000800 */
[----:B------:R-:W-:Y:S01]  /*90e0*/  @!PT LDS RZ, [RZ] ;  /* 0x00000000fffff984 */ /* 0x000fe20000000800 */
[----:B------:R-:W-:Y:S01]  /*90f0*/  @!PT LDS RZ, [RZ] ;  /* 0x00000000fffff984 */ /* 0x000fe20000000800 */
[----:B------:R3:W-:Y:S07]  /*9100*/  MEMBAR.ALL.CTA ;  /* 0x0000000000007992 */ /* 0x0007ee0000008000 */
[----:B---3--:R-:W3:Y:S01]  /*9110*/  FENCE.VIEW.ASYNC.S ;  /* 0x00000000000073c6 */ /* 0x008ee20000000000 */
[----:B------:R-:W-:Y:S05]  /*9120*/  WARPSYNC.ALL ;  /* 0x0000000000007948 */ /* 0x000fea0003800000 */
[----:B------:R-:W-:Y:S01]  /*9130*/  BSSY.RECONVERGENT B0, `(.L_x_127) ;  /* 0x0000012000007945 */ /* 0x000fe20003800200 */
[----:B---3--:R-:W-:Y:S06]  /*9140*/  BAR.SYNC.DEFER_BLOCKING 0x1, 0x80 ;  /* 0x0042000000007b1d */ /* 0x008fec0000010000 */
[----:B-1----:R-:W-:Y:S05]  /*9150*/  @P0 BRA `(.L_x_128) ;  /* 0x00000000003c0947 */ /* 0x002fea0003800000 */
[----:B------:R-:W1:Y:S01]  /*9160*/  LDCU.64 UR6, c[0x0][0x348] ;  /* 0x00006900ff0677ac */ /* 0x000e620008000a00 */
[----:B------:R-:W-:Y:S02]  /*9170*/  ULEA UR5, UR46, UR44, 0xc ;  /* 0x0000002c2e057291 */ /* 0x000fe4000f8e60ff */
[----:B------:R-:W-:Y:S02]  /*9180*/  UIADD3 UR10, UPT, UPT, UR50, 0x40, URZ ;  /* 0x00000040320a7890 */ /* 0x000fe4000fffe0ff */
[----:B------:R-:W-:Y:S02]  /*9190*/  UIADD3 UR8, UPT, UPT, UR5, 0x200, URZ ;  /* 0x0000020005087890 */ /* 0x000fe4000fffe0ff */
[----:B------:R-:W-:Y:S01]  /*91a0*/  UIADD3 UR12, UPT, UPT, UR5, 0xa00, URZ ;  /* 0x00000a00050c7890 */ /* 0x000fe2000fffe0ff */
[----:B------:R-:W-:Y:S01]  /*91b0*/  UMOV UR9, UR49 ;  /* 0x0000003100097c82 */ /* 0x000fe20008000000 */
[----:B------:R-:W-:Y:S01]  /*91c0*/  UMOV UR11, UR36 ;  /* 0x00000024000b7c82 */ /* 0x000fe20008000000 */
[----:B------:R-:W-:Y:S01]  /*91d0*/  UIADD3 UR13, UPT, UPT, UR49, 0x20, URZ ;  /* 0x00000020310d7890 */ /* 0x000fe2000fffe0ff */
[----:B------:R-:W-:Y:S01]  /*91e0*/  UMOV UR15, UR36 ;  /* 0x00000024000f7c82 */ /* 0x000fe20008000000 */
[----:B------:R-:W-:Y:S01]  /*91f0*/  UMOV UR14, UR10 ;  /* 0x0000000a000e7c82 */ /* 0x000fe20008000000 */
[----:B-1----:R-:W-:Y:S04]  /*9200*/  UIADD3 UR4, UP0, UPT, UR6, 0xa80, URZ ;  /* 0x00000a8006047890 */ /* 0x002fe8000ff1e0ff */
[----:B------:R-:W-:Y:S09]  /*9210*/  UIADD3.X UR5, UPT, UPT, URZ, UR7, URZ, UP0, !UPT ;  /* 0x00000007ff057290 */ /* 0x000ff200087fe4ff */
[----:B------:R1:W-:Y:S01]  /*9220*/  UTMASTG.3D [UR8], [UR4] ;  /* 0x00000008040073b5 */ /* 0x0003e20008010000 */
[----:B------:R1:W-:Y:S02]  /*9230*/  UTMASTG.3D [UR12], [UR4] ;  /* 0x0000000c040073b5 */ /* 0x0003e40008010000 */
[----:B-1----:R0:W-:Y:S02]  /*9240*/  UTMACMDFLUSH ;  /* 0x00000000000079b7 */ /* 0x0021e40000000000 */
.L_x_128:
[----:B------:R-:W-:Y:S05]  /*9250*/  BSYNC.RECONVERGENT B0 ;  /* 0x0000000000007941 */ /* 0x000fea0003800200 */
.L_x_127:
[----:B------:R-:W-:Y:S01]  /*9260*/  UIADD3 UR4, UPT, UPT, UR46, 0x1, URZ ;  /* 0x000000012e047890 */ /* 0x000fe2000fffe0ff */
[----:B------:R-:W-:Y:S03]  /*9270*/  BSSY.RECONVERGENT B0, `(.L_x_129) ;  /* 0x0000007000007945 */ /* 0x000fe60003800200 */
[----:B------:R-:W-:Y:S04]  /*9280*/  UISETP.NE.AND UP0, UPT, UR4, 0x3, UPT ;  /* 0x000000030400788c */ /* 0x000fe8000bf05270 */
[----:B------:R-:W-:Y:S02]  /*9290*/  USEL UR45, UR4, URZ, UP0 ;  /* 0x000000ff042d7287 */ /* 0x000fe40008000000 */
[----:B------:R-:W-:Y:S04]  /*92a0*/  UISETP.EQ.XOR UP0, UPT, UR47, 0x3, !UP0 ;  /* 0x000000032f00788c */ /* 0x000fe8000c702a70 */
[----:B------:R-:W-:Y:S01]  /*92b0*/  UP2UR UR51, UPR, URZ, 0x1 ;  /* 0x00000001ff337883 */ /* 0x000fe20008000000 */
[----:B------:R-:W-:Y:S11]  /*92c0*/  @P0 BRA `(.L_x_130) ;  /* 0x0000000000040947 */ /* 0x000ff60003800000 */
[----:B------:R-:W-:Y:S04]  /*92d0*/  DEPBAR.LE SB0, 0x1 ;  /* 0x000080400000791a */ /* 0x000fe80000000000 */
.L_x_130:
[----:B------:R-:W-:Y:S05]  /*92e0*/  BSYNC.RECONVERGENT B0 ;  /* 0x0000000000007941 */ /* 0x000fea0003800200 */
.L_x_129:
[----:B------:R-:W1:Y:S08]  /*92f0*/  S2UR UR4, SR_CgaCtaId ;  /* 0x00000000000479c3 */ /* 0x000e700000008800 */
[----:B------:R-:W-:Y:S01]  /*9300*/  BAR.SYNC.DEFER_BLOCKING 0x1, 0x80 ;  /* 0x0042000000007b1d */ /* 0x000fe20000010000 */
[----:B------:R-:W-:Y:S01]  /*9310*/  ISETP.NE.AND P1, PT, R97, RZ, PT ;  /* 0x000000ff6100720c */ /* 0x000fe20003f25270 */
[----:B------:R-:W-:Y:S01]  /*9320*/  IMAD.U32 R0, RZ, RZ, UR52 ;  /* 0x00000034ff007e24 */ /* 0x000fe2000f8e00ff */
[----:B------:R-:W-:Y:S11]  /*9330*/  UIADD3 UR53, UPT, UPT, UR49, 0x10, URZ ;  /* 0x0000001031357890 */ /* 0x000ff6000fffe0ff */
[----:B------:R-:W-:Y:S05]  /*9340*/  @P1 LEA R0, R0, UR44, 0x3 ;  /* 0x0000002c00001c11 */ /* 0x000fea000f8e18ff */
[----:B------:R-:W-:Y:S01]  /*9350*/  @P1 VIADD R2, R0, 0x98 ;  /* 0x0000009800021836 */ /* 0x000fe20000000000 */
[----:B------:R-:W-:Y:S04]  /*9360*/  @P1 SHF.L.U32 R0, R112, 0x1f, RZ ;  /* 0x0000001f70001819 */ /* 0x000fe800000006ff */
[----:B------:R-:W-:Y:S01]  /*9370*/  @P1 PRMT R46, R46, 0x654, R2 ;  /* 0x000006542e2e1816 */ /* 0x000fe20000000002 */
[----:B------:R-:W-:Y:S01]  /*9380*/  UMOV UR44, 0x400 ;  /* 0x00000400002c7882 */ /* 0x000fe20000000000 */
[----:B------:R-:W-:Y:S01]  /*9390*/  BSSY B1, `(.L_x_131) ;  /* 0x0000021000017945 */ /* 0x000fe20003800000 */
[----:B-1----:R-:W-:Y:S01]  /*93a0*/  ULEA UR44, UR4, UR44, 0x18 ;  /* 0x0000002c042c7291 */ /* 0x002fe2000f8ec0ff */
[----:B------:R-:W-:Y:S01]  /*93b0*/  @P1 SYNCS.ARRIVE.TRANS64.RED.A1T0 RZ, [R46+URZ], RZ ;  /* 0x000000ff2eff19a7 */ /* 0x000fe200081004ff */
[----:B------:R-:W-:Y:S04]  /*93c0*/  UIADD3 UR4, UPT, UPT, UR52, 0x1, URZ ;  /* 0x0000000134047890 */ /* 0x000fe8000fffe0ff */
[----:B------:R-:W-:Y:S01]  /*93d0*/  LEA R21, R106, UR44, 0x3 ;  /* 0x0000002c6a157c11 */ /* 0x000fe2000f8e18ff */
[----:B------:R-:W-:Y:S03]  /*93e0*/  UISETP.NE.AND UP0, UPT, UR4, 0x3, UPT ;  /* 0x000000030400788c */ /* 0x000fe6000bf05270 */
[----:B------:R1:W3:Y:S01]  /*93f0*/  @P1 SYNCS.PHASECHK.TRANS64.TRYWAIT P0, [R21+URZ+0x80], R0 ;  /* 0x00008000150015a7 */ /* 0x0002e200080011ff */
[----:B------:R-:W-:Y:S01]  /*9400*/  USEL UR48, UR4, URZ, UP0 ;  /* 0x000000ff04307287 */ /* 0x000fe20008000000 */
[----:B-1----:R-:W-:Y:S01]  /*9410*/  VIADD R0, R105, 0x10 ;  /* 0x0000001069007836 */ /* 0x002fe20000000000 */
[----:B---3--:R-:W-:Y:S01]  /*9420*/  @P1 SEL R107, RZ, 0x1, !P0 ;  /* 0x00000001ff6b1807 */ /* 0x008fe20004000000 */
[----:B------:R-:W-:Y:S09]  /*9430*/  @!P1 BRA `(.L_x_132) ;  /* 0x0000000000589947 */ /* 0x000ff20003800000 */
[----:B------:R-:W-:Y:S01]  /*9440*/  ISETP.NE.AND P1, PT, R113, RZ, PT ;  /* 0x000000ff7100720c */ /* 0x000fe20003f25270 */
[----:B------:R-:W-:Y:S01]  /*9450*/  BSSY B0, `(.L_x_133) ;  /* 0x0000009000007945 */ /* 0x000fe20003800000 */
[----:B------:R-:W-:Y:S11]  /*9460*/  ISETP.NE.AND P0, PT, R107, RZ, PT ;  /* 0x000000ff6b00720c */ /* 0x000ff60003f05270 */
[----:B------:R-:W-:Y:S05]  /*9470*/  @P1 IMAD R3, R106, 0x1000, R99 ;  /* 0x000010006a031824 */ /* 0x000fea00078e0263 */
[----:B------:R-:W-:Y:S05]  /*9480*/  @P1 IADD3 R2, PT, PT, R3, UR44, RZ ;  /* 0x0000002c03021c10 */ /* 0x000fea000fffe0ff */
[----:B------:R-:W-:Y:S01]  /*9490*/  @P1 IMAD.IADD R2, R98, 0x1, R2 ;  /* 0x0000000162021824 */ /* 0x000fe200078e0202 */
[----:B------:R-:W-:Y:S06]  /*94a0*/  @P0 BRA `(.L_x_134) ;  /* 0x00000000000c0947 */ /* 0x000fec0003800000 */
[----:B------:R-:W-:Y:S04]  /*94b0*/  SHF.L.U32 R20, R112, 0x1f, RZ ;  /* 0x0000001f70147819 */ /* 0x000fe800000006ff */
[----:B------:R-:W1:Y:S02]  /*94c0*/  SYNCS.PHASECHK.TRANS64.TRYWAIT P0, [R21+URZ+0x80], R20 ;  /* 0x00008014150075a7 */ /* 0x000e6400080011ff */
[----:B-1----:R-:W-:Y:S05]  /*94d0*/  @!P0 BRA `(.L_x_135) ;  /* 0x0000002c00348947 */ /* 0x002fea0003800000 */
.L_x_134:
[----:B------:R-:W-:Y:S05]  /*94e0*/  BSYNC B0 ;  /* 0x0000000000007941 */ /* 0x000fea0003800000 */
.L_x_133:
[----:B------:R-:W-:Y:S01]  /*94f0*/  ISETP.NE.AND P0, PT, R113, RZ, PT ;  /* 0x000000ff7100720c */ /* 0x000fe20003f05270 */
[----:B------:R-:W-:Y:S11]  /*9500*/  VIADD R106, R106, 0x1 ;  /* 0x000000016a6a7836 */ /* 0x000ff60000000000 */
[----:B------:R-:W-:Y:S01]  /*9510*/  @!UPT UIADD3 URZ, UPT, UPT, URZ, URZ, URZ ;  /* 0x000000fffffff290 */ /* 0x000fe2000fffe0ff */
[----:B------:R-:W3:Y:S04]  /*9520*/  @P0 LDS.128 R52, [R3+UR44+0x200] ;  /* 0x0002002c03340984 */ /* 0x000ee80008000c00 */
[----:B------:R-:W4:Y:S04]  /*9530*/  @P0 LDS.128 R64, [R3+UR44+0xa00] ;  /* 0x000a002c03400984 */ /* 0x000f280008000c00 */
[----:B------:R-:W1:Y:S04]  /*9540*/  @P0 LDS.128 R56, [R2+0x200] ;  /* 0x0002000002380984 */ /* 0x000e680000000c00 */
[----:B------:R5:W1:Y:S01]  /*9550*/  @P0 LDS.128 R68, [R2+0xa00] ;  /* 0x000a000002440984 */ /* 0x000a620000000c00 */
[C---:B------:R-:W-:Y:S04]  /*9560*/  ISETP.NE.AND P0, PT, R106.reuse, 0x3, PT ;  /* 0x000000036a00780c */ /* 0x040fe80003f05270 */
[----:B------:R-:W-:Y:S02]  /*9570*/  SEL R106, R106, RZ, P0 ;  /* 0x000000ff6a6a7207 */ /* 0x000fe40000000000 */
[----:B-----5:R-:W-:Y:S04]  /*9580*/  SEL R2, RZ, 0x1, P0 ;  /* 0x00000001ff027807 */ /* 0x020fe80000000000 */
[----:B------:R-:W-:Y:S02]  /*9590*/  LOP3.LUT R112, R112, R2, RZ, 0x3c, !PT ;  /* 0x0000000270707212 */ /* 0x000fe400078e3cff */
.L_x_132:
[----:B------:R-:W-:Y:S05]  /*95a0*/  BSYNC B1 ;  /* 0x0000000000017941 */ /* 0x000fea0003800000 */
.L_x_131:
[----:B------:R-:W-:Y:S04]  /*95b0*/  SHF.R.U32.HI R3, RZ, 0x15, R0 ;  /* 0x00000015ff037819 */ /* 0x000fe80000011600 */
[----:B------:R-:W-:Y:S04]  /*95c0*/  LOP3.LUT R2, R3, 0x3, RZ, 0xc0, !PT ;  /* 0x0000000303027812 */ /* 0x000fe800078ec0ff */
[----:B------:R-:W-:Y:S11]  /*95d0*/  ISETP.NE.AND P0, PT, R84, R2, PT ;  /* 0x000000025400720c */ /* 0x000ff60003f05270 */
[----:B------:R-:W-:Y:S02]  /*95e0*/  @!UPT UIADD3 URZ, UPT, UPT, URZ, URZ, URZ ;  /* 0x000000fffffff290 */ /* 0x000fe4000fffe0ff */
[----:B------:R-:W-:Y:S05]  /*95f0*/  @P0 BRA `(.L_x_136) ;  /* 0x0000000000bc0947 */ /* 0x000fea0003800000 */
[----:B------:R-:W-:Y:S02]  /*9600*/  LOP3.LUT P0, RZ, R3, 0x3, R86, 0x48, !PT ;  /* 0x0000000303ff7812 */ /* 0x000fe40007804856 */
[----:B------:R-:W-:Y:S11]  /*9610*/  MOV R16, R0 ;  /* 0x0000000000107202 */ /* 0x000ff60000000f00 */
[----:B------:R-:W-:Y:S05]  /*9620*/  @!P0 BRA `(.L_x_137) ;  /* 0x0000000000408947 */ /* 0x000fea0003800000 */
[----:B------:R-:W5:Y:S01]  /*9630*/  LDCU.64 UR8, c[0x4][0x70] ;  /* 0x01000e00ff0877ac */ /* 0x000f620008000a00 */
[----:B------:R-:W-:Y:S01]  /*9640*/  MOV R15, 0x0 ;  /* 0x00000000000f7802 */ /* 0x000fe20000000f00 */
[----:B------:R-:W-:Y:S02]  /*9650*/  HFMA2 R12, -RZ, RZ, 0, 5.9604644775390625e-08 ;  /* 0x00000001ff0c7431 */ /* 0x000fe400000001ff */
[----:B------:R-:W-:Y:S02]  /*9660*/  IMAD.MOV.U32 R8, RZ, RZ, 0x192 ;  /* 0x00000192ff087424 */ /* 0x000fe400078e00ff */
[----:B------:R-:W-:Y:S01]  /*9670*/  IMAD.MOV.U32 R13, RZ, RZ, RZ ;  /* 0x000000ffff0d7224 */ /* 0x000fe200078e00ff */
[----:B------:R-:W1:Y:S01]  /*9680*/  LDCU.64 UR6, c[0x4][0x78] ;  /* 0x01000f00ff0677ac */ /* 0x000e620008000a00 */
[----:B------:R-:W2:Y:S01]  /*9690*/  LDC.64 R14, c[0x4][R15] ;  /* 0x010000000f0e7b82 */ /* 0x000ea20000000a00 */
[----:B------:R-:W3:Y:S01]  /*96a0*/  LDCU.64 UR4, c[0x4][0x10] ;  /* 0x01000200ff0477ac */ /* 0x000ee20008000a00 */
[----:B-----5:R-:W-:Y:S01]  /*96b0*/  MOV R5, UR9 ;  /* 0x0000000900057c02 */ /* 0x020fe20008000f00 */
[----:B------:R-:W-:Y:S01]  /*96c0*/  IMAD.U32 R4, RZ, RZ, UR8 ;  /* 0x00000008ff047e24 */ /* 0x000fe2000f8e00ff */
[----:B-1----:R-:W-:Y:S01]  /*96d0*/  MOV R7, UR7 ;  /* 0x0000000700077c02 */ /* 0x002fe20008000f00 */
[----:B------:R-:W-:Y:S01]  /*96e0*/  IMAD.U32 R6, RZ, RZ, UR6 ;  /* 0x00000006ff067e24 */ /* 0x000fe2000f8e00ff */
[----:B---3--:R-:W-:Y:S01]  /*96f0*/  MOV R11, UR5 ;  /* 0x00000005000b7c02 */ /* 0x008fe20008000f00 */
[----:B------:R-:W-:Y:S02]  /*9700*/  IMAD.U32 R10, RZ, RZ, UR4 ;  /* 0x00000004ff0a7e24 */ /* 0x000fe4000f8e00ff */
[----:B------:R-:W-:Y:S07]  /*9710*/  LEPC R20, `(.L_x_137) ;  /* 0x000000001014794e */ /* 0x000fee0000000000 */
[----:B--2-4-:R-:W-:Y:S05]  /*9720*/  CALL.ABS.NOINC R14 ;  /* 0x000000000e007343 */ /* 0x014fea0003c00000 */
.L_x_137:
        /* <DEDUP_REMOVED lines=12> */
[----:B------:R-:W5:Y:S01]  /*97f0*/  LDCU.64 UR6, c[0x4][0x78] ;  /* 0x01000f00ff0677ac */ /* 0x000f620008000a00 */
[----:B------:R-:W2:Y:S01]  /*9800*/  LDC.64 R14, c[0x4][R15] ;  /* 0x010000000f0e7b82 */ /* 0x000ea20000000a00 */
[----:B------:R-:W3:Y:S01]  /*9810*/  LDCU.64 UR4, c[0x4][0x10] ;  /* 0x01000200ff0477ac */ /* 0x000ee20008000a00 */
[----:B-1----:R-:W-:Y:S01]  /*9820*/  MOV R5, UR9 ;  /* 0x0000000900057c02 */ /* 0x002fe20008000f00 */
[----:B------:R-:W-:Y:S01]  /*9830*/  IMAD.U32 R4, RZ, RZ, UR8 ;  /* 0x00000008ff047e24 */ /* 0x000fe2000f8e00ff */
[----:B-----5:R-:W-:Y:S01]  /*9840*/  MOV R7, UR7 ;  /* 0x0000000700077c02 */ /* 0x020fe20008000f00 */
[----:B------:R-:W-:Y:S01]  /*9850*/  IMAD.U32 R6, RZ, RZ, UR6 ;  /* 0x00000006ff067e24 */ /* 0x000fe2000f8e00ff */
[----:B---3--:R-:W-:Y:S01]  /*9860*/  MOV R11, UR5 ;  /* 0x00000005000b7c02 */ /* 0x008fe20008000f00 */
[----:B------:R-:W-:Y:S02]  /*9870*/  IMAD.U32 R10, RZ, RZ, UR4 ;  /* 0x00000004ff0a7e24 */ /* 0x000fe4000f8e00ff */
[----:B------:R-:W-:Y:S07]  /*9880*/  LEPC R20, `(.L_x_138) ;  /* 0x000000001014794e */ /* 0x000fee0000000000 */
[----:B--2-4-:R-:W-:Y:S05]  /*9890*/  CALL.ABS.NOINC R14 ;  /* 0x000000000e007343 */ /* 0x014fea0003c00000 */
.L_x_138:
[----:B------:R-:W-:Y:S05]  /*98a0*/  WARPSYNC.ALL ;  /* 0x0000000000007948 */ /* 0x000fea0003800000 */
[----:B------:R-:W-:Y:S11]  /*98b0*/  R2UR UR4, R16 ;  /* 0x00000000100472ca */ /* 0x000ff600000e0000 */
[----:B------:R-:W-:Y:S02]  /*98c0*/  @!UPT UIADD3 URZ, UPT, UPT, URZ, URZ, URZ ;  /* 0x000000fffffff290 */ /* 0x000fe4000fffe0ff */
[----:B------:R-:W1:Y:S02]  /*98d0*/  LDTM.x16 R4, tmem[UR4+0x20] ;  /* 0x00002004000479ee */ /* 0x000e640008240000 */
[----:B-1----:R-:W-:Y:S01]  /*98e0*/  NOP ;  /* 0x0000000000007918 */ /* 0x002fe20000000000 */
.L_x_136:
[----:B---3--:R-:W-:Y:S01]  /*98f0*/  SHF.L.U32 R3, R52, 0x10, RZ ;  /* 0x0000001034037819 */ /* 0x008fe200000006ff */
[C---:B------:R-:W-:Y:S01]  /*9900*/  FMUL R0, R43.reuse, R24 ;  /* 0x000000182b007220 */ /* 0x040fe20000400000 */
[----:B------:R-:W-:Y:S01]  /*9910*/  ISETP.NE.AND P1, PT, R84, R2, PT ;  /* 0x000000025400720c */ /* 0x000fe20003f25270 */
[----:B------:R-:W-:Y:S01]  /*9920*/  FMUL R2, R43, R25 ;  /* 0x000000192b027220 */ /* 0x000fe20000400000 */
[----:B-1----:R-:W-:Y:S01]  /*9930*/  LOP3.LUT R21, R52, 0xffff0000, RZ, 0xc0, !PT ;  /* 0xffff000034157812 */ /* 0x002fe200078ec0ff */
[----:B------:R-:W-:Y:S01]  /*9940*/  FFMA R0, R45, R3, R0 ;  /* 0x000000032d007223 */ /* 0x000fe20000000000 */
[----:B------:R-:W-:Y:S01]  /*9950*/  SHF.L.U32 R22, R53, 0x10, RZ ;  /* 0x0000001035167819 */ /* 0x000fe200000006ff */
[----:B------:R-:W-:Y:S01]  /*9960*/  FMUL R3, R43, R26 ;  /* 0x0000001a2b037220 */ /* 0x000fe20000400000 */
[----:B------:R-:W-:Y:S01]  /*9970*/  LOP3.LUT R23, R53, 0xffff0000, RZ, 0xc0, !PT ;  /* 0xffff000035177812 */ /* 0x000fe200078ec0ff */
[----:B------:R-:W-:Y:S01]  /*9980*/  FMUL R20, R43, R27 ;  /* 0x0000001b2b147220 */ /* 0x000fe20000400000 */
[----:B--2---:R-:W-:Y:S01]  /*9990*/  SHF.L.U32 R40, R54, 0x10, RZ ;  /* 0x0000001036287819 */ /* 0x004fe200000006ff */
[----:B------:R-:W-:Y:S01]  /*99a0*/  FFMA R2, R45, R21, R2 ;  /* 0x000000152d027223 */ /* 0x000fe20000000002 */
[----:B------:R-:W-:Y:S01]  /*99b0*/  LOP3.LUT R41, R57, 0xffff0000, RZ, 0xc0, !PT ;  /* 0xffff000039297812 */ /* 0x000fe200078ec0ff */
[C---:B------:R-:W-:Y:S01]  /*99c0*/  FFMA R3, R45.reuse, R22, R3 ;  /* 0x000000162d037223 */ /* 0x040fe20000000003 */
[----:B----4-:R-:W-:Y:S01]  /*99d0*/  LOP3.LUT R42, R66, 0xffff0000, RZ, 0xc0, !PT ;  /* 0xffff0000422a7812 */ /* 0x010fe200078ec0ff */
[----:B------:R-:W-:Y:S01]  /*99e0*/  FFMA R20, R45, R23, R20 ;  /* 0x000000172d147223 */ /* 0x000fe20000000014 */
[----:B------:R-:W-:Y:S01]  /*99f0*/  LOP3.LUT R23, R54, 0xffff0000, RZ, 0xc0, !PT ;  /* 0xffff000036177812 */ /* 0x000fe200078ec0ff */
[C---:B------:R-:W-:Y:S01]  /*9a00*/  FMUL R21, R43.reuse, R28 ;  /* 0x0000001c2b157220 */ /* 0x040fe20000400000 */
[----:B------:R-:W-:Y:S01]  /*9a10*/  F2FP.BF16.F32.PACK_AB R48, R2, R0 ;  /* 0x000000000230723e */ /* 0x000fe200000010ff */
        /* <DEDUP_REMOVED lines=115> */
[----:B------:R-:W-:Y:S01]  /*a150*/  ULEA UR5, UR45, UR44, 0xc ;  /* 0x0000002c2d057291 */ /* 0x000fe2000f8e60ff */
[----:B------:R-:W-:Y:S01]  /*a160*/  UMOV UR54, UR50 ;  /* 0x0000003200367c82 */ /* 0x000fe20008000000 */
[----:B------:R-:W-:Y:S02]  /*a170*/  UMOV UR55, UR36 ;  /* 0x0000002400377c82 */ /* 0x000fe40008000000 */
[----:B------:R-:W-:Y:S02]  /*a180*/  UIADD3 UR52, UPT, UPT, UR5, 0x200, URZ ;  /* 0x0000020005347890 */ /* 0x000fe4000fffe0ff */
[----:B------:R-:W-:Y:S02]  /*a190*/  UIADD3 UR8, UPT, UPT, UR5, 0xa00, URZ ;  /* 0x00000a0005087890 */ /* 0x000fe4000fffe0ff */
        /* <DEDUP_REMOVED lines=8> */
.L_x_140:
[----:B------:R-:W-:Y:S05]  /*a220*/  BSYNC.RECONVERGENT B0 ;  /* 0x0000000000007941 */ /* 0x000fea0003800200 */
.L_x_139:
[----:B------:R-:W-:Y:S01]  /*a230*/  UISETP.NE.AND UP1, UPT, UR51, URZ, UPT ;  /* 0x000000ff3300728c */ /* 0x000fe2000bf25270 */
[----:B------:R-:W-:Y:S01]  /*a240*/  BSSY.RECONVERGENT B0, `(.L_x_141) ;  /* 0x0000008000007945 */ /* 0x000fe20003800200 */
[----:B------:R-:W-:Y:S04]  /*a250*/  UIADD3 UR4, UPT, UPT, UR45, 0x1, URZ ;  /* 0x000000012d047890 */ /* 0x000fe8000fffe0ff */
[----:B------:R-:W-:Y:S02]  /*a260*/  UISETP.NE.AND UP0, UPT, UR4, 0x3, UPT ;  /* 0x000000030400788c */ /* 0x000fe4000bf05270 */
[----:B------:R-:W-:Y:S02]  /*a270*/  UISETP.EQ.XOR UP1, UPT, UR4, 0x3, UP1 ;  /* 0x000000030400788c */ /* 0x000fe40008f22a70 */
[----:B------:R-:W-:Y:S02]  /*a280*/  USEL UR46, UR4, URZ, UP0 ;  /* 0x000000ff042e7287 */ /* 0x000fe40008000000 */
[----:B------:R-:W-:Y:S01]  /*a290*/  UP2UR UR47, UPR, URZ, 0x2 ;  /* 0x00000002ff2f7883 */ /* 0x000fe20008000000 */
[----:B------:R-:W-:Y:S11]  /*a2a0*/  @P0 BRA `(.L_x_142) ;  /* 0x0000000000040947 */ /* 0x000ff60003800000 */
[----:B------:R-:W-:Y:S04]  /*a2b0*/  DEPBAR.LE SB0, 0x1 ;  /* 0x000080400000791a */ /* 0x000fe80000000000 */
.L_x_142:
[----:B------:R-:W-:Y:S05]  /*a2c0*/  BSYNC.RECONVERGENT B0 ;  /* 0x0000000000007941 */ /* 0x000fea0003800200 */
.L_x_141:
[----:B------:R-:W1:Y:S08]  /*a2d0*/  S2UR UR54, SR_CgaCtaId ;  /* 0x00000000003679c3 */ /* 0x000e700000008800 */
[----:B------:R-:W-:Y:S01]  /*a2e0*/  BAR.SYNC.DEFER_BLOCKING 0x1, 0x80 ;  /* 0x0042000000007b1d */ /* 0x000fe20000010000 */
[----:B------:R-:W-:Y:S01]  /*a2f0*/  ISETP.NE.AND P1, PT, R97, RZ, PT ;  /* 0x000000ff6100720c */ /* 0x000fe20003f25270 */
[----:B------:R-:W-:Y:S01]  /*a300*/  IMAD.U32 R0, RZ, RZ, UR48 ;  /* 0x00000030ff007e24 */ /* 0x000fe2000f8e00ff */
[----:B------:R-:W-:Y:S04]  /*a310*/  UIADD3 UR4, UPT, UPT, UR48, 0x1, URZ ;  /* 0x0000000130047890 */ /* 0x000fe8000fffe0ff */
[----:B------:R-:W-:Y:S04]  /*a320*/  UISETP.NE.AND UP0, UPT, UR4, 0x3, UPT ;  /* 0x000000030400788c */ /* 0x000fe8000bf05270 */
[----:B------:R-:W-:Y:S03]  /*a330*/  USEL UR52, UR4, URZ, UP0 ;  /* 0x000000ff04347287 */ /* 0x000fe60008000000 */
[----:B------:R-:W-:Y:S05]  /*a340*/  @P1 LEA R0, R0, UR44, 0x3 ;  /* 0x0000002c00001c11 */ /* 0x000fea000f8e18ff */
[----:B------:R-:W-:Y:S01]  /*a350*/  @P1 VIADD R2, R0, 0x98 ;  /* 0x0000009800021836 */ /* 0x000fe20000000000 */
[----:B------:R-:W-:Y:S04]  /*a360*/  @P1 SHF.L.U32 R0, R112, 0x1f, RZ ;  /* 0x0000001f70001819 */ /* 0x000fe800000006ff */
[----:B------:R-:W-:Y:S01]  /*a370*/  @P1 PRMT R46, R46, 0x654, R2 ;  /* 0x000006542e2e1816 */ /* 0x000fe20000000002 */
[----:B------:R-:W-:Y:S01]  /*a380*/  UMOV UR44, 0x400 ;  /* 0x00000400002c7882 */ /* 0x000fe20000000000 */
[----:B------:R-:W-:Y:S01]  /*a390*/  BSSY B1, `(.L_x_143) ;  /* 0x0000018000017945 */ /* 0x000fe20003800000 */
[----:B-1----:R-:W-:Y:S01]  /*a3a0*/  ULEA UR44, UR54, UR44, 0x18 ;  /* 0x0000002c362c7291 */ /* 0x002fe2000f8ec0ff */
[----:B------:R1:W-:Y:S05]  /*a3b0*/  @P1 SYNCS.ARRIVE.TRANS64.RED.A1T0 RZ, [R46+URZ], RZ ;  /* 0x000000ff2eff19a7 */ /* 0x0003ea00081004ff */
[----:B------:R-:W-:Y:S04]  /*a3c0*/  LEA R2, R106, UR44, 0x3 ;  /* 0x0000002c6a027c11 */ /* 0x000fe8000f8e18ff */
[----:B------:R-:W3:Y:S02]  /*a3d0*/  @P1 SYNCS.PHASECHK.TRANS64.TRYWAIT P0, [R2+URZ+0x80], R0 ;  /* 0x00008000020015a7 */ /* 0x000ee400080011ff */
[----:B---3--:R-:W-:Y:S01]  /*a3e0*/  @P1 SEL R107, RZ, 0x1, !P0 ;  /* 0x00000001ff6b1807 */ /* 0x008fe20004000000 */
[----:B-1----:R-:W-:Y:S06]  /*a3f0*/  @!P1 BRA `(.L_x_144) ;  /* 0x0000000000449947 */ /* 0x002fec0003800000 */
        /* <DEDUP_REMOVED lines=10> */
.L_x_146:
[----:B------:R-:W-:Y:S05]  /*a4a0*/  BSYNC B0 ;  /* 0x0000000000007941 */ /* 0x000fea0003800000 */
.L_x_145:
[----:B------:R-:W-:Y:S11]  /*a4b0*/  ISETP.NE.AND P0, PT, R113, RZ, PT ;  /* 0x000000ff7100720c */ /* 0x000ff60003f05270 */
[----:B------:R-:W-:Y:S02]  /*a4c0*/  @!UPT UIADD3 URZ, UPT, UPT, URZ, URZ, URZ ;  /* 0x000000fffffff290 */ /* 0x000fe4000fffe0ff */
[----:B------:R3:W4:Y:S04]  /*a4d0*/  @P0 LDS.128 R52, [R106+UR44+0x200] ;  /* 0x0002002c6a340984 */ /* 0x0007280008000c00 */
[----:B------:R3:W1:Y:S04]  /*a4e0*/  @P0 LDS.128 R64, [R106+UR44+0xa00] ;  /* 0x000a002c6a400984 */ /* 0x0006680008000c00 */
[----:B------:R3:W1:Y:S04]  /*a4f0*/  @P0 LDS.128 R56, [R0+0x200] ;  /* 0x0002000000380984 */ /* 0x0006680000000c00 */
[----:B------:R3:W1:Y:S02]  /*a500*/  @P0 LDS.128 R68, [R0+0xa00] ;  /* 0x000a000000440984 */ /* 0x0006640000000c00 */
.L_x_144:
[----:B------:R-:W-:Y:S05]  /*a510*/  BSYNC B1 ;  /* 0x0000000000017941 */ /* 0x000fea0003800000 */
.L_x_143:
[----:B------:R-:W-:Y:S05]  /*a520*/  VIADD R105, R105, 0x400010 ;  /* 0x0040001069697836 */ /* 0x000fea0000000000 */
[----:B---3--:R-:W-:Y:S04]  /*a530*/  SHF.R.U32.HI R0, RZ, 0x15, R105 ;  /* 0x00000015ff007819 */ /* 0x008fe80000011669 */
[----:B-1----:R-:W-:Y:S04]  /*a540*/  LOP3.LUT R2, R0, 0x3, RZ, 0xc0, !PT ;  /* 0x0000000300027812 */ /* 0x002fe800078ec0ff */
        /* <DEDUP_REMOVED lines=11> */
[----:B------:R-:W3:Y:S01]  /*a600*/  LDCU.64 UR6, c[0x4][0x78] ;  /* 0x01000f00ff0677ac */ /* 0x000ee20008000a00 */
[----:B------:R-:W2:Y:S01]  /*a610*/  LDC.64 R14, c[0x4][R15] ;  /* 0x010000000f0e7b82 */ /* 0x000ea20000000a00 */
[----:B------:R-:W5:Y:S01]  /*a620*/  LDCU.64 UR4, c[0x4][0x10] ;  /* 0x01000200ff0477ac */ /* 0x000f620008000a00 */
[----:B-1----:R-:W-:Y:S01]  /*a630*/  MOV R5, UR9 ;  /* 0x0000000900057c02 */ /* 0x002fe20008000f00 */
[----:B------:R-:W-:Y:S01]  /*a640*/  IMAD.U32 R4, RZ, RZ, UR8 ;  /* 0x00000008ff047e24 */ /* 0x000fe2000f8e00ff */
[----:B---3--:R-:W-:Y:S01]  /*a650*/  MOV R7, UR7 ;  /* 0x0000000700077c02 */ /* 0x008fe20008000f00 */
[----:B------:R-:W-:Y:S01]  /*a660*/  IMAD.U32 R6, RZ, RZ, UR6 ;  /* 0x00000006ff067e24 */ /* 0x000fe2000f8e00ff */
[----:B-----5:R-:W-:Y:S01]  /*a670*/  MOV R11, UR5 ;  /* 0x00000005000b7c02 */ /* 0x020fe20008000f00 */
[----:B------:R-:W-:Y:S02]  /*a680*/  IMAD.U32 R10, RZ, RZ, UR4 ;  /* 0x00000004ff0a7e24 */ /* 0x000fe4000f8e00ff */
[----:B------:R-:W-:Y:S07]  /*a690*/  LEPC R20, `(.L_x_149) ;  /* 0x000000001014794e */ /* 0x000fee0000000000 */
[----:B--2-4-:R-:W-:Y:S05]  /*a6a0*/  CALL.ABS.NOINC R14 ;  /* 0x000000000e007343 */ /* 0x014fea0003c00000 */
.L_x_149:
        /* <DEDUP_REMOVED lines=23> */
.L_x_150:
[----:B------:R-:W-:Y:S05]  /*a820*/  WARPSYNC.ALL ;  /* 0x0000000000007948 */ /* 0x000fea0003800000 */
[----:B------:R-:W-:Y:S11]  /*a830*/  R2UR UR4, R16 ;  /* 0x00000000100472ca */ /* 0x000ff600000e0000 */
[----:B------:R-:W-:Y:S02]  /*a840*/  @!UPT UIADD3 URZ, UPT, UPT, URZ, URZ, URZ ;  /* 0x000000fffffff290 */ /* 0x000fe4000fffe0ff */
[----:B------:R-:W1:Y:S02]  /*a850*/  LDTM.x16 R4, tmem[UR4+0x20] ;  /* 0x00002004000479ee */ /* 0x000e640008240000 */
[----:B-1----:R-:W-:Y:S01]  /*a860*/  NOP ;  /* 0x0000000000007918 */ /* 0x002fe20000000000 */
.L_x_148:
[----:B------:R-:W-:Y:S01]  /*a870*/  ISETP.NE.AND P1, PT, R84, R2, PT ;  /* 0x000000025400720c */ /* 0x000fe20003f25270 */
[----:B------:R-:W-:Y:S05]  /*a880*/  WARPSYNC.ALL ;  /* 0x0000000000007948 */ /* 0x000fea0003800000 */
[C---:B----4-:R-:W-:Y:S01]  /*a890*/  SHF.L.U32 R3, R52.reuse, 0x10, RZ ;  /* 0x0000001034037819 */ /* 0x050fe200000006ff */
[----:B------:R-:W-:Y:S01]  /*a8a0*/  NOP ;  /* 0x0000000000007918 */ /* 0x000fe20000000000 */
[----:B--2---:R-:W-:Y:S01]  /*a8b0*/  LOP3.LUT R40, R52, 0xffff0000, RZ, 0xc0, !PT ;  /* 0xffff000034287812 */ /* 0x004fe200078ec0ff */
[----:B------:R-:W-:Y:S01]  /*a8c0*/  FMUL R0, R43, R24 ;  /* 0x000000182b007220 */ /* 0x000fe20000400000 */
[----:B------:R-:W-:Y:S01]  /*a8d0*/  SHF.L.U32 R41, R53, 0x10, RZ ;  /* 0x0000001035297819 */ /* 0x000fe200000006ff */
[C---:B------:R-:W-:Y:S01]  /*a8e0*/  FMUL R20, R43.reuse, R4 ;  /* 0x000000042b147220 */ /* 0x040fe20000400000 */
[----:B------:R-:W-:Y:S01]  /*a8f0*/  MOV R4, UR46 ;  /* 0x0000002e00047c02 */ /* 0x000fe20008000f00 */
[----:B------:R-:W-:Y:S01]  /*a900*/  FMUL R2, R43, R25 ;  /* 0x000000192b027220 */ /* 0x000fe20000400000 */
[----:B------:R-:W-:Y:S01]  /*a910*/  LOP3.LUT R42, R53, 0xffff0000, RZ, 0xc0, !PT ;  /* 0xffff0000352a7812 */ /* 0x000fe200078ec0ff */
[C---:B------:R-:W-:Y:S01]  /*a920*/  FFMA R0, R45.reuse, R3, R0 ;  /* 0x000000032d007223 */ /* 0x040fe20000000000 */
[----:B------:R-:W-:Y:S01]  /*a930*/  @!P1 LEA R99, R4, R99, 0xc ;  /* 0x0000006304639211 */ /* 0x000fe200078e60ff */
[----:B------:R-:W-:Y:S01]  /*a940*/  FFMA R2, R45, R40, R2 ;  /* 0x000000282d027223 */ /* 0x000fe20000000002 */
[----:B------:R-:W-:Y:S01]  /*a950*/  R2UR UR4, R104 ;  /* 0x00000000680472ca */ /* 0x000fe200000e0000 */
[C---:B------:R-:W-:Y:S01]  /*a960*/  FMUL R3, R43.reuse, R26 ;  /* 0x0000001a2b037220 */ /* 0x040fe20000400000 */
[----:B------:R-:W-:Y:S01]  /*a970*/  SHF.L.U32 R44, R54, 0x10, RZ ;  /* 0x00000010362c7819 */ /* 0x000fe200000006ff */
[C---:B------:R-:W-:Y:S01]  /*a980*/  FMUL R4, R43.reuse, R27 ;  /* 0x0000001b2b047220 */ /* 0x040fe20000400000 */
[----:B------:R-:W-:Y:S01]  /*a990*/  F2FP.BF16.F32.PACK_AB R100, R2, R0 ;  /* 0x000000000264723e */ /* 0x000fe200000010ff */
[----:B------:R-:W-:Y:S01]  /*a9a0*/  FMUL R21, R43, R5 ;  /* 0x000000052b157220 */ /* 0x000fe20000400000 */
[----:B------:R-:W-:Y:S01]  /*a9b0*/  @!P1 IADD3 R5, PT, PT, R99, UR44, RZ ;  /* 0x0000002c63059c10 */ /* 0x000fe2000fffe0ff */
[C---:B------:R-:W-:Y:S01]  /*a9c0*/  FFMA R3, R45.reuse, R41, R3 ;  /* 0x000000292d037223 */ /* 0x040fe20000000003 */
[----:B------:R-:W-:Y:S01]  /*a9d0*/  LOP3.LUT R46, R54, 0xffff0000, RZ, 0xc0, !PT ;  /* 0xffff0000362e7812 */ /* 0x000fe200078ec0ff */
[----:B------:R-:W-:Y:S01]  /*a9e0*/  FFMA R4, R45, R42, R4 ;  /* 0x0000002a2d047223 */ /* 0x000fe20000000004 */
[----:B------:R-:W-:Y:S01]  /*a9f0*/  SHF.L.U32 R47, R55, 0x10, RZ ;  /* 0x00000010372f7819 */ /* 0x000fe200000006ff */
[C---:B------:R-:W-:Y:S01]  /*aa00*/  FMUL R0, R43.reuse, R28 ;  /* 0x0000001c2b007220 */ /* 0x040fe20000400000 */
[----:B------:R-:W-:Y:S01]  /*aa10*/  @!P1 IADD3 R98, PT, PT, R98, R5, RZ ;  /* 0x0000000562629210 */ /* 0x000fe20007ffe0ff */
[----:B------:R-:W-:Y:S01]  /*aa20*/  FMUL R2, R43, R29 ;  /* 0x0000001d2b027220 */ /* 0x000fe20000400000 */
[----:B------:R-:W-:Y:S01]  /*aa30*/  LOP3.LUT R48, R55, 0xffff0000, RZ, 0xc0, !PT ;  /* 0xffff000037307812 */ /* 0x000fe200078ec0ff */
[C---:B------:R-:W-:Y:S01]  /*aa40*/  FMUL R5, R43.reuse, R30 ;  /* 0x0000001e2b057220 */ /* 0x040fe20000400000 */
[C---:B------:R-:W-:Y:S01]  /*aa50*/  SHF.L.U32 R49, R56.reuse, 0x10, RZ ;  /* 0x0000001038317819 */ /* 0x040fe200000006ff */
[C---:B------:R-:W-:Y:S01]  /*aa60*/  FMUL R22, R43.reuse, R6 ;  /* 0x000000062b167220 */ /* 0x040fe20000400000 */
[----:B------:R-:W-:Y:S01]  /*aa70*/  LOP3.LUT R50, R56, 0xffff0000, RZ, 0xc0, !PT ;  /* 0xffff000038327812 */ /* 0x000fe200078ec0ff */
[----:B------:R-:W-:Y:S01]  /*aa80*/  FMUL R6, R43, R31 ;  /* 0x0000001f2b067220 */ /* 0x000fe20000400000 */
[----:B------:R-:W-:Y:S01]  /*aa90*/  F2FP.BF16.F32.PACK_AB R101, R4, R3 ;  /* 0x000000030465723e */ /* 0x000fe200000010ff */
[----:B------:R-:W-:Y:S01]  /*aaa0*/  FFMA R0, R45, R44, R0 ;  /* 0x0000002c2d007223 */ /* 0x000fe20000000000 */
[----:B------:R-:W-:Y:S01]  /*aab0*/  SHF.L.U32 R51, R57, 0x10, RZ ;  /* 0x0000001039337819 */ /* 0x000fe200000006ff */
[----:B------:R-:W-:Y:S01]  /*aac0*/  FMUL R23, R43, R7 ;  /* 0x000000072b177220 */ /* 0x000fe20000400000 */
[----:B------:R-:W-:Y:S01]  /*aad0*/  LOP3.LUT R52, R57, 0xffff0000, RZ, 0xc0, !PT ;  /* 0xffff000039347812 */ /* 0x000fe200078ec0ff */
[----:B------:R-:W-:Y:S01]  /*aae0*/  FFMA R2, R45, R46, R2 ;  /* 0x0000002e2d027223 */ /* 0x000fe20000000002 */
[C---:B------:R-:W-:Y:S01]  /*aaf0*/  SHF.L.U32 R53, R58.reuse, 0x10, RZ ;  /* 0x000000103a357819 */ /* 0x040fe200000006ff */
[C---:B------:R-:W-:Y:S01]  /*ab00*/  FMUL R7, R43.reuse, R32 ;  /* 0x000000202b077220 */ /* 0x040fe20000400000 */
[----:B------:R-:W-:Y:S01]  /*ab10*/  LOP3.LUT R54, R58, 0xffff0000, RZ, 0xc0, !PT ;  /* 0xffff00003a367812 */ /* 0x000fe200078ec0ff */
[----:B------:R-:W-:Y:S01]  /*ab20*/  FMUL R3, R43, R33 ;  /* 0x000000212b037220 */ /* 0x000fe20000400000 */
[----:B------:R-:W-:Y:S01]  /*ab30*/  F2FP.BF16.F32.PACK_AB R102, R2, R0 ;  /* 0x000000000266723e */ /* 0x000fe200000010ff */
[----:B------:R-:W-:Y:S01]  /*ab40*/  FFMA R5, R45, R47, R5 ;  /* 0x0000002f2d057223 */ /* 0x000fe20000000005 */
[----:B------:R-:W-:Y:S01]  /*ab50*/  SHF.L.U32 R55, R59, 0x10, RZ ;  /* 0x000000103b377819 */ /* 0x000fe200000006ff */
[----:B------:R-:W-:Y:S01]  /*ab60*/  FFMA R6, R45, R48, R6 ;  /* 0x000000302d067223 */ /* 0x000fe20000000006 */
[----:B------:R-:W-:Y:S01]  /*ab70*/  LOP3.LUT R56, R59, 0xffff0000, RZ, 0xc0, !PT ;  /* 0xffff00003b387812 */ /* 0x000fe200078ec0ff */
[C---:B------:R-:W-:Y:S01]  /*ab80*/  FFMA R7, R45.reuse, R49, R7 ;  /* 0x000000312d077223 */ /* 0x040fe20000000007 */
[----:B------:R-:W-:Y:S01]  /*ab90*/  SHF.L.U32 R57, R64, 0x10, RZ ;  /* 0x0000001040397819 */ /* 0x000fe200000006ff */
[----:B------:R-:W-:Y:S01]  /*aba0*/  UIADD3 UR4, UPT, UPT, UR4, 0xf0, URZ ;  /* 0x000000f004047890 */ /* 0x000fe2000fffe0ff */
[----:B------:R-:W-:Y:S01]  /*abb0*/  F2FP.BF16.F32.PACK_AB R103, R6, R5 ;  /* 0x000000050667723e */ /* 0x000fe200000010ff */
[----:B------:R-:W-:Y:S01]  /*abc0*/  FFMA R3, R45, R50, R3 ;  /* 0x000000322d037223 */ /* 0x000fe20000000003 */
[----:B------:R-:W-:Y:S01]  /*abd0*/  LOP3.LUT R58, R64, 0xffff0000, RZ, 0xc0, !PT ;  /* 0xffff0000403a7812 */ /* 0x000fe200078ec0ff */
[----:B------:R-:W-:Y:S01]  /*abe0*/  FMUL R0, R43, R34 ;  /* 0x000000222b007220 */ /* 0x000fe20000400000 */
[----:B------:R-:W-:Y:S01]  /*abf0*/  SHF.L.U32 R59, R65, 0x10, RZ ;  /* 0x00000010413b7819 */ /* 0x000fe200000006ff */
[----:B------:R-:W-:Y:S01]  /*ac00*/  FMUL R2, R43, R35 ;  /* 0x000000232b027220 */ /* 0x000fe20000400000 */
[----:B------:R-:W-:Y:S01]  /*ac10*/  F2FP.BF16.F32.PACK_AB R28, R3, R7 ;  /* 0x00000007031c723e */ /* 0x000fe200000010ff */
[----:B------:R-:W-:Y:S01]  /*ac20*/  UPRMT UR4, UR54, 0x654, UR4 ;  /* 0x0000065436047896 */ /* 0x000fe20008000004 */
[----:B------:R-:W-:Y:S01]  /*ac30*/  LOP3.LUT R60, R65, 0xffff0000, RZ, 0xc0, !PT ;  /* 0xffff0000413c7812 */ /* 0x000fe200078ec0ff */
[C---:B------:R-:W-:Y:S01]  /*ac40*/  FMUL R4, R43.reuse, R36 ;  /* 0x000000242b047220 */ /* 0x040fe20000400000 */
[C---:B------:R-:W-:Y:S01]  /*ac50*/  SHF.L.U32 R61, R66.reuse, 0x10, RZ ;  /* 0x00000010423d7819 */ /* 0x040fe200000006ff */
[----:B------:R-:W-:Y:S01]  /*ac60*/  FMUL R5, R43, R37 ;  /* 0x000000252b057220 */ /* 0x000fe20000400000 */
[----:B------:R-:W-:Y:S01]  /*ac70*/  LOP3.LUT R62, R66, 0xffff0000, RZ, 0xc0, !PT ;  /* 0xffff0000423e7812 */ /* 0x000fe200078ec0ff */
[----:B------:R-:W-:Y:S01]  /*ac80*/  FFMA R0, R45, R51, R0 ;  /* 0x000000332d007223 */ /* 0x000fe20000000000 */
[----:B------:R-:W-:Y:S01]  /*ac90*/  FMUL R6, R43, R38 ;  /* 0x000000262b067220 */ /* 0x000fe20000400000 */
[----:B------:R-:W-:Y:S01]  /*aca0*/  FFMA R2, R45, R52, R2 ;  /* 0x000000342d027223 */ /* 0x000fe20000000002 */
[----:B------:R-:W-:Y:S01]  /*acb0*/  FMUL R3, R43, R39 ;  /* 0x000000272b037220 */ /* 0x000fe20000400000 */
[C---:B------:R-:W-:Y:S01]  /*acc0*/  FFMA R4, R45.reuse, R53, R4 ;  /* 0x000000352d047223 */ /* 0x040fe20000000004 */
[C---:B------:R-:W-:Y:S01]  /*acd0*/  FFMA R5, R45.reuse, R54, R5 ;  /* 0x000000362d057223 */ /* 0x040fe20000000005 */
[C---:B------:R-:W-:Y:S01]  /*ace0*/  FFMA R6, R45.reuse, R55, R6 ;  /* 0x000000372d067223 */ /* 0x040fe20000000006 */
[C---:B------:R-:W-:Y:S01]  /*acf0*/  FFMA R3, R45.reuse, R56, R3 ;  /* 0x000000382d037223 */ /* 0x040fe20000000003 */
[----:B------:R-:W-:Y:S01]  /*ad00*/  FFMA R20, R45, R57, R20 ;  /* 0x000000392d147223 */ /* 0x000fe20000000014 */
[----:B------:R-:W-:Y:S01]  /*ad10*/  FMUL R8, R43, R8 ;  /* 0x000000082b087220 */ /* 0x000fe20000400000 */
[----:B------:R-:W-:Y:S01]  /*ad20*/  SYNCS.ARRIVE.TRANS64.RED.A1T0 RZ, [UR4], RZ ;  /* 0x000000ffffff79a7 */ /* 0x000fe20008100404 */
[----:B------:R1:W-:Y:S01]  /*ad30*/  @!P1 STS.128 [R99+UR44+0x200], R100 ;  /* 0x0002006463009988 */ /* 0x0003e20008000c2c */
[----:B------:R-:W-:Y:S01]  /*ad40*/  SHF.L.U32 R63, R67, 0x10, RZ ;  /* 0x00000010433f7819 */ /* 0x000fe200000006ff */
[----:B------:R-:W-:Y:S01]  /*ad50*/  FFMA R21, R45, R58, R21 ;  /* 0x0000003a2d157223 */ /* 0x000fe20000000015 */
[----:B------:R-:W-:Y:S01]  /*ad60*/  LOP3.LUT R64, R67, 0xffff0000, RZ, 0xc0, !PT ;  /* 0xffff000043407812 */ /* 0x000fe200078ec0ff */
[----:B------:R-:W-:Y:S01]  /*ad70*/  FMUL R9, R43, R9 ;  /* 0x000000092b097220 */ /* 0x000fe20000400000 */
[C---:B------:R-:W-:Y:S01]  /*ad80*/  SHF.L.U32 R24, R68.reuse, 0x10, RZ ;  /* 0x0000001044187819 */ /* 0x040fe200000006ff */
[----:B------:R-:W-:Y:S01]  /*ad90*/  FFMA R22, R45, R59, R22 ;  /* 0x0000003b2d167223 */ /* 0x000fe20000000016 */
[----:B------:R-:W-:Y:S01]  /*ada0*/  LOP3.LUT R25, R68, 0xffff0000, RZ, 0xc0, !PT ;  /* 0xffff000044197812 */ /* 0x000fe200078ec0ff */
[----:B------:R-:W-:Y:S01]  /*adb0*/  FMUL R10, R43, R10 ;  /* 0x0000000a2b0a7220 */ /* 0x000fe20000400000 */
[----:B------:R-:W-:Y:S01]  /*adc0*/  FFMA R23, R45, R60, R23 ;  /* 0x0000003c2d177223 */ /* 0x000fe20000000017 */
[----:B------:R-:W-:Y:S01]  /*add0*/  FMUL R11, R43, R11 ;  /* 0x0000000b2b0b7220 */ /* 0x000fe20000400000 */
[----:B------:R-:W-:Y:S01]  /*ade0*/  F2FP.BF16.F32.PACK_AB R29, R2, R0 ;  /* 0x00000000021d723e */ /* 0x000fe200000010ff */
[----:B------:R-:W-:Y:S01]  /*adf0*/  FFMA R8, R45, R61, R8 ;  /* 0x0000003d2d087223 */ /* 0x000fe20000000008 */
[----:B------:R-:W-:Y:S01]  /*ae00*/  F2FP.BF16.F32.PACK_AB R30, R5, R4 ;  /* 0x00000004051e723e */ /* 0x000fe200000010ff */
[----:B------:R-:W-:Y:S01]  /*ae10*/  FMUL R12, R43, R12 ;  /* 0x0000000c2b0c7220 */ /* 0x000fe20000400000 */
[----:B------:R-:W-:Y:S01]  /*ae20*/  F2FP.BF16.F32.PACK_AB R31, R3, R6 ;  /* 0x00000006031f723e */ /* 0x000fe200000010ff */
[----:B------:R-:W-:Y:S01]  /*ae30*/  FFMA R9, R45, R62, R9 ;  /* 0x0000003e2d097223 */ /* 0x000fe20000000009 */
[----:B------:R-:W-:Y:S01]  /*ae40*/  FMUL R13, R43, R13 ;  /* 0x0000000d2b0d7220 */ /* 0x000fe20000400000 */
[----:B------:R-:W-:Y:S01]  /*ae50*/  SHF.L.U32 R26, R69, 0x10, RZ ;  /* 0x00000010451a7819 */ /* 0x000fe200000006ff */
[----:B------:R-:W-:Y:S01]  /*ae60*/  FFMA R10, R45, R63, R10 ;  /* 0x0000003f2d0a7223 */ /* 0x000fe2000000000a */
[----:B------:R1:W-:Y:S01]  /*ae70*/  @!P1 STS.128 [R98+0x200], R28 ;  /* 0x0002001c62009388 */ /* 0x0003e20000000c00 */
[----:B------:R-:W-:Y:S01]  /*ae80*/  FMUL R14, R43, R14 ;  /* 0x0000000e2b0e7220 */ /* 0x000fe20000400000 */
[----:B------:R-:W-:Y:S01]  /*ae90*/  LOP3.LUT R40, R69, 0xffff0000, RZ, 0xc0, !PT ;  /* 0xffff000045287812 */ /* 0x000fe200078ec0ff */
[----:B------:R-:W-:Y:S01]  /*aea0*/  FFMA R11, R45, R64, R11 ;  /* 0x000000402d0b7223 */ /* 0x000fe2000000000b */
[----:B------:R-:W-:Y:S01]  /*aeb0*/  FMUL R15, R43, R15 ;  /* 0x0000000f2b0f7220 */ /* 0x000fe20000400000 */
[C---:B------:R-:W-:Y:S01]  /*aec0*/  SHF.L.U32 R65, R70.reuse, 0x10, RZ ;  /* 0x0000001046417819 */ /* 0x040fe200000006ff */
[----:B------:R-:W-:Y:S01]  /*aed0*/  FFMA R12, R45, R24, R12 ;  /* 0x000000182d0c7223 */ /* 0x000fe2000000000c */
[----:B------:R-:W-:Y:S01]  /*aee0*/  FMUL R16, R43, R16 ;  /* 0x000000102b107220 */ /* 0x000fe20000400000 */
[----:B------:R-:W-:Y:S01]  /*aef0*/  LOP3.LUT R66, R70, 0xffff0000, RZ, 0xc0, !PT ;  /* 0xffff000046427812 */ /* 0x000fe200078ec0ff */
[----:B------:R-:W-:Y:S01]  /*af00*/  FFMA R13, R45, R25, R13 ;  /* 0x000000192d0d7223 */ /* 0x000fe2000000000d */
[----:B------:R-:W-:Y:S01]  /*af10*/  FMUL R17, R43, R17 ;  /* 0x000000112b117220 */ /* 0x000fe20000400000 */
[----:B------:R-:W-:Y:S01]  /*af20*/  SHF.L.U32 R67, R71, 0x10, RZ ;  /* 0x0000001047437819 */ /* 0x000fe200000006ff */
[----:B------:R-:W-:Y:S01]  /*af30*/  FFMA R14, R45, R26, R14 ;  /* 0x0000001a2d0e7223 */ /* 0x000fe2000000000e */
[----:B------:R-:W-:Y:S01]  /*af40*/  F2FP.BF16.F32.PACK_AB R20, R21, R20 ;  /* 0x000000141514723e */ /* 0x000fe200000010ff */
[----:B------:R-:W-:Y:S01]  /*af50*/  FMUL R18, R43, R18 ;  /* 0x000000122b127220 */ /* 0x000fe20000400000 */
[----:B------:R-:W-:Y:S01]  /*af60*/  LOP3.LUT R68, R71, 0xffff0000, RZ, 0xc0, !PT ;  /* 0xffff000047447812 */ /* 0x000fe200078ec0ff */
[----:B------:R-:W-:Y:S01]  /*af70*/  FFMA R15, R45, R40, R15 ;  /* 0x000000282d0f7223 */ /* 0x000fe2000000000f */
[----:B------:R-:W-:Y:S01]  /*af80*/  F2FP.BF16.F32.PACK_AB R21, R23, R22 ;  /* 0x000000161715723e */ /* 0x000fe200000010ff */
[----:B------:R-:W-:Y:S01]  /*af90*/  FMUL R19, R43, R19 ;  /* 0x000000132b137220 */ /* 0x000fe20000400000 */
[----:B------:R-:W-:Y:S01]  /*afa0*/  F2FP.BF16.F32.PACK_AB R22, R9, R8 ;  /* 0x000000080916723e */ /* 0x000fe200000010ff */
[----:B------:R-:W-:Y:S01]  /*afb0*/  FFMA R16, R45, R65, R16 ;  /* 0x000000412d107223 */ /* 0x000fe20000000010 */
[----:B------:R-:W-:Y:S01]  /*afc0*/  F2FP.BF16.F32.PACK_AB R23, R11, R10 ;  /* 0x0000000a0b17723e */ /* 0x000fe200000010ff */
[C---:B------:R-:W-:Y:S01]  /*afd0*/  FFMA R17, R45.reuse, R66, R17 ;  /* 0x000000422d117223 */ /* 0x040fe20000000011 */
[C---:B------:R-:W-:Y:S01]  /*afe0*/  FFMA R18, R45.reuse, R67, R18 ;  /* 0x000000432d127223 */ /* 0x040fe20000000012 */
[----:B------:R-:W-:Y:S01]  /*aff0*/  FFMA R19, R45, R68, R19 ;  /* 0x000000442d137223 */ /* 0x000fe20000000013 */
[----:B------:R-:W-:Y:S01]  /*b000*/  F2FP.BF16.F32.PACK_AB R12, R13, R12 ;  /* 0x0000000c0d0c723e */ /* 0x000fe200000010ff */
[----:B------:R1:W-:Y:S01]  /*b010*/  @!P1 STS.128 [R99+UR44+0xa00], R20 ;  /* 0x000a001463009988 */ /* 0x0003e20008000c2c */
[----:B------:R-:W-:Y:S01]  /*b020*/  F2FP.BF16.F32.PACK_AB R13, R15, R14 ;  /* 0x0000000e0f0d723e */ /* 0x000fe200000010ff */
[----:B------:R-:W-:Y:S01]  /*b030*/  BSSY.RECONVERGENT B0, `(.L_x_151) ;  /* 0x000001c000007945 */ /* 0x000fe20003800200 */
[----:B------:R-:W-:Y:S02]  /*b040*/  F2FP.BF16.F32.PACK_AB R14, R17, R16 ;  /* 0x00000010110e723e */ /* 0x000fe400000010ff */
[----:B------:R-:W-:Y:S02]  /*b050*/  F2FP.BF16.F32.PACK_AB R15, R19, R18 ;  /* 0x00000012130f723e */ /* 0x000fe400000010ff */
[----:B------:R-:W-:Y:S03]  /*b060*/  ISETP.NE.AND P0, PT, R84, RZ, PT ;  /* 0x000000ff5400720c */ /* 0x000fe60003f05270 */
[----:B------:R1:W-:Y:S01]  /*b070*/  @!P1 STS.128 [R98+0xa00], R12 ;  /* 0x000a000c62009388 */ /* 0x0003e20000000c00 */
[----:B------:R-:W-:Y:S01]  /*b080*/  @!PT LDS RZ, [RZ] ;  /* 0x00000000fffff984 */ /* 0x000fe20000000800 */
[----:B------:R-:W-:Y:S01]  /*b090*/  @!PT LDS RZ, [RZ] ;  /* 0x00000000fffff984 */ /* 0x000fe20000000800 */
[----:B------:R-:W-:Y:S01]  /*b0a0*/  @!PT LDS RZ, [RZ] ;  /* 0x00000000fffff984 */ /* 0x000fe20000000800 */
[----:B------:R-:W-:Y:S01]  /*b0b0*/  @!PT LDS RZ, [RZ] ;  /* 0x00000000fffff984 */ /* 0x000fe20000000800 */
[----:B------:R2:W-:Y:S07]  /*b0c0*/  MEMBAR.ALL.CTA ;  /* 0x0000000000007992 */ /* 0x0005ee0000008000 */
[----:B--2---:R-:W2:Y:S02]  /*b0d0*/  FENCE.VIEW.ASYNC.S ;  /* 0x00000000000073c6 */ /* 0x004ea40000000000 */
[----:B--2---:R-:W-:Y:S06]  /*b0e0*/  BAR.SYNC.DEFER_BLOCKING 0x1, 0x80 ;  /* 0x0042000000007b1d */ /* 0x004fec0000010000 */
[----:B------:R-:W-:Y:S05]  /*b0f0*/  @P0 BRA `(.L_x_152) ;  /* 0x00000000003c0947 */ /* 0x000fea0003800000 */
[----:B------:R-:W2:Y:S01]  /*b100*/  LDCU.64 UR6, c[0x0][0x348] ;  /* 0x00006900ff0677ac */ /* 0x000ea20008000a00 */
        /* <DEDUP_REMOVED lines=9> */
[----:B--2---:R-:W-:Y:S04]  /*b1a0*/  UIADD3 UR4, UP0, UPT, UR6, 0xa80, URZ ;  /* 0x00000a8006047890 */ /* 0x004fe8000ff1e0ff */
[----:B------:R-:W-:Y:S09]  /*b1b0*/  UIADD3.X UR5, UPT, UPT, URZ, UR7, URZ, UP0, !UPT ;  /* 0x00000007ff057290 */ /* 0x000ff200087fe4ff */
[----:B------:R2:W-:Y:S01]  /*b1c0*/  UTMASTG.3D [UR8], [UR4] ;  /* 0x00000008040073b5 */ /* 0x0005e20008010000 */
[----:B------:R2:W-:Y:S02]  /*b1d0*/  UTMASTG.3D [UR12], [UR4] ;  /* 0x0000000c040073b5 */ /* 0x0005e40008010000 */
[----:B--2---:R0:W-:Y:S02]  /*b1e0*/  UTMACMDFLUSH ;  /* 0x00000000000079b7 */ /* 0x0041e40000000000 */
.L_x_152:
[----:B------:R-:W-:Y:S05]  /*b1f0*/  BSYNC.RECONVERGENT B0 ;  /* 0x0000000000007941 */ /* 0x000fea0003800200 */
.L_x_151:
[----:B------:R-:W-:Y:S01]  /*b200*/  UISETP.NE.AND UP0, UPT, UR47, URZ, UPT ;  /* 0x000000ff2f00728c */ /* 0x000fe2000bf05270 */
[----:B------:R-:W-:Y:S01]  /*b210*/  BSSY.RECONVERGENT B0, `(.L_x_153) ;  /* 0x0000009000007945 */ /* 0x000fe20003800200 */
[----:B------:R-:W-:Y:S04]  /*b220*/  UIADD3 UR4, UPT, UPT, UR46, 0x1, URZ ;  /* 0x000000012e047890 */ /* 0x000fe8000fffe0ff */
[----:B------:R-:W-:Y:S02]  /*b230*/  UISETP.EQ.XOR UP1, UPT, UR4, 0x3, UP0 ;  /* 0x000000030400788c */ /* 0x000fe40008722a70 */
[----:B------:R-:W-:Y:S02]  /*b240*/  UISETP.NE.AND UP0, UPT, UR4, 0x3, UPT ;  /* 0x000000030400788c */ /* 0x000fe4000bf05270 */
[----:B------:R-:W-:Y:S02]  /*b250*/  USEL UR5, URZ, 0x1, !UP1 ;  /* 0x00000001ff057887 */ /* 0x000fe4000c800000 */
[----:B------:R-:W-:Y:S02]  /*b260*/  USEL UR45, UR4, URZ, UP0 ;  /* 0x000000ff042d7287 */ /* 0x000fe40008000000 */
[----:B------:R-:W-:Y:S01]  /*b270*/  ULOP3.LUT UR57, UR57, UR5, URZ, 0x3c, !UPT ;  /* 0x0000000539397292 */ /* 0x000fe2000f8e3cff */
[----:B------:R-:W-:Y:S11]  /*b280*/  @P0 BRA `(.L_x_154) ;  /* 0x0000000000040947 */ /* 0x000ff60003800000 */
[----:B------:R-:W-:Y:S04]  /*b290*/  DEPBAR.LE SB0, 0x1 ;  /* 0x000080400000791a */ /* 0x000fe80000000000 */
.L_x_154:
[----:B------:R-:W-:Y:S05]  /*b2a0*/  BSYNC.RECONVERGENT B0 ;  /* 0x0000000000007941 */ /* 0x000fea0003800200 */
.L_x_153:
[----:B------:R-:W-:Y:S01]  /*b2b0*/  BAR.SYNC.DEFER_BLOCKING 0x1, 0x80 ;  /* 0x0042000000007b1d */ /* 0x000fe20000010000 */
[----:B------:R-:W-:Y:S01]  /*b2c0*/  UISETP.NE.AND UP0, UPT, UR56, -0x4, UPT ;  /* 0xfffffffc3800788c */ /* 0x000fe2000bf05270 */
[----:B------:R-:W-:Y:S08]  /*b2d0*/  IADD3 R80, PT, PT, R80, 0x1, RZ ;  /* 0x0000000150507810 */ /* 0x000ff00007ffe0ff */
[----:B------:R-:W-:Y:S05]  /*b2e0*/  BRA.U !UP0, `(.L_x_155) ;  /* 0x0000000108287547 */ /* 0x000fea000b800000 */
[----:B------:R-:W2:Y:S01]  /*b2f0*/  S2R R0, SR_CgaCtaId ;  /* 0x0000000000007919 */ /* 0x000ea20000008800 */
[----:B------:R-:W-:Y:S01]  /*b300*/  ISETP.NE.AND P0, PT, R97, RZ, PT ;  /* 0x000000ff6100720c */ /* 0x000fe20003f05270 */
[----:B------:R-:W-:Y:S01]  /*b310*/  IMAD.U32 R2, RZ, RZ, UR52 ;  /* 0x00000034ff027e24 */ /* 0x000fe2000f8e00ff */
[----:B------:R-:W-:Y:S04]  /*b320*/  UIADD3 UR4, UPT, UPT, UR52, 0x1, URZ ;  /* 0x0000000134047890 */ /* 0x000fe8000fffe0ff */
[----:B------:R-:W-:Y:S04]  /*b330*/  UISETP.NE.AND UP0, UPT, UR4, 0x3, UPT ;  /* 0x000000030400788c */ /* 0x000fe8000bf05270 */
[----:B------:R-:W-:Y:S03]  /*b340*/  USEL UR52, UR4, URZ, UP0 ;  /* 0x000000ff04347287 */ /* 0x000fe60008000000 */
[----:B------:R-:W-:Y:S05]  /*b350*/  @P0 LEA R2, R2, UR44, 0x3 ;  /* 0x0000002c02020c11 */ /* 0x000fea000f8e18ff */
[----:B------:R-:W-:Y:S05]  /*b360*/  @P0 VIADD R2, R2, 0x98 ;  /* 0x0000009802020836 */ /* 0x000fea0000000000 */
[----:B--2---:R-:W-:Y:S04]  /*b370*/  @P0 PRMT R0, R0, 0x654, R2 ;  /* 0x0000065400000816 */ /* 0x004fe80000000002 */
[----:B------:R2:W-:Y:S03]  /*b380*/  @P0 SYNCS.ARRIVE.TRANS64.RED.A1T0 RZ, [R0+URZ], RZ ;  /* 0x000000ff00ff09a7 */ /* 0x0005e600081004ff */
.L_x_155:
[----:B------:R-:W-:Y:S01]  /*b390*/  R2UR UR6, R95 ;  /* 0x000000005f0672ca */ /* 0x000fe200000e0000 */
[----:B------:R-:W-:Y:S01]  /*b3a0*/  UIADD3 UR56, UPT, UPT, UR56, 0x4, URZ ;  /* 0x0000000438387890 */ /* 0x000fe2000fffe0ff */
[----:B------:R-:W-:Y:S02]  /*b3b0*/  R2UR UR5, R91 ;  /* 0x000000005b0572ca */ /* 0x000fe400000e0000 */
[----:B------:R-:W-:Y:S02]  /*b3c0*/  R2UR UR4, R92 ;  /* 0x000000005c0472ca */ /* 0x000fe400000e0000 */
[----:B------:R-:W-:Y:S02]  /*b3d0*/  R2UR UR36, R93 ;  /* 0x000000005d2472ca */ /* 0x000fe400000e0000 */
[----:B------:R-:W-:Y:S02]  /*b3e0*/  ISETP.NE.AND P0, PT, R77, 0x2, PT ;  /* 0x000000024d00780c */ /* 0x000fe40003f05270 */
[----:B------:R-:W-:Y:S02]  /*b3f0*/  ISETP.NE.AND P1, PT, R80, 0x2, PT ;  /* 0x000000025000780c */ /* 0x000fe40003f25270 */
[----:B------:R-:W-:Y:S01]  /*b400*/  SEL R2, RZ, 0x1, P0 ;  /* 0x00000001ff027807 */ /* 0x000fe20000000000 */
[----:B------:R-:W-:Y:S01]  /*b410*/  UISETP.NE.AND UP0, UPT, UR6, URZ, UPT ;  /* 0x000000ff0600728c */ /* 0x000fe2000bf05270 */
[----:B--2---:R-:W-:Y:S01]  /*b420*/  SEL R0, RZ, 0x1, P1 ;  /* 0x00000001ff007807 */ /* 0x004fe20000800000 */
[----:B------:R-:W-:Y:S01]  /*b430*/  UIADD3 UR26, UPT, UPT, UR37, UR5, URZ ;  /* 0x00000005251a7290 */ /* 0x000fe2000fffe0ff */
[----:B------:R-:W-:Y:S01]  /*b440*/  LOP3.LUT R78, R78, R2, RZ, 0x3c, !PT ;  /* 0x000000024e4e7212 */ /* 0x000fe200078e3cff */
[----:B------:R-:W-:Y:S01]  /*b450*/  UIADD3 UR20, UPT, UPT, UR38, UR4, URZ ;  /* 0x0000000426147290 */ /* 0x000fe2000fffe0ff */
[----:B------:R-:W-:Y:S02]  /*b460*/  LOP3.LUT R79, R79, R0, RZ, 0x3c, !PT ;  /* 0x000000004f4f7212 */ /* 0x000fe400078e3cff */
[----:B------:R-:W-:Y:S02]  /*b470*/  SEL R77, R77, RZ, P0 ;  /* 0x000000ff4d4d7207 */ /* 0x000fe40000000000 */
[----:B------:R-:W-:Y:S01]  /*b480*/  SEL R80, R80, RZ, P1 ;  /* 0x000000ff50507207 */ /* 0x000fe20000800000 */
[----:B------:R-:W-:Y:S06]  /*b490*/  BRA.U UP0, `(.L_x_156) ;  /* 0xffffffb1001c7547 */ /* 0x000fec000b83ffff */
[----:B------:R-:W-:-:S13]  /*b4a0*/  R2UR UR4, R96 ;  /* 0x00000000600472ca */ /* 0x000fda00000e0000 */
[----:B------:R-:W-:-:S09]  /*b4b0*/  UISETP.NE.AND UP0, UPT, UR4, URZ, UPT ;  /* 0x000000ff0400728c */ /* 0x000fd2000bf05270 */
[----:B------:R-:W-:Y:S05]  /*b4c0*/  BRA.U !UP0, `(.L_x_157) ;  /* 0x0000000108487547 */ /* 0x000fea000b800000 */
[----:B------:R-:W2:Y:S02]  /*b4d0*/  LDCU.64 UR4, c[0x0][0xc90] ;  /* 0x00019200ff0477ac */ /* 0x000ea40008000a00 */
[----:B--2---:R-:W-:-:S04]  /*b4e0*/  UISETP.NE.U32.AND UP0, UPT, UR4, URZ, UPT ;  /* 0x000000ff0400728c */ /* 0x004fc8000bf05070 */
[----:B------:R-:W-:-:S09]  /*b4f0*/  UISETP.NE.AND.EX UP0, UPT, UR5, URZ, UPT, UP0 ;  /* 0x000000ff0500728c */ /* 0x000fd2000bf05300 */
[----:B------:R-:W-:Y:S05]  /*b500*/  BRA.U UP0, `(.L_x_158) ;  /* 0x00000001000c7547 */ /* 0x000fea000b800000 */
[----:B------:R-:W-:-:S13]  /*b510*/  FSETP.NEU.AND P0, PT, R45, RZ, PT ;  /* 0x000000ff2d00720b */ /* 0x000fda0003f0d000 */
[----:B------:R-:W-:Y:S05]  /*b520*/  @!P0 EXIT ;  /* 0x000000000000894d */ /* 0x000fea0003800000 */
[----:B------:R-:W-:Y:S05]  /*b530*/  BRA `(.L_x_157) ;  /* 0x00000000002c7947 */ /* 0x000fea0003800000 */
.L_x_158:
[----:B------:R-:W-:Y:S01]  /*b540*/  ISETP.NE.AND P0, PT, R76, RZ, PT ;  /* 0x000000ff4c00720c */ /* 0x000fe20003f05270 */
[----:B------:R-:W-:-:S12]  /*b550*/  BSSY.RECONVERGENT B0, `(.L_x_157) ;  /* 0x0000009000007945 */ /* 0x000fd80003800200 */
[----:B------:R-:W-:Y:S05]  /*b560*/  @P0 BRA `(.L_x_159) ;  /* 0x0000000000140947 */ /* 0x000fea0003800000 */
[----:B------:R-:W2:Y:S02]  /*b570*/  LDCU.64 UR4, c[0x0][0xc88] ;  /* 0x00019100ff0477ac */ /* 0x000ea40008000a00 */
[----:B--2---:R-:W-:-:S04]  /*b580*/  ISETP.NE.U32.AND P0, PT, RZ, UR4, PT ;  /* 0x00000004ff007c0c */ /* 0x004fc8000bf05070 */
[----:B------:R-:W-:-:S13]  /*b590*/  ISETP.NE.AND.EX P0, PT, RZ, UR5, PT, P0 ;  /* 0x00000005ff007c0c */ /* 0x000fda000bf05300 */
[----:B------:R-:W-:Y:S05]  /*b5a0*/  @!P0 EXIT ;  /* 0x000000000000894d */ /* 0x000fea0003800000 */
[----:B------:R-:W-:Y:S05]  /*b5b0*/  BRA `(.L_x_160) ;  /* 0x0000000000087947 */ /* 0x000fea0003800000 */
.L_x_159:
[----:B------:R-:W-:-:S13]  /*b5c0*/  FSETP.NEU.AND P0, PT, R45, RZ, PT ;  /* 0x000000ff2d00720b */ /* 0x000fda0003f0d000 */
[----:B------:R-:W-:Y:S05]  /*b5d0*/  @!P0 EXIT ;  /* 0x000000000000894d */ /* 0x000fea0003800000 */
.L_x_160:
[----:B------:R-:W-:Y:S05]  /*b5e0*/  BSYNC.RECONVERGENT B0 ;  /* 0x0000000000007941 */ /* 0x000fea0003800200 */
.L_x_157:
[----:B------:R-:W-:Y:S01]  /*b5f0*/  ULEA UR4, UR52, UR44, 0x3 ;  /* 0x0000002c34047291 */ /* 0x000fe2000f8e18ff */
[----:B------:R-:W-:-:S04]  /*b600*/  DEPBAR.LE SB0, 0x0 ;  /* 0x000080000000791a */ /* 0x000fc80000000000 */
[----:B------:R-:W-:-:S04]  /*b610*/  UIADD3 UR4, UPT, UPT, UR4, 0x98, URZ ;  /* 0x0000009804047890 */ /* 0x000fc8000fffe0ff */
[----:B------:R-:W-:-:S09]  /*b620*/  UPRMT UR4, UR54, 0x654, UR4 ;  /* 0x0000065436047896 */ /* 0x000fd20008000004 */
[----:B------:R-:W-:Y:S01]  /*b630*/  SYNCS.ARRIVE.TRANS64.RED.A1T0 RZ, [UR4], RZ ;  /* 0x000000ffffff79a7 */ /* 0x000fe20008100404 */
[----:B------:R-:W-:Y:S05]  /*b640*/  EXIT ;  /* 0x000000000000794d */ /* 0x000fea0003800000 */
.L_x_25:
[----:B--2---:R2:W3:Y:S02]  /*b650*/  SYNCS.PHASECHK.TRANS64.TRYWAIT P0, [R0+URZ+0x110], R2 ;  /* 0x00011002000075a7 */ /* 0x0044e400080011ff */
[----:B---3--:R-:W-:Y:S05]  /*b660*/  @!P0 NANOSLEEP.SYNCS 0x989680 ;  /* 0x009896800000895d */ /* 0x008fea0003900000 */
[----:B------:R-:W3:Y:S02]  /*b670*/  @!P0 SYNCS.PHASECHK.TRANS64 P0, [R0+URZ+0x110], R2 ;  /* 0x00011002000085a7 */ /* 0x000ee400080010ff */
[----:B---3--:R-:W-:Y:S05]  /*b680*/  @!P0 BRA `(.L_x_25) ;  /* 0xfffffffc00f08947 */ /* 0x008fea000383ffff */
[----:B------:R-:W-:Y:S05]  /*b690*/  BRA `(.L_x_161) ;  /* 0xffffff6000d87947 */ /* 0x000fea000383ffff */
.L_x_28:
[----:B-1----:R-:W-:-:S07]  /*b6a0*/  MOV R0, UR33 ;  /* 0x0000002100007c02 */ /* 0x002fce0008000f00 */
.L_x_162:
[----:B-1----:R1:W2:Y:S02]  /*b6b0*/  SYNCS.PHASECHK.TRANS64.TRYWAIT P0, [R0+URZ+0x40], R3 ;  /* 0x00004003000075a7 */ /* 0x0022a400080011ff */
[----:B--2---:R-:W-:Y:S05]  /*b6c0*/  @!P0 NANOSLEEP.SYNCS 0x989680 ;  /* 0x009896800000895d */ /* 0x004fea0003900000 */
[----:B------:R-:W2:Y:S02]  /*b6d0*/  @!P0 SYNCS.PHASECHK.TRANS64 P0, [R0+URZ+0x40], R3 ;  /* 0x00004003000085a7 */ /* 0x000ea400080010ff */
[----:B--2---:R-:W-:Y:S05]  /*b6e0*/  @!P0 BRA `(.L_x_162) ;  /* 0xfffffffc00f08947 */ /* 0x004fea000383ffff */
[----:B------:R-:W-:Y:S05]  /*b6f0*/  BRA `(.L_x_27) ;  /* 0xffffff6400287947 */ /* 0x000fea000383ffff */
.L_x_37:
[----:B-1----:R-:W-:-:S07]  /*b700*/  MOV R0, UR33 ;  /* 0x0000002100007c02 */ /* 0x002fce0008000f00 */
.L_x_163:
[----:B-1----:R1:W2:Y:S02]  /*b710*/  SYNCS.PHASECHK.TRANS64.TRYWAIT P0, [R0+URZ+0x40], R3 ;  /* 0x00004003000075a7 */ /* 0x0022a400080011ff */
[----:B--2---:R-:W-:Y:S05]  /*b720*/  @!P0 NANOSLEEP.SYNCS 0x989680 ;  /* 0x009896800000895d */ /* 0x004fea0003900000 */
[----:B------:R-:W2:Y:S02]  /*b730*/  @!P0 SYNCS.PHASECHK.TRANS64 P0, [R0+URZ+0x40], R3 ;  /* 0x00004003000085a7 */ /* 0x000ea400080010ff */
[----:B--2---:R-:W-:Y:S05]  /*b740*/  @!P0 BRA `(.L_x_163) ;  /* 0xfffffffc00f08947 */ /* 0x004fea000383ffff */
[----:B------:R-:W-:Y:S05]  /*b750*/  BRA `(.L_x_36) ;  /* 0xffffff68003c7947 */ /* 0x000fea000383ffff */
.L_x_44:
[----:B-1----:R1:W4:Y:S02]  /*b760*/  SYNCS.PHASECHK.TRANS64.TRYWAIT P0, [R3+URZ+0xc0], R0 ;  /* 0x0000c000030075a7 */ /* 0x00232400080011ff */
[----:B----4-:R-:W-:Y:S05]  /*b770*/  @!P0 NANOSLEEP.SYNCS 0x989680 ;  /* 0x009896800000895d */ /* 0x010fea0003900000 */
[----:B------:R-:W4:Y:S02]  /*b780*/  @!P0 SYNCS.PHASECHK.TRANS64 P0, [R3+URZ+0xc0], R0 ;  /* 0x0000c000030085a7 */ /* 0x000f2400080010ff */
[----:B----4-:R-:W-:Y:S05]  /*b790*/  @!P0 BRA `(.L_x_44) ;  /* 0xfffffffc00f08947 */ /* 0x010fea000383ffff */
[----:B------:R-:W-:Y:S05]  /*b7a0*/  BRA `(.L_x_164) ;  /* 0xffffff6c00307947 */ /* 0x000fea000383ffff */
.L_x_48:
[----:B------:R-:W-:-:S07]  /*b7b0*/  MOV R0, UR4 ;  /* 0x0000000400007c02 */ /* 0x000fce0008000f00 */
.L_x_165:
[----:B-1----:R1:W2:Y:S02]  /*b7c0*/  SYNCS.PHASECHK.TRANS64.TRYWAIT P0, [R0+URZ], R2 ;  /* 0x00000002000075a7 */ /* 0x0022a400080011ff */
[----:B--2---:R-:W-:Y:S05]  /*b7d0*/  @!P0 NANOSLEEP.SYNCS 0x989680 ;  /* 0x009896800000895d */ /* 0x004fea0003900000 */
[----:B------:R-:W2:Y:S02]  /*b7e0*/  @!P0 SYNCS.PHASECHK.TRANS64 P0, [R0+URZ], R2 ;  /* 0x00000002000085a7 */ /* 0x000ea400080010ff */
[----:B--2---:R-:W-:Y:S05]  /*b7f0*/  @!P0 BRA `(.L_x_165) ;  /* 0xfffffffc00f08947 */ /* 0x004fea000383ffff */
[----:B------:R-:W-:Y:S05]  /*b800*/  BRA `(.L_x_166) ;  /* 0xffffff7000dc7947 */ /* 0x000fea000383ffff */
.L_x_49:
[----:B------:R-:W-:-:S07]  /*b810*/  MOV R0, UR5 ;  /* 0x0000000500007c02 */ /* 0x000fce0008000f00 */
.L_x_167:
[----:B-1----:R1:W2:Y:S02]  /*b820*/  SYNCS.PHASECHK.TRANS64.TRYWAIT P0, [R0+URZ], R3 ;  /* 0x00000003000075a7 */ /* 0x0022a400080011ff */
[----:B--2---:R-:W-:Y:S05]  /*b830*/  @!P0 NANOSLEEP.SYNCS 0x989680 ;  /* 0x009896800000895d */ /* 0x004fea0003900000 */
[----:B------:R-:W2:Y:S02]  /*b840*/  @!P0 SYNCS.PHASECHK.TRANS64 P0, [R0+URZ], R3 ;  /* 0x00000003000085a7 */ /* 0x000ea400080010ff */
[----:B--2---:R-:W-:Y:S05]  /*b850*/  @!P0 BRA `(.L_x_167) ;  /* 0xfffffffc00f08947 */ /* 0x004fea000383ffff */
[----:B------:R-:W-:Y:S05]  /*b860*/  BRA `(.L_x_168) ;  /* 0xffffff7000e87947 */ /* 0x000fea000383ffff */
.L_x_50:
[----:B------:R-:W-:-:S07]  /*b870*/  MOV R0, UR5 ;  /* 0x0000000500007c02 */ /* 0x000fce0008000f00 */
.L_x_169:
[----:B-1----:R1:W2:Y:S02]  /*b880*/  SYNCS.PHASECHK.TRANS64.TRYWAIT P0, [R0+URZ], R3 ;  /* 0x00000003000075a7 */ /* 0x0022a400080011ff */
[----:B--2---:R-:W-:Y:S05]  /*b890*/  @!P0 NANOSLEEP.SYNCS 0x989680 ;  /* 0x009896800000895d */ /* 0x004fea0003900000 */
[----:B------:R-:W2:Y:S02]  /*b8a0*/  @!P0 SYNCS.PHASECHK.TRANS64 P0, [R0+URZ], R3 ;  /* 0x00000003000085a7 */ /* 0x000ea400080010ff */
[----:B--2---:R-:W-:Y:S05]  /*b8b0*/  @!P0 BRA `(.L_x_169) ;  /* 0xfffffffc00f08947 */ /* 0x004fea000383ffff */
[----:B------:R-:W-:Y:S05]  /*b8c0*/  BRA `(.L_x_170) ;  /* 0xffffff7000f47947 */ /* 0x000fea000383ffff */
.L_x_51:
[----:B------:R-:W-:-:S07]  /*b8d0*/  MOV R0, UR5 ;  /* 0x0000000500007c02 */ /* 0x000fce0008000f00 */
.L_x_171:
[----:B-1----:R1:W2:Y:S02]  /*b8e0*/  SYNCS.PHASECHK.TRANS64.TRYWAIT P0, [R0+URZ], R3 ;  /* 0x00000003000075a7 */ /* 0x0022a400080011ff */
[----:B--2---:R-:W-:Y:S05]  /*b8f0*/  @!P0 NANOSLEEP.SYNCS 0x989680 ;  /* 0x009896800000895d */ /* 0x004fea0003900000 */
[----:B------:R-:W2:Y:S02]  /*b900*/  @!P0 SYNCS.PHASECHK.TRANS64 P0, [R0+URZ], R3 ;  /* 0x00000003000085a7 */ /* 0x000ea400080010ff */
[----:B--2---:R-:W-:Y:S05]  /*b910*/  @!P0 BRA `(.L_x_171) ;  /* 0xfffffffc00f08947 */ /* 0x004fea000383ffff */
[----:B------:R-:W-:Y:S05]  /*b920*/  BRA `(.L_x_172) ;  /* 0xffffff7400007947 */ /* 0x000fea000383ffff */
.L_x_52:
[----:B------:R-:W-:-:S07]  /*b930*/  MOV R0, UR5 ;  /* 0x0000000500007c02 */ /* 0x000fce0008000f00 */
.L_x_173:
[----:B-1----:R1:W2:Y:S02]  /*b940*/  SYNCS.PHASECHK.TRANS64.TRYWAIT P0, [R0+URZ], R3 ;  /* 0x00000003000075a7 */ /* 0x0022a400080011ff */
[----:B--2---:R-:W-:Y:S05]  /*b950*/  @!P0 NANOSLEEP.SYNCS 0x989680 ;  /* 0x009896800000895d */ /* 0x004fea0003900000 */
[----:B------:R-:W2:Y:S02]  /*b960*/  @!P0 SYNCS.PHASECHK.TRANS64 P0, [R0+URZ], R3 ;  /* 0x00000003000085a7 */ /* 0x000ea400080010ff */
[----:B--2---:R-:W-:Y:S05]  /*b970*/  @!P0 BRA `(.L_x_173) ;  /* 0xfffffffc00f08947 */ /* 0x004fea000383ffff */
[----:B------:R-:W-:Y:S05]  /*b980*/  BRA `(.L_x_174) ;  /* 0xffffff74000c7947 */ /* 0x000fea000383ffff */
.L_x_53:
[----:B------:R-:W-:-:S07]  /*b990*/  MOV R0, UR5 ;  /* 0x0000000500007c02 */ /* 0x000fce0008000f00 */
.L_x_175:
[----:B-1----:R1:W2:Y:S02]  /*b9a0*/  SYNCS.PHASECHK.TRANS64.TRYWAIT P0, [R0+URZ], R3 ;  /* 0x00000003000075a7 */ /* 0x0022a400080011ff */
[----:B--2---:R-:W-:Y:S05]  /*b9b0*/  @!P0 NANOSLEEP.SYNCS 0x989680 ;  /* 0x009896800000895d */ /* 0x004fea0003900000 */
[----:B------:R-:W2:Y:S02]  /*b9c0*/  @!P0 SYNCS.PHASECHK.TRANS64 P0, [R0+URZ], R3 ;  /* 0x00000003000085a7 */ /* 0x000ea400080010ff */
[----:B--2---:R-:W-:Y:S05]  /*b9d0*/  @!P0 BRA `(.L_x_175) ;  /* 0xfffffffc00f08947 */ /* 0x004fea000383ffff */
[----:B------:R-:W-:Y:S05]  /*b9e0*/  BRA `(.L_x_176) ;  /* 0xffffff7400187947 */ /* 0x000fea000383ffff */
.L_x_54:
[----:B------:R-:W-:-:S07]  /*b9f0*/  MOV R0, UR5 ;  /* 0x0000000500007c02 */ /* 0x000fce0008000f00 */
.L_x_177:
[----:B-1----:R1:W2:Y:S02]  /*ba00*/  SYNCS.PHASECHK.TRANS64.TRYWAIT P0, [R0+URZ], R3 ;  /* 0x00000003000075a7 */ /* 0x0022a400080011ff */
[----:B--2---:R-:W-:Y:S05]  /*ba10*/  @!P0 NANOSLEEP.SYNCS 0x989680 ;  /* 0x009896800000895d */ /* 0x004fea0003900000 */
[----:B------:R-:W2:Y:S02]  /*ba20*/  @!P0 SYNCS.PHASECHK.TRANS64 P0, [R0+URZ], R3 ;  /* 0x00000003000085a7 */ /* 0x000ea400080010ff */
[----:B--2---:R-:W-:Y:S05]  /*ba30*/  @!P0 BRA `(.L_x_177) ;  /* 0xfffffffc00f08947 */ /* 0x004fea000383ffff */
[----:B------:R-:W-:Y:S05]  /*ba40*/  BRA `(.L_x_178) ;  /* 0xffffff7400247947 */ /* 0x000fea000383ffff */
.L_x_57:
[----:B--2---:R2:W3:Y:S02]  /*ba50*/  SYNCS.PHASECHK.TRANS64.TRYWAIT P0, [R2+URZ+0x100], R4 ;  /* 0x00010004020075a7 */ /* 0x0044e400080011ff */
[----:B---3--:R-:W-:Y:S05]  /*ba60*/  @!P0 NANOSLEEP.SYNCS 0x989680 ;  /* 0x009896800000895d */ /* 0x008fea0003900000 */
[----:B------:R-:W3:Y:S02]  /*ba70*/  @!P0 SYNCS.PHASECHK.TRANS64 P0, [R2+URZ+0x100], R4 ;  /* 0x00010004020085a7 */ /* 0x000ee400080010ff */
[----:B---3--:R-:W-:Y:S05]  /*ba80*/  @!P0 BRA `(.L_x_57) ;  /* 0xfffffffc00f08947 */ /* 0x008fea000383ffff */
[----:B------:R-:W-:Y:S05]  /*ba90*/  BRA `(.L_x_179) ;  /* 0xffffff7400807947 */ /* 0x000fea000383ffff */
.L_x_58:
[----:B------:R-:W-:-:S07]  /*baa0*/  MOV R2, UR4 ;  /* 0x0000000400027c02 */ /* 0x000fce0008000f00 */
.L_x_180:
[----:B--2---:R2:W3:Y:S02]  /*bab0*/  SYNCS.PHASECHK.TRANS64.TRYWAIT P0, [R2+URZ+0xd0], R5 ;  /* 0x0000d005020075a7 */ /* 0x0044e400080011ff */
[----:B---3--:R-:W-:Y:S05]  /*bac0*/  @!P0 NANOSLEEP.SYNCS 0x989680 ;  /* 0x009896800000895d */ /* 0x008fea0003900000 */
[----:B------:R-:W3:Y:S02]  /*bad0*/  @!P0 SYNCS.PHASECHK.TRANS64 P0, [R2+URZ+0xd0], R5 ;  /* 0x0000d005020085a7 */ /* 0x000ee400080010ff */
[----:B---3--:R-:W-:Y:S05]  /*bae0*/  @!P0 BRA `(.L_x_180) ;  /* 0xfffffffc00f08947 */ /* 0x008fea000383ffff */
[----:B------:R-:W-:Y:S05]  /*baf0*/  BRA `(.L_x_181) ;  /* 0xffffff7400907947 */ /* 0x000fea000383ffff */
.L_x_59:
[----:B--2---:R2:W3:Y:S02]  /*bb00*/  SYNCS.PHASECHK.TRANS64.TRYWAIT P1, [R2+URZ+0xc0], R4 ;  /* 0x0000c004020075a7 */ /* 0x0044e400080211ff */
[----:B---3--:R-:W-:Y:S05]  /*bb10*/  @!P1 NANOSLEEP.SYNCS 0x989680 ;  /* 0x009896800000995d */ /* 0x008fea0003900000 */
[----:B------:R-:W3:Y:S02]  /*bb20*/  @!P1 SYNCS.PHASECHK.TRANS64 P1, [R2+URZ+0xc0], R4 ;  /* 0x0000c004020095a7 */ /* 0x000ee400080210ff */
[----:B---3--:R-:W-:Y:S05]  /*bb30*/  @!P1 BRA `(.L_x_59) ;  /* 0xfffffffc00f09947 */ /* 0x008fea000383ffff */
[----:B------:R-:W-:Y:S05]  /*bb40*/  BRA `(.L_x_182) ;  /* 0xffffff7400c07947 */ /* 0x000fea000383ffff */
.L_x_62:
[----:B------:R-:W-:-:S07]  /*bb50*/  MOV R0, UR4 ;  /* 0x0000000400007c02 */ /* 0x000fce0008000f00 */
.L_x_183:
[----:B--2---:R2:W3:Y:S02]  /*bb60*/  SYNCS.PHASECHK.TRANS64.TRYWAIT P0, [R0+URZ+0xd0], R2 ;  /* 0x0000d002000075a7 */ /* 0x0044e400080011ff */
[----:B---3--:R-:W-:Y:S05]  /*bb70*/  @!P0 NANOSLEEP.SYNCS 0x989680 ;  /* 0x009896800000895d */ /* 0x008fea0003900000 */
[----:B------:R-:W3:Y:S02]  /*bb80*/  @!P0 SYNCS.PHASECHK.TRANS64 P0, [R0+URZ+0xd0], R2 ;  /* 0x0000d002000085a7 */ /* 0x000ee400080010ff */
[----:B---3--:R-:W-:Y:S05]  /*bb90*/  @!P0 BRA `(.L_x_183) ;  /* 0xfffffffc00f08947 */ /* 0x008fea000383ffff */
[----:B------:R-:W-:Y:S05]  /*bba0*/  BRA `(.L_x_61) ;  /* 0xffffff7800147947 */ /* 0x000fea000383ffff */
.L_x_69:
[----:B--2---:R2:W3:Y:S02]  /*bbb0*/  SYNCS.PHASECHK.TRANS64.TRYWAIT P0, [R2+URZ+0xc0], R0 ;  /* 0x0000c000020075a7 */ /* 0x0044e400080011ff */
[----:B---3--:R-:W-:Y:S05]  /*bbc0*/  @!P0 NANOSLEEP.SYNCS 0x989680 ;  /* 0x009896800000895d */ /* 0x008fea0003900000 */
[----:B------:R-:W3:Y:S02]  /*bbd0*/  @!P0 SYNCS.PHASECHK.TRANS64 P0, [R2+URZ+0xc0], R0 ;  /* 0x0000c000020085a7 */ /* 0x000ee400080010ff */
[----:B---3--:R-:W-:Y:S05]  /*bbe0*/  @!P0 BRA `(.L_x_69) ;  /* 0xfffffffc00f08947 */ /* 0x008fea000383ffff */
[----:B------:R-:W-:Y:S05]  /*bbf0*/  BRA `(.L_x_184) ;  /* 0xffffff7c00d07947 */ /* 0x000fea000383ffff */
.L_x_72:
[----:B------:R-:W-:-:S07]  /*bc00*/  MOV R0, UR59 ;  /* 0x0000003b00007c02 */ /* 0x000fce0008000f00 */
.L_x_185:
[----:B--2---:R2:W3:Y:S02]  /*bc10*/  SYNCS.PHASECHK.TRANS64.TRYWAIT P0, [R0+URZ+0xf0], R2 ;  /* 0x0000f002000075a7 */ /* 0x0044e400080011ff */
[----:B---3--:R-:W-:Y:S05]  /*bc20*/  @!P0 NANOSLEEP.SYNCS 0x989680 ;  /* 0x009896800000895d */ /* 0x008fea0003900000 */
[----:B------:R-:W3:Y:S02]  /*bc30*/  @!P0 SYNCS.PHASECHK.TRANS64 P0, [R0+URZ+0xf0], R2 ;  /* 0x0000f002000085a7 */ /* 0x000ee400080010ff */
[----:B---3--:R-:W-:Y:S05]  /*bc40*/  @!P0 BRA `(.L_x_185) ;  /* 0xfffffffc00f08947 */ /* 0x008fea000383ffff */
[----:B------:R-:W-:Y:S05]  /*bc50*/  BRA `(.L_x_186) ;  /* 0xffffff8400607947 */ /* 0x000fea000383ffff */
.L_x_75:
[----:B------:R-:W-:Y:S07]  /*bc60*/  MOV R0, UR7 ;  /* 0x0000000700007c02 */ /* 0x000fee0008000f00 */
.L_x_187:
[----:B-1----:R1:W2:Y:S02]  /*bc70*/  SYNCS.PHASECHK.TRANS64.TRYWAIT P0, [R0+URZ], R2 ;  /* 0x00000002000075a7 */ /* 0x0022a400080011ff */
[----:B--2---:R-:W-:Y:S05]  /*bc80*/  @!P0 NANOSLEEP.SYNCS 0x989680 ;  /* 0x009896800000895d */ /* 0x004fea0003900000 */
[----:B------:R-:W2:Y:S02]  /*bc90*/  @!P0 SYNCS.PHASECHK.TRANS64 P0, [R0+URZ], R2 ;  /* 0x00000002000085a7 */ /* 0x000ea400080010ff */
[----:B--2---:R-:W-:Y:S05]  /*bca0*/  @!P0 BRA `(.L_x_187) ;  /* 0xfffffffc00f08947 */ /* 0x004fea000383ffff */
[----:B------:R-:W-:Y:S05]  /*bcb0*/  BRA `(.L_x_74) ;  /* 0xffffff8400d87947 */ /* 0x000fea000383ffff */
.L_x_78:
[----:B------:R-:W-:-:S07]  /*bcc0*/  MOV R0, UR4 ;  /* 0x0000000400007c02 */ /* 0x000fce0008000f00 */
.L_x_188:
[----:B-1----:R1:W3:Y:S02]  /*bcd0*/  SYNCS.PHASECHK.TRANS64.TRYWAIT P0, [R0+URZ], R2 ;  /* 0x00000002000075a7 */ /* 0x0022e400080011ff */
[----:B---3--:R-:W-:Y:S05]  /*bce0*/  @!P0 NANOSLEEP.SYNCS 0x989680 ;  /* 0x009896800000895d */ /* 0x008fea0003900000 */
[----:B------:R-:W3:Y:S02]  /*bcf0*/  @!P0 SYNCS.PHASECHK.TRANS64 P0, [R0+URZ], R2 ;  /* 0x00000002000085a7 */ /* 0x000ee400080010ff */
[----:B---3--:R-:W-:Y:S05]  /*bd00*/  @!P0 BRA `(.L_x_188) ;  /* 0xfffffffc00f08947 */ /* 0x008fea000383ffff */
[----:B------:R-:W-:Y:S05]  /*bd10*/  BRA `(.L_x_189) ;  /* 0xffffff8800f07947 */ /* 0x000fea000383ffff */
.L_x_79:
[----:B------:R-:W-:-:S07]  /*bd20*/  MOV R0, UR4 ;  /* 0x0000000400007c02 */ /* 0x000fce0008000f00 */
.L_x_190:
[----:B-1----:R1:W2:Y:S02]  /*bd30*/  SYNCS.PHASECHK.TRANS64.TRYWAIT P0, [R0+URZ], R2 ;  /* 0x00000002000075a7 */ /* 0x0022a400080011ff */
[----:B--2---:R-:W-:Y:S05]  /*bd40*/  @!P0 NANOSLEEP.SYNCS 0x989680 ;  /* 0x009896800000895d */ /* 0x004fea0003900000 */
[----:B------:R-:W2:Y:S02]  /*bd50*/  @!P0 SYNCS.PHASECHK.TRANS64 P0, [R0+URZ], R2 ;  /* 0x00000002000085a7 */ /* 0x000ea400080010ff */
[----:B--2---:R-:W-:Y:S05]  /*bd60*/  @!P0 BRA `(.L_x_190) ;  /* 0xfffffffc00f08947 */ /* 0x004fea000383ffff */
[----:B------:R-:W-:Y:S05]  /*bd70*/  BRA `(.L_x_191) ;  /* 0xffffff8800fc7947 */ /* 0x000fea000383ffff */
.L_x_84:
[----:B--2---:R2:W3:Y:S02]  /*bd80*/  SYNCS.PHASECHK.TRANS64.TRYWAIT P0, [R8+URZ+0xc0], R0 ;  /* 0x0000c000080075a7 */ /* 0x0044e400080011ff */
[----:B---3--:R-:W-:Y:S05]  /*bd90*/  @!P0 NANOSLEEP.SYNCS 0x989680 ;  /* 0x009896800000895d */ /* 0x008fea0003900000 */
[----:B------:R-:W3:Y:S02]  /*bda0*/  @!P0 SYNCS.PHASECHK.TRANS64 P0, [R8+URZ+0xc0], R0 ;  /* 0x0000c000080085a7 */ /* 0x000ee400080010ff */
[----:B---3--:R-:W-:Y:S05]  /*bdb0*/  @!P0 BRA `(.L_x_84) ;  /* 0xfffffffc00f08947 */ /* 0x008fea000383ffff */
[----:B------:R-:W-:Y:S05]  /*bdc0*/  BRA `(.L_x_192) ;  /* 0xffffff9000207947 */ /* 0x000fea000383ffff */
.L_x_87:
[----:B--2---:R-:W-:Y:S07]  /*bdd0*/  MOV R0, UR21 ;  /* 0x0000001500007c02 */ /* 0x004fee0008000f00 */
.L_x_193:
[----:B--2---:R2:W3:Y:S02]  /*bde0*/  SYNCS.PHASECHK.TRANS64.TRYWAIT P1, [R0+URZ+0xb8], R2 ;  /* 0x0000b802000075a7 */ /* 0x0044e400080211ff */
[----:B---3--:R-:W-:Y:S05]  /*bdf0*/  @!P1 NANOSLEEP.SYNCS 0x989680 ;  /* 0x009896800000995d */ /* 0x008fea0003900000 */
[----:B------:R-:W3:Y:S02]  /*be00*/  @!P1 SYNCS.PHASECHK.TRANS64 P1, [R0+URZ+0xb8], R2 ;  /* 0x0000b802000095a7 */ /* 0x000ee400080210ff */
[----:B---3--:R-:W-:Y:S05]  /*be10*/  @!P1 BRA `(.L_x_193) ;  /* 0xfffffffc00f09947 */ /* 0x008fea000383ffff */
[----:B------:R-:W-:Y:S05]  /*be20*/  BRA `(.L_x_86) ;  /* 0xffffff9400987947 */ /* 0x000fea000383ffff */
.L_x_90:
[----:B------:R-:W-:Y:S07]  /*be30*/  MOV R0, UR4 ;  /* 0x0000000400007c02 */ /* 0x000fee0008000f00 */
.L_x_194:
[----:B--2---:R2:W3:Y:S02]  /*be40*/  SYNCS.PHASECHK.TRANS64.TRYWAIT P0, [R0+URZ+0x98], R2 ;  /* 0x00009802000075a7 */ /* 0x0044e400080011ff */
[----:B---3--:R-:W-:Y:S05]  /*be50*/  @!P0 NANOSLEEP.SYNCS 0x989680 ;  /* 0x009896800000895d */ /* 0x008fea0003900000 */
[----:B------:R-:W3:Y:S02]  /*be60*/  @!P0 SYNCS.PHASECHK.TRANS64 P0, [R0+URZ+0x98], R2 ;  /* 0x00009802000085a7 */ /* 0x000ee400080010ff */
[----:B---3--:R-:W-:Y:S05]  /*be70*/  @!P0 BRA `(.L_x_194) ;  /* 0xfffffffc00f08947 */ /* 0x008fea000383ffff */
[----:B------:R-:W-:Y:S05]  /*be80*/  BRA `(.L_x_195) ;  /* 0xffffff9400f47947 */ /* 0x000fea000383ffff */
.L_x_91:
[----:B------:R-:W-:Y:S07]  /*be90*/  MOV R0, UR5 ;  /* 0x0000000500007c02 */ /* 0x000fee0008000f00 */
.L_x_196:
[----:B--2---:R2:W3:Y:S02]  /*bea0*/  SYNCS.PHASECHK.TRANS64.TRYWAIT P0, [R0+URZ+0x98], R2 ;  /* 0x00009802000075a7 */ /* 0x0044e400080011ff */
[----:B---3--:R-:W-:Y:S05]  /*beb0*/  @!P0 NANOSLEEP.SYNCS 0x989680 ;  /* 0x009896800000895d */ /* 0x008fea0003900000 */
[----:B------:R-:W3:Y:S02]  /*bec0*/  @!P0 SYNCS.PHASECHK.TRANS64 P0, [R0+URZ+0x98], R2 ;  /* 0x00009802000085a7 */ /* 0x000ee400080010ff */
[----:B---3--:R-:W-:Y:S05]  /*bed0*/  @!P0 BRA `(.L_x_196) ;  /* 0xfffffffc00f08947 */ /* 0x008fea000383ffff */
[----:B------:R-:W-:Y:S05]  /*bee0*/  BRA `(.L_x_197) ;  /* 0xffffff9800747947 */ /* 0x000fea000383ffff */
.L_x_92:
[----:B------:R-:W-:Y:S07]  /*bef0*/  MOV R0, UR4 ;  /* 0x0000000400007c02 */ /* 0x000fee0008000f00 */
.L_x_198:
[----:B--2---:R2:W3:Y:S02]  /*bf00*/  SYNCS.PHASECHK.TRANS64.TRYWAIT P0, [R0+URZ+0x98], R2 ;  /* 0x00009802000075a7 */ /* 0x0044e400080011ff */
[----:B---3--:R-:W-:Y:S05]  /*bf10*/  @!P0 NANOSLEEP.SYNCS 0x989680 ;  /* 0x009896800000895d */ /* 0x008fea0003900000 */
[----:B------:R-:W3:Y:S02]  /*bf20*/  @!P0 SYNCS.PHASECHK.TRANS64 P0, [R0+URZ+0x98], R2 ;  /* 0x00009802000085a7 */ /* 0x000ee400080010ff */
[----:B---3--:R-:W-:Y:S05]  /*bf30*/  @!P0 BRA `(.L_x_198) ;  /* 0xfffffffc00f08947 */ /* 0x008fea000383ffff */
[----:B------:R-:W-:Y:S05]  /*bf40*/  BRA `(.L_x_199) ;  /* 0xffffff9800fc7947 */ /* 0x000fea000383ffff */
.L_x_93:
[----:B------:R-:W-:Y:S07]  /*bf50*/  MOV R2, UR5 ;  /* 0x0000000500027c02 */ /* 0x000fee0008000f00 */
.L_x_200:
[----:B--2---:R2:W3:Y:S02]  /*bf60*/  SYNCS.PHASECHK.TRANS64.TRYWAIT P0, [R2+URZ+0x98], R0 ;  /* 0x00009800020075a7 */ /* 0x0044e400080011ff */
[----:B---3--:R-:W-:Y:S05]  /*bf70*/  @!P0 NANOSLEEP.SYNCS 0x989680 ;  /* 0x009896800000895d */ /* 0x008fea0003900000 */
[----:B------:R-:W3:Y:S02]  /*bf80*/  @!P0 SYNCS.PHASECHK.TRANS64 P0, [R2+URZ+0x98], R0 ;  /* 0x00009800020085a7 */ /* 0x000ee400080010ff */
[----:B---3--:R-:W-:Y:S05]  /*bf90*/  @!P0 BRA `(.L_x_200) ;  /* 0xfffffffc00f08947 */ /* 0x008fea000383ffff */
[----:B------:R-:W-:Y:S05]  /*bfa0*/  BRA `(.L_x_201) ;  /* 0xffffff9c00887947 */ /* 0x000fea000383ffff */
.L_x_95:
[----:B------:R-:W-:-:S07]  /*bfb0*/  MOV R0, UR4 ;  /* 0x0000000400007c02 */ /* 0x000fce0008000f00 */
.L_x_202:
[----:B--2---:R2:W3:Y:S02]  /*bfc0*/  SYNCS.PHASECHK.TRANS64.TRYWAIT P0, [R0+URZ], R2 ;  /* 0x00000002000075a7 */ /* 0x0044e400080011ff */
[----:B---3--:R-:W-:Y:S05]  /*bfd0*/  @!P0 NANOSLEEP.SYNCS 0x989680 ;  /* 0x009896800000895d */ /* 0x008fea0003900000 */
[----:B------:R-:W3:Y:S02]  /*bfe0*/  @!P0 SYNCS.PHASECHK.TRANS64 P0, [R0+URZ], R2 ;  /* 0x00000002000085a7 */ /* 0x000ee400080010ff */
[----:B---3--:R-:W-:Y:S05]  /*bff0*/  @!P0 BRA `(.L_x_202) ;  /* 0xfffffffc00f08947 */ /* 0x008fea000383ffff */
[----:B------:R-:W-:Y:S05]  /*c000*/  BRA `(.L_x_203) ;  /* 0xffffffa000387947 */ /* 0x000fea000383ffff */
.L_x_96:
[----:B------:R-:W-:-:S07]  /*c010*/  MOV R0, UR5 ;  /* 0x0000000500007c02 */ /* 0x000fce0008000f00 */
.L_x_204:
[----:B--2---:R2:W3:Y:S02]  /*c020*/  SYNCS.PHASECHK.TRANS64.TRYWAIT P0, [R0+URZ], R2 ;  /* 0x00000002000075a7 */ /* 0x0044e400080011ff */
[----:B---3--:R-:W-:Y:S05]  /*c030*/  @!P0 NANOSLEEP.SYNCS 0x989680 ;  /* 0x009896800000895d */ /* 0x008fea0003900000 */
[----:B------:R-:W3:Y:S02]  /*c040*/  @!P0 SYNCS.PHASECHK.TRANS64 P0, [R0+URZ], R2 ;  /* 0x00000002000085a7 */ /* 0x000ee400080010ff */
[----:B---3--:R-:W-:Y:S05]  /*c050*/  @!P0 BRA `(.L_x_204) ;  /* 0xfffffffc00f08947 */ /* 0x008fea000383ffff */
[----:B------:R-:W-:Y:S05]  /*c060*/  BRA `(.L_x_205) ;  /* 0xffffffa000447947 */ /* 0x000fea000383ffff */
.L_x_98:
[----:B-1----:R1:W2:Y:S02]  /*c070*/  SYNCS.PHASECHK.TRANS64.TRYWAIT P0, [R0+URZ+0xc0], R2 ;  /* 0x0000c002000075a7 */ /* 0x0022a400080011ff */
[----:B--2---:R-:W-:Y:S05]  /*c080*/  @!P0 NANOSLEEP.SYNCS 0x989680 ;  /* 0x009896800000895d */ /* 0x004fea0003900000 */
[----:B------:R-:W2:Y:S02]  /*c090*/  @!P0 SYNCS.PHASECHK.TRANS64 P0, [R0+URZ+0xc0], R2 ;  /* 0x0000c002000085a7 */ /* 0x000ea400080010ff */
[----:B--2---:R-:W-:Y:S05]  /*c0a0*/  @!P0 BRA `(.L_x_98) ;  /* 0xfffffffc00f08947 */ /* 0x004fea000383ffff */
[----:B------:R-:W-:Y:S05]  /*c0b0*/  BRA `(.L_x_206) ;  /* 0xffffffa400347947 */ /* 0x000fea000383ffff */
.L_x_108:
[----:B-1----:R1:W3:Y:S02]  /*c0c0*/  SYNCS.PHASECHK.TRANS64.TRYWAIT P1, [R0+URZ+0x80], R3 ;  /* 0x00008003000075a7 */ /* 0x0022e400080211ff */
[----:B---3--:R-:W-:Y:S05]  /*c0d0*/  @!P1 NANOSLEEP.SYNCS 0x989680 ;  /* 0x009896800000995d */ /* 0x008fea0003900000 */
[----:B------:R-:W3:Y:S02]  /*c0e0*/  @!P1 SYNCS.PHASECHK.TRANS64 P1, [R0+URZ+0x80], R3 ;  /* 0x00008003000095a7 */ /* 0x000ee400080210ff */
[----:B---3--:R-:W-:Y:S05]  /*c0f0*/  @!P1 BRA `(.L_x_108) ;  /* 0xfffffffc00f09947 */ /* 0x008fea000383ffff */
[----:B------:R-:W-:Y:S05]  /*c100*/  BRA `(.L_x_107) ;  /* 0xffffffb000dc7947 */ /* 0x000fea000383ffff */
.L_x_110:
[----:B-1----:R1:W4:Y:S02]  /*c110*/  SYNCS.PHASECHK.TRANS64.TRYWAIT P0, [R104+URZ+0xe0], R2 ;  /* 0x0000e002680075a7 */ /* 0x00232400080011ff */
[----:B----4-:R-:W-:Y:S05]  /*c120*/  @!P0 NANOSLEEP.SYNCS 0x989680 ;  /* 0x009896800000895d */ /* 0x010fea0003900000 */
[----:B------:R-:W4:Y:S02]  /*c130*/  @!P0 SYNCS.PHASECHK.TRANS64 P0, [R104+URZ+0xe0], R2 ;  /* 0x0000e002680085a7 */ /* 0x000f2400080010ff */
[----:B----4-:R-:W-:Y:S05]  /*c140*/  @!P0 BRA `(.L_x_110) ;  /* 0xfffffffc00f08947 */ /* 0x010fea000383ffff */
[----:B------:R-:W-:Y:S05]  /*c150*/  BRA `(.L_x_109) ;  /* 0xffffffb400107947 */ /* 0x000fea000383ffff */
.L_x_123:
[----:B-1----:R1:W2:Y:S02]  /*c160*/  SYNCS.PHASECHK.TRANS64.TRYWAIT P0, [R20+URZ+0x80], R0 ;  /* 0x00008000140075a7 */ /* 0x0022a400080011ff */
[----:B--2---:R-:W-:Y:S05]  /*c170*/  @!P0 NANOSLEEP.SYNCS 0x989680 ;  /* 0x009896800000895d */ /* 0x004fea0003900000 */
[----:B------:R-:W2:Y:S02]  /*c180*/  @!P0 SYNCS.PHASECHK.TRANS64 P0, [R20+URZ+0x80], R0 ;  /* 0x00008000140085a7 */ /* 0x000ea400080010ff */
[----:B--2---:R-:W-:Y:S05]  /*c190*/  @!P0 BRA `(.L_x_123) ;  /* 0xfffffffc00f08947 */ /* 0x004fea000383ffff */
[----:B------:R-:W-:Y:S05]  /*c1a0*/  BRA `(.L_x_122) ;  /* 0xffffffc000d07947 */ /* 0x000fea000383ffff */
.L_x_135:
[----:B-1----:R1:W3:Y:S02]  /*c1b0*/  SYNCS.PHASECHK.TRANS64.TRYWAIT P0, [R21+URZ+0x80], R20 ;  /* 0x00008014150075a7 */ /* 0x0022e400080011ff */
[----:B---3--:R-:W-:Y:S05]  /*c1c0*/  @!P0 NANOSLEEP.SYNCS 0x989680 ;  /* 0x009896800000895d */ /* 0x008fea0003900000 */
[----:B------:R-:W3:Y:S02]  /*c1d0*/  @!P0 SYNCS.PHASECHK.TRANS64 P0, [R21+URZ+0x80], R20 ;  /* 0x00008014150085a7 */ /* 0x000ee400080010ff */
[----:B---3--:R-:W-:Y:S05]  /*c1e0*/  @!P0 BRA `(.L_x_135) ;  /* 0xfffffffc00f08947 */ /* 0x008fea000383ffff */
[----:B------:R-:W-:Y:S05]  /*c1f0*/  BRA `(.L_x_134) ;  /* 0xffffffd000b87947 */ /* 0x000fea000383ffff */
.L_x_147:
[----:B-1----:R1:W3:Y:S02]  /*c200*/  SYNCS.PHASECHK.TRANS64.TRYWAIT P0, [R2+URZ+0x80], R112 ;  /* 0x00008070020075a7 */ /* 0x0022e400080011ff */
[----:B---3--:R-:W-:Y:S05]  /*c210*/  @!P0 NANOSLEEP.SYNCS 0x989680 ;  /* 0x009896800000895d */ /* 0x008fea0003900000 */
[----:B------:R-:W3:Y:S02]  /*c220*/  @!P0 SYNCS.PHASECHK.TRANS64 P0, [R2+URZ+0x80], R112 ;  /* 0x00008070020085a7 */ /* 0x000ee400080010ff */
[----:B---3--:R-:W-:Y:S05]  /*c230*/  @!P0 BRA `(.L_x_147) ;  /* 0xfffffffc00f08947 */ /* 0x008fea000383ffff */
[----:B------:R-:W-:Y:S05]  /*c240*/  BRA `(.L_x_146) ;  /* 0xffffffe000947947 */ /* 0x000fea000383ffff */
        .weak           $__internal_0_$__cuda_sm10x_tcgen05_guardrail_trap_col_being_dealloced_not_returned_by_alloc
        .type           $__internal_0_$__cuda_sm10x_tcgen05_guardrail_trap_col_being_dealloced_not_returned_by_alloc,@function
        .size           $__internal_0_$__cuda_sm10x_tcgen05_guardrail_trap_col_being_dealloced_not_returned_by_alloc,($__internal_1_$__cuda_sm10x_tcgen05_guardrail_trap_phase_invalid_during_alloc - $__internal_0_$__cuda_sm10x_tcgen05_guardrail_trap_col_being_dealloced_not_returned_by_alloc)
$__internal_0_$__cuda_sm10x_tcgen05_guardrail_trap_col_being_dealloced_not_returned_by_alloc:
[----:B------:R-:W-:Y:S05]  /*c250*/  BPT.TRAP 0x1 ;  /* 0x000000040000795c */ /* 0x000fea0000300000 */
[----:B------:R-:W-:-:S04]  /*c260*/  HFMA2 R3, -RZ, RZ, 0, 0 ;  /* 0x00000000ff037431 */ /* 0x000fc800000001ff */
[----:B------:R-:W-:Y:S05]  /*c270*/  RET.REL.NODEC R2 `(_ZN7cutlass13device_kernelINS_4gemm6kernel13GemmUniversalIN4cute5tupleIJiiiiEEENS1_10collective13CollectiveMmaINS1_46MainloopSm100TmaUmmaWarpSpecializedBlockScaledILi8ELi2ELi2ENS5_IJNS4_1CILi4EEENSA_ILi1EEESC_EEEEENS5_IJNSA_ILi128EEENSA_ILi64EEENSA_ILi256EEEEEENS5_IJNS_12float_e2m1_tENS_13float_ue8m0_tEEEENS5_IJNS5_IJlSC_lEEENS4_6LayoutINS5_IJNS5_IJNS5_IJNSA_ILi32EEESB_EEEiEEESQ_NS5_IJSC_iEEEEEENS5_IJNS5_IJNS5_IJNSA_ILi16EEESB_EEEiEEENS5_IJNS5_IJNSA_ILi0EEESC_EEENSA_ILi512EEEEEENS5_IJSW_iEEEEEEEEEEESL_S13_NS4_8TiledMMAINS4_8MMA_AtomIJNS4_17SM100_MMA_MXF4_SSISJ_SJ_fSK_Li128ELi64ELi32ELNS4_4UMMA5MajorE0ELS18_0ELNS17_7ScaleInE0ELS19_0EEEEEENSN_INS5_IJSC_SC_SC_EEENS5_IJSW_SW_SW_EEEEENS5_IJNS4_10UnderscoreES1F_S1F_EEEEENS5_IJNS4_13SM90_TMA_LOADES1I_EEENS5_IJNS4_14ComposedLayoutINS4_7SwizzleILi3ELi4ELi3EEENS4_18smem_ptr_flag_bitsILi4EEENSN_INS5_IJNSA_ILi8EEESH_EEENS5_IJSH_SC_EEEEEEENSN_INS5_IJNS5_IJNS5_IJSP_SC_EEENS5_IJSO_NSA_ILi2EEEEEEEEESC_NS5_IJS1V_S1V_EEEEEENS5_IJNS5_IJNS5_IJSU_SY_EEESX_EEESW_NS5_IJS1V_SY_EEEEEEEEEEEvNS4_8identityENS5_IJNS4_23SM90_TMA_LOAD_MULTICASTES27_EEES25_vS26_EENS_8epilogue10collective18CollectiveEpilogueINS2A_23Sm100TmaWarpSpecializedILi3ELi2ELi16ELb1ELb0EEEJNS5_IJSG_SG_SH_EEENS5_IJNSN_ISG_SC_EENSN_INS5_IJST_S1V_EEENS5_IJSC_SO_EEEEEEEENS_10bfloat16_tESM_S2L_SM_NS2A_6fusion15FusionCallbacksIS2E_NS2M_17LinearCombinationIS2L_fS2L_fLNS_15FloatRoundStyleE2EEES2F_S2K_JEEENS4_5SM1004TMEM4LOAD26SM100_TMEM_LOAD_32dp32b16xES1I_NS1K_INS1L_ILi1ELi4ELi3EEENS1N_ILi16EEENSN_INS5_IJS1P_ST_EEENS5_IJST_SC_EEEEEEENS4_39AutoVectorizingCopyWithAssumedAlignmentILi128EEENS4_14SM90_TMA_STOREES31_S33_S33_EEEvvEEEEvNT_6ParamsE) ;  /* 0xffffff3c02607950 */ /* 0x000fea0003c3ffff */
        .weak           $__internal_1_$__cuda_sm10x_tcgen05_guardrail_trap_phase_invalid_during_alloc
        .type           $__internal_1_$__cuda_sm10x_tcgen05_guardrail_trap_phase_invalid_during_alloc,@function
        .size           $__internal_1_$__cuda_sm10x_tcgen05_guardrail_trap_phase_invalid_during_alloc,($__internal_2_$__cuda_sm10x_tcgen05_guardrail_trap_unallocated_columns_being_dealloced - $__internal_1_$__cuda_sm10x_tcgen05_guardrail_trap_phase_invalid_during_alloc)
$__internal_1_$__cuda_sm10x_tcgen05_guardrail_trap_phase_invalid_during_alloc:
[----:B------:R-:W-:Y:S05]  /*c280*/  BPT.TRAP 0x1 ;  /* 0x000000040000795c */ /* 0x000fea0000300000 */
[----:B------:R-:W-:-:S04]  /*c290*/  MOV R5, 0x0 ;  /* 0x0000000000057802 */ /* 0x000fc80000000f00 */
[----:B------:R-:W-:Y:S05]  /*c2a0*/  RET.REL.NODEC R4 `(_ZN7cutlass13device_kernelINS_4gemm6kernel13GemmUniversalIN4cute5tupleIJiiiiEEENS1_10collective13CollectiveMmaINS1_46MainloopSm100TmaUmmaWarpSpecializedBlockScaledILi8ELi2ELi2ENS5_IJNS4_1CILi4EEENSA_ILi1EEESC_EEEEENS5_IJNSA_ILi128EEENSA_ILi64EEENSA_ILi256EEEEEENS5_IJNS_12float_e2m1_tENS_13float_ue8m0_tEEEENS5_IJNS5_IJlSC_lEEENS4_6LayoutINS5_IJNS5_IJNS5_IJNSA_ILi32EEESB_EEEiEEESQ_NS5_IJSC_iEEEEEENS5_IJNS5_IJNS5_IJNSA_ILi16EEESB_EEEiEEENS5_IJNS5_IJNSA_ILi0EEESC_EEENSA_ILi512EEEEEENS5_IJSW_iEEEEEEEEEEESL_S13_NS4_8TiledMMAINS4_8MMA_AtomIJNS4_17SM100_MMA_MXF4_SSISJ_SJ_fSK_Li128ELi64ELi32ELNS4_4UMMA5MajorE0ELS18_0ELNS17_7ScaleInE0ELS19_0EEEEEENSN_INS5_IJSC_SC_SC_EEENS5_IJSW_SW_SW_EEEEENS5_IJNS4_10UnderscoreES1F_S1F_EEEEENS5_IJNS4_13SM90_TMA_LOADES1I_EEENS5_IJNS4_14ComposedLayoutINS4_7SwizzleILi3ELi4ELi3EEENS4_18smem_ptr_flag_bitsILi4EEENSN_INS5_IJNSA_ILi8EEESH_EEENS5_IJSH_SC_EEEEEEENSN_INS5_IJNS5_IJNS5_IJSP_SC_EEENS5_IJSO_NSA_ILi2EEEEEEEEESC_NS5_IJS1V_S1V_EEEEEENS5_IJNS5_IJNS5_IJSU_SY_EEESX_EEESW_NS5_IJS1V_SY_EEEEEEEEEEEvNS4_8identityENS5_IJNS4_23SM90_TMA_LOAD_MULTICASTES27_EEES25_vS26_EENS_8epilogue10collective18CollectiveEpilogueINS2A_23Sm100TmaWarpSpecializedILi3ELi2ELi16ELb1ELb0EEEJNS5_IJSG_SG_SH_EEENS5_IJNSN_ISG_SC_EENSN_INS5_IJST_S1V_EEENS5_IJSC_SO_EEEEEEEENS_10bfloat16_tESM_S2L_SM_NS2A_6fusion15FusionCallbacksIS2E_NS2M_17LinearCombinationIS2L_fS2L_fLNS_15FloatRoundStyleE2EEES2F_S2K_JEEENS4_5SM1004TMEM4LOAD26SM100_TMEM_LOAD_32dp32b16xES1I_NS1K_INS1L_ILi1ELi4ELi3EEENS1N_ILi16EEENSN_INS5_IJS1P_ST_EEENS5_IJST_SC_EEEEEEENS4_39AutoVectorizingCopyWithAssumedAlignmentILi128EEENS4_14SM90_TMA_STOREES31_S33_S33_EEEvvEEEEvNT_6ParamsE) ;  /* 0xffffff3c04547950 */ /* 0x000fea0003c3ffff */
        .weak           $__internal_2_$__cuda_sm10x_tcgen05_guardrail_trap_unallocated_columns_being_dealloced
        .type           $__internal_2_$__cuda_sm10x_tcgen05_guardrail_trap_unallocated_columns_being_dealloced,@function
        .size           $__internal_2_$__cuda_sm10x_tcgen05_guardrail_trap_unallocated_columns_being_dealloced,(.L_x_208 - $__internal_2_$__cuda_sm10x_tcgen05_guardrail_trap_unallocated_columns_being_dealloced)
$__internal_2_$__cuda_sm10x_tcgen05_guardrail_trap_unallocated_columns_being_dealloced:
[----:B------:R-:W-:Y:S05]  /*c2b0*/  BPT.TRAP 0x1 ;  /* 0x000000040000795c */ /* 0x000fea0000300000 */
[----:B------:R-:W-:-:S04]  /*c2c0*/  HFMA2 R3, -RZ, RZ, 0, 0 ;  /* 0x00000000ff037431 */ /* 0x000fc800000001ff */
[----:B------:R-:W-:Y:S05]  /*c2d0*/  RET.REL.NODEC R2 `(_ZN7cutlass13device_kernelINS_4gemm6kernel13GemmUniversalIN4cute5tupleIJiiiiEEENS1_10collective13CollectiveMmaINS1_46MainloopSm100TmaUmmaWarpSpecializedBlockScaledILi8ELi2ELi2ENS5_IJNS4_1CILi4EEENSA_ILi1EEESC_EEEEENS5_IJNSA_ILi128EEENSA_ILi64EEENSA_ILi256EEEEEENS5_IJNS_12float_e2m1_tENS_13float_ue8m0_tEEEENS5_IJNS5_IJlSC_lEEENS4_6LayoutINS5_IJNS5_IJNS5_IJNSA_ILi32EEESB_EEEiEEESQ_NS5_IJSC_iEEEEEENS5_IJNS5_IJNS5_IJNSA_ILi16EEESB_EEEiEEENS5_IJNS5_IJNSA_ILi0EEESC_EEENSA_ILi512EEEEEENS5_IJSW_iEEEEEEEEEEESL_S13_NS4_8TiledMMAINS4_8MMA_AtomIJNS4_17SM100_MMA_MXF4_SSISJ_SJ_fSK_Li128ELi64ELi32ELNS4_4UMMA5MajorE0ELS18_0ELNS17_7ScaleInE0ELS19_0EEEEEENSN_INS5_IJSC_SC_SC_EEENS5_IJSW_SW_SW_EEEEENS5_IJNS4_10UnderscoreES1F_S1F_EEEEENS5_IJNS4_13SM90_TMA_LOADES1I_EEENS5_IJNS4_14ComposedLayoutINS4_7SwizzleILi3ELi4ELi3EEENS4_18smem_ptr_flag_bitsILi4EEENSN_INS5_IJNSA_ILi8EEESH_EEENS5_IJSH_SC_EEEEEEENSN_INS5_IJNS5_IJNS5_IJSP_SC_EEENS5_IJSO_NSA_ILi2EEEEEEEEESC_NS5_IJS1V_S1V_EEEEEENS5_IJNS5_IJNS5_IJSU_SY_EEESX_EEESW_NS5_IJS1V_SY_EEEEEEEEEEEvNS4_8identityENS5_IJNS4_23SM90_TMA_LOAD_MULTICASTES27_EEES25_vS26_EENS_8epilogue10collective18CollectiveEpilogueINS2A_23Sm100TmaWarpSpecializedILi3ELi2ELi16ELb1ELb0EEEJNS5_IJSG_SG_SH_EEENS5_IJNSN_ISG_SC_EENSN_INS5_IJST_S1V_EEENS5_IJSC_SO_EEEEEEEENS_10bfloat16_tESM_S2L_SM_NS2A_6fusion15FusionCallbacksIS2E_NS2M_17LinearCombinationIS2L_fS2L_fLNS_15FloatRoundStyleE2EEES2F_S2K_JEEENS4_5SM1004TMEM4LOAD26SM100_TMEM_LOAD_32dp32b16xES1I_NS1K_INS1L_ILi1ELi4ELi3EEENS1N_ILi16EEENSN_INS5_IJS1P_ST_EEENS5_IJST_SC_EEEEEEENS4_39AutoVectorizingCopyWithAssumedAlignmentILi128EEENS4_14SM90_TMA_STOREES31_S33_S33_EEEvvEEEEvNT_6ParamsE) ;  /* 0xffffff3c02487950 */ /* 0x000fea0003c3ffff */
.L_x_207:
[----:B------:R-:W-:-:S00]  /*c2e0*/  BRA `(.L_x_207) ;  /* 0xfffffffc00fc7947 */ /* 0x000fc0000383ffff */
[----:B------:R-:W-:-:S00]  /*c2f0*/  NOP ;  /* 0x0000000000007918 */ /* 0x000fc00000000000 */
        /* <DEDUP_REMOVED lines=8> */
.L_x_208:


//--------------------- .nv.global.init           --------------------------
	.section	.nv.global.init,"aw",@progbits
.nv.global.init:
	.type		$str$29,@object
	.size		$str$29,($str$30 - $str$29)
$str$29:
        /*0000*/ 	.byte	0x28, 0x61, 0x64, 0x64, 0x72, 0x65, 0x73, 0x73, 0x20, 0x26, 0x20, 0x6d, 0x61, 0x73, 0x6b, 0x29
        /*0010*/ 	.byte	0x20, 0x3d, 0x3d, 0x20, 0x30, 0x00
	.type		$str$30,@object
	.size		$str$30,($str$26 - $str$30)
$str$30:
        /*0016*/ 	.byte	0x2f, 0x74, 0x6d, 0x70, 0x2f, 0x63, 0x75, 0x74, 0x6c, 0x61, 0x73, 0x73, 0x5f, 0x73, 0x77, 0x65
        /*0026*/ 	.byte	0x65, 0x70, 0x5f, 0x73, 0x72, 0x63, 0x2f, 0x69, 0x6e, 0x63, 0x6c, 0x75, 0x64, 0x65, 0x2f, 0x63
        /*0036*/ 	.byte	0x75, 0x74, 0x65, 0x2f, 0x70, 0x6f, 0x69, 0x6e, 0x74, 0x65, 0x72, 0x5f, 0x66, 0x6c, 0x61, 0x67
        /*0046*/ 	.byte	0x67, 0x65, 0x64, 0x2e, 0x68, 0x70, 0x70, 0x00
	.type		$str$26,@object
	.size		$str$26,($str$25 - $str$26)
$str$26:
        /*004e*/ 	.byte	0x2f, 0x74, 0x6d, 0x70, 0x2f, 0x63, 0x75, 0x74, 0x6c, 0x61, 0x73, 0x73, 0x5f, 0x73, 0x77, 0x65
        /*005e*/ 	.byte	0x65, 0x70, 0x5f, 0x73, 0x72, 0x63, 0x2f, 0x69, 0x6e, 0x63, 0x6c, 0x75, 0x64, 0x65, 0x2f, 0x63
        /*006e*/ 	.byte	0x75, 0x74, 0x65, 0x2f, 0x61, 0x74, 0x6f, 0x6d, 0x2f, 0x63, 0x6f, 0x70, 0x79, 0x5f, 0x74, 0x72
        /*007e*/ 	.byte	0x61, 0x69, 0x74, 0x73, 0x5f, 0x73, 0x6d, 0x31, 0x30, 0x30, 0x2e, 0x68, 0x70, 0x70, 0x00
	.type		$str$25,@object
	.size		$str$25,(__unnamed_1 - $str$25)
$str$25:
        /*008d*/ 	.byte	0x28, 0x28, 0x75, 0x69, 0x6e, 0x74, 0x33, 0x32, 0x5f, 0x74, 0x28, 0x74, 0x68, 0x72, 0x65, 0x61
        /*009d*/ 	.byte	0x64, 0x49, 0x64, 0x78, 0x2e, 0x78, 0x29, 0x20, 0x2f, 0x20, 0x33, 0x32, 0x29, 0x20, 0x25, 0x20
        /*00ad*/ 	.byte	0x34, 0x29, 0x20, 0x3d, 0x3d, 0x20, 0x28, 0x28, 0x28, 0x74, 0x6d, 0x65, 0x6d, 0x5f, 0x61, 0x64
        /*00bd*/ 	.byte	0x64, 0x72, 0x20, 0x3e, 0x3e, 0x20, 0x31, 0x36, 0x29, 0x20, 0x2f, 0x20, 0x33, 0x32, 0x29, 0x20
        /*00cd*/ 	.byte	0x25, 0x20, 0x34, 0x29, 0x00
	.type		__unnamed_1,@object
	.size		__unnamed_1,(__unnamed_2 - __unnamed_1)
__unnamed_1:
        /*00d2*/ 	.byte	0x61, 0x75, 0x74, 0x6f, 0x20, 0x63, 0x75, 0x74, 0x65, 0x3a, 0x3a, 0x61, 0x73, 0x5f, 0x70, 0x6f
        /* <DEDUP_REMOVED lines=24> */
        /*0262*/ 	.byte	0x43, 0x3c, 0x32, 0x30, 0x34, 0x38, 0x3e, 0x3e, 0x3e, 0x3e, 0x5d, 0x00
	.type		__unnamed_2,@object
	.size		__unnamed_2,(.L_2 - __unnamed_2)
__unnamed_2:
        /* <DEDUP_REMOVED lines=40> */
        /*04ee*/ 	.byte	0x3a, 0x3a, 0x43, 0x3c, 0x30, 0x3e, 0x3e, 0x3e, 0x3e, 0x5d, 0x00
.L_2:


//--------------------- .nv.shared._ZN7cutlass13device_kernelINS_4gemm6kernel13GemmUniversalIN4cute5tupleIJiiiiEEENS1_10collective13CollectiveMmaINS1_46MainloopSm100TmaUmmaWarpSpecializedBlockScaledILi8ELi2ELi2ENS5_IJNS4_1CILi4EEENSA_ILi1EEESC_EEEEENS5_IJNSA_ILi128EEENSA_ILi64EEENSA_ILi256EEEEEENS5_IJNS_12float_e2m1_tENS_13float_ue8m0_tEEEENS5_IJNS5_IJlSC_lEEENS4_6LayoutINS5_IJNS5_IJNS5_IJNSA_ILi32EEESB_EEEiEEESQ_NS5_IJSC_iEEEEEENS5_IJNS5_IJNS5_IJNSA_ILi16EEESB_EEEiEEENS5_IJNS5_IJNSA_ILi0EEESC_EEENSA_ILi512EEEEEENS5_IJSW_iEEEEEEEEEEESL_S13_NS4_8TiledMMAINS4_8MMA_AtomIJNS4_17SM100_MMA_MXF4_SSISJ_SJ_fSK_Li128ELi64ELi32ELNS4_4UMMA5MajorE0ELS18_0ELNS17_7ScaleInE0ELS19_0EEEEEENSN_INS5_IJSC_SC_SC_EEENS5_IJSW_SW_SW_EEEEENS5_IJNS4_10UnderscoreES1F_S1F_EEEEENS5_IJNS4_13SM90_TMA_LOADES1I_EEENS5_IJNS4_14ComposedLayoutINS4_7SwizzleILi3ELi4ELi3EEENS4_18smem_ptr_flag_bitsILi4EEENSN_INS5_IJNSA_ILi8EEESH_EEENS5_IJSH_SC_EEEEEEENSN_INS5_IJNS5_IJNS5_IJSP_SC_EEENS5_IJSO_NSA_ILi2EEEEEEEEESC_NS5_IJS1V_S1V_EEEEEENS5_IJNS5_IJNS5_IJSU_SY_EEESX_EEESW_NS5_IJS1V_SY_EEEEEEEEEEEvNS4_8identityENS5_IJNS4_23SM90_TMA_LOAD_MULTICASTES27_EEES25_vS26_EENS_8epilogue10collective18CollectiveEpilogueINS2A_23Sm100TmaWarpSpecializedILi3ELi2ELi16ELb1ELb0EEEJNS5_IJSG_SG_SH_EEENS5_IJNSN_ISG_SC_EENSN_INS5_IJST_S1V_EEENS5_IJSC_SO_EEEEEEEENS_10bfloat16_tESM_S2L_SM_NS2A_6fusion15FusionCallbacksIS2E_NS2M_17LinearCombinationIS2L_fS2L_fLNS_15FloatRoundStyleE2EEES2F_S2K_JEEENS4_5SM1004TMEM4LOAD26SM100_TMEM_LOAD_32dp32b16xES1I_NS1K_INS1L_ILi1ELi4ELi3EEENS1N_ILi16EEENSN_INS5_IJS1P_ST_EEENS5_IJST_SC_EEEEEEENS4_39AutoVectorizingCopyWithAssumedAlignmentILi128EEENS4_14SM90_TMA_STOREES31_S33_S33_EEEvvEEEEvNT_6ParamsE --------------------------
	.section	.nv.shared._ZN7cutlass13device_kernelINS_4gemm6kernel13GemmUniversalIN4cute5tupleIJiiiiEEENS1_10collective13CollectiveMmaINS1_46MainloopSm100TmaUmmaWarpSpecializedBlockScaledILi8ELi2ELi2ENS5_IJNS4_1CILi4EEENSA_ILi1EEESC_EEEEENS5_IJNSA_ILi128EEENSA_ILi64EEENSA_ILi256EEEEEENS5_IJNS_12float_e2m1_tENS_13float_ue8m0_tEEEENS5_IJNS5_IJlSC_lEEENS4_6LayoutINS5_IJNS5_IJNS5_IJNSA_ILi32EEESB_EEEiEEESQ_NS5_IJSC_iEEEEEENS5_IJNS5_IJNS5_IJNSA_ILi16EEESB_EEEiEEENS5_IJNS5_IJNSA_ILi0EEESC_EEENSA_ILi512EEEEEENS5_IJSW_iEEEEEEEEEEESL_S13_NS4_8TiledMMAINS4_8MMA_AtomIJNS4_17SM100_MMA_MXF4_SSISJ_SJ_fSK_Li128ELi64ELi32ELNS4_4UMMA5MajorE0ELS18_0ELNS17_7ScaleInE0ELS19_0EEEEEENSN_INS5_IJSC_SC_SC_EEENS5_IJSW_SW_SW_EEEEENS5_IJNS4_10UnderscoreES1F_S1F_EEEEENS5_IJNS4_13SM90_TMA_LOADES1I_EEENS5_IJNS4_14ComposedLayoutINS4_7SwizzleILi3ELi4ELi3EEENS4_18smem_ptr_flag_bitsILi4EEENSN_INS5_IJNSA_ILi8EEESH_EEENS5_IJSH_SC_EEEEEEENSN_INS5_IJNS5_IJNS5_IJSP_SC_EEENS5_IJSO_NSA_ILi2EEEEEEEEESC_NS5_IJS1V_S1V_EEEEEENS5_IJNS5_IJNS5_IJSU_SY_EEESX_EEESW_NS5_IJS1V_SY_EEEEEEEEEEEvNS4_8identityENS5_IJNS4_23SM90_TMA_LOAD_MULTICASTES27_EEES25_vS26_EENS_8epilogue10collective18CollectiveEpilogueINS2A_23Sm100TmaWarpSpecializedILi3ELi2ELi16ELb1ELb0EEEJNS5_IJSG_SG_SH_EEENS5_IJNSN_ISG_SC_EENSN_INS5_IJST_S1V_EEENS5_IJSC_SO_EEEEEEEENS_10bfloat16_tESM_S2L_SM_NS2A_6fusion15FusionCallbacksIS2E_NS2M_17LinearCombinationIS2L_fS2L_fLNS_15FloatRoundStyleE2EEES2F_S2K_JEEENS4_5SM1004TMEM4LOAD26SM100_TMEM_LOAD_32dp32b16xES1I_NS1K_INS1L_ILi1ELi4ELi3EEENS1N_ILi16EEENSN_INS5_IJS1P_ST_EEENS5_IJST_SC_EEEEEEENS4_39AutoVectorizingCopyWithAssumedAlignmentILi128EEENS4_14SM90_TMA_STOREES31_S33_S33_EEEvvEEEEvNT_6ParamsE,"aw",@nobits
	.sectionflags	@""
	.align	16
	.zero		1024


//--------------------- .nv.shared.reserved.0     --------------------------
	.section	.nv.shared.reserved.0,"aw",@nobits
	.weak		__nv_reservedSMEM_offset_0_alias
	.size		__nv_reservedSMEM_offset_0_alias, 0, 64
	.other		__nv_reservedSMEM_offset_0_alias,@"STO_CUDA_RESERVED_SHARED STV_DEFAULT"
__nv_reservedSMEM_offset_0_alias:
	.zero		0
.nv.shared.reserved.0:
	.zero		64
	.weak		__nv_reservedSMEM_tcgen05_partition
	.type		__nv_reservedSMEM_tcgen05_partition,@object
	.size		__nv_reservedSMEM_tcgen05_partition,(.L_0 - __nv_reservedSMEM_tcgen05_partition)
__nv_reservedSMEM_tcgen05_partition:
	.zero		32
.L_0:


//--------------------- .nv.global                --------------------------
	.section	.nv.global,"aw",@nobits
.nv.global:
	.type		_ZN40_INTERNAL_fcfbde6f_4_k_cu_109f6d82_218064cute1_E,@object
	.size		_ZN40_INTERNAL_fcfbde6f_4_k_cu_109f6d82_218064cute1_E,(_ZN40_INTERNAL_fcfbde6f_4_k_cu_109f6d82_218064cuda3std3__45__cpo6cbeginE - _ZN40_INTERNAL_fcfbde6f_4_k_cu_109f6d82_218064cute1_E)
_ZN40_INTERNAL_fcfbde6f_4_k_cu_109f6d82_218064cute1_E:
	.zero		1
	.type		_ZN40_INTERNAL_fcfbde6f_4_k_cu_109f6d82_218064cuda3std3__45__cpo6cbeginE,@object
	.size		_ZN40_INTERNAL_fcfbde6f_4_k_cu_109f6d82_218064cuda3std3__45__cpo6cbeginE,(_ZN40_INTERNAL_fcfbde6f_4_k_cu_109f6d82_218064cuda3std3__48in_placeE - _ZN40_INTERNAL_fcfbde6f_4_k_cu_109f6d82_218064cuda3std3__45__cpo6cbeginE)
_ZN40_INTERNAL_fcfbde6f_4_k_cu_109f6d82_218064cuda3std3__45__cpo6cbeginE:
	.zero		1
	.type		_ZN40_INTERNAL_fcfbde6f_4_k_cu_109f6d82_218064cuda3std3__48in_placeE,@object
	.size		_ZN40_INTERNAL_fcfbde6f_4_k_cu_109f6d82_218064cuda3std3__48in_placeE,(_ZN40_INTERNAL_fcfbde6f_4_k_cu_109f6d82_218064cuda3std6ranges3__45__cpo9iter_moveE - _ZN40_INTERNAL_fcfbde6f_4_k_cu_109f6d82_218064cuda3std3__48in_placeE)
_ZN40_INTERNAL_fcfbde6f_4_k_cu_109f6d82_218064cuda3std3__48in_placeE:
	.zero		1
	.type		_ZN40_INTERNAL_fcfbde6f_4_k_cu_109f6d82_218064cuda3std6ranges3__45__cpo9iter_moveE,@object
	.size		_ZN40_INTERNAL_fcfbde6f_4_k_cu_109f6d82_218064cuda3std6ranges3__45__cpo9iter_moveE,(_ZN40_INTERNAL_fcfbde6f_4_k_cu_109f6d82_218064cuda3std3__45__cpo5beginE - _ZN40_INTERNAL_fcfbde6f_4_k_cu_109f6d82_218064cuda3std6ranges3__45__cpo9iter_moveE)
_ZN40_INTERNAL_fcfbde6f_4_k_cu_109f6d82_218064cuda3std6ranges3__45__cpo9iter_moveE:
	.zero		1
	.type		_ZN40_INTERNAL_fcfbde6f_4_k_cu_109f6d82_218064cuda3std3__45__cpo5beginE,@object
	.size		_ZN40_INTERNAL_fcfbde6f_4_k_cu_109f6d82_218064cuda3std3__45__cpo5beginE,(_ZN40_INTERNAL_fcfbde6f_4_k_cu_109f6d82_218064cuda3std3__442_GLOBAL__N__fcfbde6f_4_k_cu_109f6d82_218066ignoreE - _ZN40_INTERNAL_fcfbde6f_4_k_cu_109f6d82_218064cuda3std3__45__cpo5beginE)
_ZN40_INTERNAL_fcfbde6f_4_k_cu_109f6d82_218064cuda3std3__45__cpo5beginE:
	.zero		1
	.type		_ZN40_INTERNAL_fcfbde6f_4_k_cu_109f6d82_218064cuda3std3__442_GLOBAL__N__fcfbde6f_4_k_cu_109f6d82_218066ignoreE,@object
	.size		_ZN40_INTERNAL_fcfbde6f_4_k_cu_109f6d82_218064cuda3std3__442_GLOBAL__N__fcfbde6f_4_k_cu_109f6d82_218066ignoreE,(_ZN40_INTERNAL_fcfbde6f_4_k_cu_109f6d82_218064cute7productE - _ZN40_INTERNAL_fcfbde6f_4_k_cu_109f6d82_218064cuda3std3__442_GLOBAL__N__fcfbde6f_4_k_cu_109f6d82_218066ignoreE)
_ZN40_INTERNAL_fcfbde6f_4_k_cu_109f6d82_218064cuda3std3__442_GLOBAL__N__fcfbde6f_4_k_cu_109f6d82_218066ignoreE:
	.zero		1
	.type		_ZN40_INTERNAL_fcfbde6f_4_k_cu_109f6d82_218064cute7productE,@object
	.size		_ZN40_INTERNAL_fcfbde6f_4_k_cu_109f6d82_218064cute7productE,(_ZN40_INTERNAL_fcfbde6f_4_k_cu_109f6d82_218064cuda3std3__45__cpo3endE - _ZN40_INTERNAL_fcfbde6f_4_k_cu_109f6d82_218064cute7productE)
_ZN40_INTERNAL_fcfbde6f_4_k_cu_109f6d82_218064cute7productE:
	.zero		1
	.type		_ZN40_INTERNAL_fcfbde6f_4_k_cu_109f6d82_218064cuda3std3__45__cpo3endE,@object
	.size		_ZN40_INTERNAL_fcfbde6f_4_k_cu_109f6d82_218064cuda3std3__45__cpo3endE,(_ZN40_INTERNAL_fcfbde6f_4_k_cu_109f6d82_218064cuda3std3__419piecewise_constructE - _ZN40_INTERNAL_fcfbde6f_4_k_cu_109f6d82_218064cuda3std3__45__cpo3endE)
_ZN40_INTERNAL_fcfbde6f_4_k_cu_109f6d82_218064cuda3std3__45__cpo3endE:
	.zero		1
	.type		_ZN40_INTERNAL_fcfbde6f_4_k_cu_109f6d82_218064cuda3std3__419piecewise_constructE,@object
	.size		_ZN40_INTERNAL_fcfbde6f_4_k_cu_109f6d82_218064cuda3std3__419piecewise_constructE,(_ZN40_INTERNAL_fcfbde6f_4_k_cu_109f6d82_218064cuda3std3__45__cpo4cendE - _ZN40_INTERNAL_fcfbde6f_4_k_cu_109f6d82_218064cuda3std3__419piecewise_constructE)
_ZN40_INTERNAL_fcfbde6f_4_k_cu_109f6d82_218064cuda3std3__419piecewise_constructE:
	.zero		1
	.type		_ZN40_INTERNAL_fcfbde6f_4_k_cu_109f6d82_218064cuda3std3__45__cpo4cendE,@object
	.size		_ZN40_INTERNAL_fcfbde6f_4_k_cu_109f6d82_218064cuda3std3__45__cpo4cendE,(_ZN40_INTERNAL_fcfbde6f_4_k_cu_109f6d82_218064cuda3std6ranges3__45__cpo4swapE - _ZN40_INTERNAL_fcfbde6f_4_k_cu_109f6d82_218064cuda3std3__45__cpo4cendE)
_ZN40_INTERNAL_fcfbde6f_4_k_cu_109f6d82_218064cuda3std3__45__cpo4cendE:
	.zero		1
	.type		_ZN40_INTERNAL_fcfbde6f_4_k_cu_109f6d82_218064cuda3std6ranges3__45__cpo4swapE,@object
	.size		_ZN40_INTERNAL_fcfbde6f_4_k_cu_109f6d82_218064cuda3std6ranges3__45__cpo4swapE,(.L_10 - _ZN40_INTERNAL_fcfbde6f_4_k_cu_109f6d82_218064cuda3std6ranges3__45__cpo4swapE)
_ZN40_INTERNAL_fcfbde6f_4_k_cu_109f6d82_218064cuda3std6ranges3__45__cpo4swapE:
	.zero		1
.L_10:


//--------------------- .nv.constant0._ZN7cutlass13device_kernelINS_4gemm6kernel13GemmUniversalIN4cute5tupleIJiiiiEEENS1_10collective13CollectiveMmaINS1_46MainloopSm100TmaUmmaWarpSpecializedBlockScaledILi8ELi2ELi2ENS5_IJNS4_1CILi4EEENSA_ILi1EEESC_EEEEENS5_IJNSA_ILi128EEENSA_ILi64EEENSA_ILi256EEEEEENS5_IJNS_12float_e2m1_tENS_13float_ue8m0_tEEEENS5_IJNS5_IJlSC_lEEENS4_6LayoutINS5_IJNS5_IJNS5_IJNSA_ILi32EEESB_EEEiEEESQ_NS5_IJSC_iEEEEEENS5_IJNS5_IJNS5_IJNSA_ILi16EEESB_EEEiEEENS5_IJNS5_IJNSA_ILi0EEESC_EEENSA_ILi512EEEEEENS5_IJSW_iEEEEEEEEEEESL_S13_NS4_8TiledMMAINS4_8MMA_AtomIJNS4_17SM100_MMA_MXF4_SSISJ_SJ_fSK_Li128ELi64ELi32ELNS4_4UMMA5MajorE0ELS18_0ELNS17_7ScaleInE0ELS19_0EEEEEENSN_INS5_IJSC_SC_SC_EEENS5_IJSW_SW_SW_EEEEENS5_IJNS4_10UnderscoreES1F_S1F_EEEEENS5_IJNS4_13SM90_TMA_LOADES1I_EEENS5_IJNS4_14ComposedLayoutINS4_7SwizzleILi3ELi4ELi3EEENS4_18smem_ptr_flag_bitsILi4EEENSN_INS5_IJNSA_ILi8EEESH_EEENS5_IJSH_SC_EEEEEEENSN_INS5_IJNS5_IJNS5_IJSP_SC_EEENS5_IJSO_NSA_ILi2EEEEEEEEESC_NS5_IJS1V_S1V_EEEEEENS5_IJNS5_IJNS5_IJSU_SY_EEESX_EEESW_NS5_IJS1V_SY_EEEEEEEEEEEvNS4_8identityENS5_IJNS4_23SM90_TMA_LOAD_MULTICASTES27_EEES25_vS26_EENS_8epilogue10collective18CollectiveEpilogueINS2A_23Sm100TmaWarpSpecializedILi3ELi2ELi16ELb1ELb0EEEJNS5_IJSG_SG_SH_EEENS5_IJNSN_ISG_SC_EENSN_INS5_IJST_S1V_EEENS5_IJSC_SO_EEEEEEEENS_10bfloat16_tESM_S2L_SM_NS2A_6fusion15FusionCallbacksIS2E_NS2M_17LinearCombinationIS2L_fS2L_fLNS_15FloatRoundStyleE2EEES2F_S2K_JEEENS4_5SM1004TMEM4LOAD26SM100_TMEM_LOAD_32dp32b16xES1I_NS1K_INS1L_ILi1ELi4ELi3EEENS1N_ILi16EEENSN_INS5_IJS1P_ST_EEENS5_IJST_SC_EEEEEEENS4_39AutoVectorizingCopyWithAssumedAlignmentILi128EEENS4_14SM90_TMA_STOREES31_S33_S33_EEEvvEEEEvNT_6ParamsE --------------------------
	.section	.nv.constant0._ZN7cutlass13device_kernelINS_4gemm6kernel13GemmUniversalIN4cute5tupleIJiiiiEEENS1_10collective13CollectiveMmaINS1_46MainloopSm100TmaUmmaWarpSpecializedBlockScaledILi8ELi2ELi2ENS5_IJNS4_1CILi4EEENSA_ILi1EEESC_EEEEENS5_IJNSA_ILi128EEENSA_ILi64EEENSA_ILi256EEEEEENS5_IJNS_12float_e2m1_tENS_13float_ue8m0_tEEEENS5_IJNS5_IJlSC_lEEENS4_6LayoutINS5_IJNS5_IJNS5_IJNSA_ILi32EEESB_EEEiEEESQ_NS5_IJSC_iEEEEEENS5_IJNS5_IJNS5_IJNSA_ILi16EEESB_EEEiEEENS5_IJNS5_IJNSA_ILi0EEESC_EEENSA_ILi512EEEEEENS5_IJSW_iEEEEEEEEEEESL_S13_NS4_8TiledMMAINS4_8MMA_AtomIJNS4_17SM100_MMA_MXF4_SSISJ_SJ_fSK_Li128ELi64ELi32ELNS4_4UMMA5MajorE0ELS18_0ELNS17_7ScaleInE0ELS19_0EEEEEENSN_INS5_IJSC_SC_SC_EEENS5_IJSW_SW_SW_EEEEENS5_IJNS4_10UnderscoreES1F_S1F_EEEEENS5_IJNS4_13SM90_TMA_LOADES1I_EEENS5_IJNS4_14ComposedLayoutINS4_7SwizzleILi3ELi4ELi3EEENS4_18smem_ptr_flag_bitsILi4EEENSN_INS5_IJNSA_ILi8EEESH_EEENS5_IJSH_SC_EEEEEEENSN_INS5_IJNS5_IJNS5_IJSP_SC_EEENS5_IJSO_NSA_ILi2EEEEEEEEESC_NS5_IJS1V_S1V_EEEEEENS5_IJNS5_IJNS5_IJSU_SY_EEESX_EEESW_NS5_IJS1V_SY_EEEEEEEEEEEvNS4_8identityENS5_IJNS4_23SM90_TMA_LOAD_MULTICASTES27_EEES25_vS26_EENS_8epilogue10collective18CollectiveEpilogueINS2A_23Sm100TmaWarpSpecializedILi3ELi2ELi16ELb1ELb0EEEJNS5_IJSG_SG_SH_EEENS5_IJNSN_ISG_SC_EENSN_INS5_IJST_S1V_EEENS5_IJSC_SO_EEEEEEEENS_10bfloat16_tESM_S2L_SM_NS2A_6fusion15FusionCallbacksIS2E_NS2M_17LinearCombinationIS2L_fS2L_fLNS_15FloatRoundStyleE2EEES2F_S2K_JEEENS4_5SM1004TMEM4LOAD26SM100_TMEM_LOAD_32dp32b16xES1I_NS1K_INS1L_ILi1ELi4ELi3EEENS1N_ILi16EEENSN_INS5_IJS1P_ST_EEENS5_IJST_SC_EEEEEEENS4_39AutoVectorizingCopyWithAssumedAlignmentILi128EEENS4_14SM90_TMA_STOREES31_S33_S33_EEEvvEEEEvNT_6ParamsE,"a",@progbits
	.sectionflags	@""
	.align	4
.nv.constant0._ZN7cutlass13device_kernelINS_4gemm6kernel13GemmUniversalIN4cute5tupleIJiiiiEEENS1_10collective13CollectiveMmaINS1_46MainloopSm100TmaUmmaWarpSpecializedBlockScaledILi8ELi2ELi2ENS5_IJNS4_1CILi4EEENSA_ILi1EEESC_EEEEENS5_IJNSA_ILi128EEENSA_ILi64EEENSA_ILi256EEEEEENS5_IJNS_12float_e2m1_tENS_13float_ue8m0_tEEEENS5_IJNS5_IJlSC_lEEENS4_6LayoutINS5_IJNS5_IJNS5_IJNSA_ILi32EEESB_EEEiEEESQ_NS5_IJSC_iEEEEEENS5_IJNS5_IJNS5_IJNSA_ILi16EEESB_EEEiEEENS5_IJNS5_IJNSA_ILi0EEESC_EEENSA_ILi512EEEEEENS5_IJSW_iEEEEEEEEEEESL_S13_NS4_8TiledMMAINS4_8MMA_AtomIJNS4_17SM100_MMA_MXF4_SSISJ_SJ_fSK_Li128ELi64ELi32ELNS4_4UMMA5MajorE0ELS18_0ELNS17_7ScaleInE0ELS19_0EEEEEENSN_INS5_IJSC_SC_SC_EEENS5_IJSW_SW_SW_EEEEENS5_IJNS4_10UnderscoreES1F_S1F_EEEEENS5_IJNS4_13SM90_TMA_LOADES1I_EEENS5_IJNS4_14ComposedLayoutINS4_7SwizzleILi3ELi4ELi3EEENS4_18smem_ptr_flag_bitsILi4EEENSN_INS5_IJNSA_ILi8EEESH_EEENS5_IJSH_SC_EEEEEEENSN_INS5_IJNS5_IJNS5_IJSP_SC_EEENS5_IJSO_NSA_ILi2EEEEEEEEESC_NS5_IJS1V_S1V_EEEEEENS5_IJNS5_IJNS5_IJSU_SY_EEESX_EEESW_NS5_IJS1V_SY_EEEEEEEEEEEvNS4_8identityENS5_IJNS4_23SM90_TMA_LOAD_MULTICASTES27_EEES25_vS26_EENS_8epilogue10collective18CollectiveEpilogueINS2A_23Sm100TmaWarpSpecializedILi3ELi2ELi16ELb1ELb0EEEJNS5_IJSG_SG_SH_EEENS5_IJNSN_ISG_SC_EENSN_INS5_IJST_S1V_EEENS5_IJSC_SO_EEEEEEEENS_10bfloat16_tESM_S2L_SM_NS2A_6fusion15FusionCallbacksIS2E_NS2M_17LinearCombinationIS2L_fS2L_fLNS_15FloatRoundStyleE2EEES2F_S2K_JEEENS4_5SM1004TMEM4LOAD26SM100_TMEM_LOAD_32dp32b16xES1I_NS1K_INS1L_ILi1ELi4ELi3EEENS1N_ILi16EEENSN_INS5_IJS1P_ST_EEENS5_IJST_SC_EEEEEEENS4_39AutoVectorizingCopyWithAssumedAlignmentILi128EEENS4_14SM90_TMA_STOREES31_S33_S33_EEEvvEEEEvNT_6ParamsE:
	.zero		3968


//--------------------- SYMBOLS --------------------------

	.type		.nv.reservedSmem.offset0,@object
	.size		.nv.reservedSmem.offset0,0x4
	.type		.nv.reservedSmem.cap,@object
	.size		.nv.reservedSmem.cap,0x4
	.type		__assertfail,@function
